def matmul_kernel(
    a_ptr,
    b_ptr,
    c_ptr,
    M,
    N,
    K,
    stride_am,
    stride_ak,
    stride_bk,
    stride_bn,
    stride_cm,
    stride_cn,
    BLOCK_M: tl.constexpr,
    BLOCK_N: tl.constexpr,
    BLOCK_K: tl.constexpr,
    GROUP_M: tl.constexpr,
):
    pid = tl.program_id(axis=0)
    num_pid_m = tl.cdiv(M, BLOCK_M)
    num_pid_n = tl.cdiv(N, BLOCK_N)
    num_pid_in_group = GROUP_M * num_pid_n
    group_id = pid // num_pid_in_group
    first_pid_m = group_id * GROUP_M
    group_size_m = min(num_pid_m - first_pid_m, GROUP_M)
    pid_m = first_pid_m + ((pid % num_pid_in_group) % group_size_m)
    pid_n = (pid % num_pid_in_group) // group_size_m

    offs_am = (pid_m * BLOCK_M + tl.arange(0, BLOCK_M)) % M
    offs_bn = (pid_n * BLOCK_N + tl.arange(0, BLOCK_N)) % N
    offs_k = tl.arange(0, BLOCK_K)
    a_ptrs = a_ptr + offs_am[:, None] * stride_am + offs_k[None, :] * stride_ak
    b_ptrs = b_ptr + offs_k[:, None] * stride_bk + offs_bn[None, :] * stride_bn

    acc = tl.zeros((BLOCK_M, BLOCK_N), dtype=tl.float32)
    for kk in range(0, tl.cdiv(K, BLOCK_K)):
        a = tl.load(a_ptrs, mask=offs_k[None, :] < K - kk * BLOCK_K, other=0.0)
        b = tl.load(b_ptrs, mask=offs_k[:, None] < K - kk * BLOCK_K, other=0.0)
        acc = tl.dot(a, b, acc)
        a_ptrs += BLOCK_K * stride_ak
        b_ptrs += BLOCK_K * stride_bk

    c = acc.to(c_ptr.dtype.element_ty)
    offs_cm = pid_m * BLOCK_M + tl.arange(0, BLOCK_M)
    offs_cn = pid_n * BLOCK_N + tl.arange(0, BLOCK_N)
    c_ptrs = c_ptr + offs_cm[:, None] * stride_cm + offs_cn[None, :] * stride_cn
    mask = (offs_cm[:, None] < M) & (offs_cn[None, :] < N)
    tl.store(c_ptrs, c, mask=mask)

# config = {"BLOCK_K": 128, "BLOCK_M": 128, "BLOCK_N": 512, "GROUP_M": 8, "arch": "sm_100", "dtype": "fp8e4m3", "num_ctas": 4, "num_stages": 3, "num_warps": 4}
# arch = sm_100


// ===== COMPILED SASS (sm_100a) =====

	.target	sm_100a

	.elftype	@"ET_EXEC"


//--------------------- .note.nv.tkinfo           --------------------------
	.section	.note.nv.tkinfo,"",@"SHT_NOTE"
	.sectionflags	@"SHF_NOTE_NV_TKINFO"
	.tkinfo
        /*0018*/ 	.word	0x00000081
        /*0030*/ 	.string	""
        /*0030*/ 	.string	"ptxas-blackwell"
        /*0030*/ 	.string	"Cuda compilation tools, release 12.9, V12.9.86"
        /*0030*/ 	.string	"Build cuda_12.9.r12.9/compiler.36037853_0"
        /*0030*/ 	.string	"-v  -suppress-debug-info  -lineinfo  -arch sm_100a "



//--------------------- .note.nv.cuver            --------------------------
	.section	.note.nv.cuver,"",@"SHT_NOTE"
	.sectionflags	@"SHF_NOTE_NV_CUVER"
        /*0018*/ 	.short	0x0001
        /*001a*/ 	.short	0x0064
        /*001c*/ 	.short	0x0001
        /*001e*/ 	.short	0x0000
        /*0020*/ 	.short	0x0001
        /*0022*/ 	.short	0x0000


//--------------------- .nv.info                  --------------------------
	.section	.nv.info,"",@"SHT_CUDA_INFO"
	.align	4


	//----- nvinfo : EIATTR_REGCOUNT
	.align		4
        /*0000*/ 	.byte	0x04, 0x2f
        /*0002*/ 	.short	(.L_4 - .L_3)
	.align		4
.L_3:
        /*0004*/ 	.word	index@(matmul_kernel)
        /*0008*/ 	.word	0x000000a8


	//----- nvinfo : EIATTR_FRAME_SIZE
	.align		4
.L_4:
        /*000c*/ 	.byte	0x04, 0x11
        /*000e*/ 	.short	(.L_6 - .L_5)
	.align		4
.L_5:
        /*0010*/ 	.word	index@($__internal_2_$__cuda_sm10x_tcgen05_guardrail_trap_unallocated_columns_being_dealloced)
        /*0014*/ 	.word	0x00000c60


	//----- nvinfo : EIATTR_FRAME_SIZE
	.align		4
.L_6:
        /*0018*/ 	.byte	0x04, 0x11
        /*001a*/ 	.short	(.L_8 - .L_7)
	.align		4
.L_7:
        /*001c*/ 	.word	index@($__internal_1_$__cuda_sm10x_tcgen05_guardrail_trap_phase_invalid_during_alloc)
        /*0020*/ 	.word	0x00000c60


	//----- nvinfo : EIATTR_FRAME_SIZE
	.align		4
.L_8:
        /*0024*/ 	.byte	0x04, 0x11
        /*0026*/ 	.short	(.L_10 - .L_9)
	.align		4
.L_9:
        /*0028*/ 	.word	index@($__internal_0_$__cuda_sm10x_tcgen05_guardrail_trap_col_being_dealloced_not_returned_by_alloc)
        /*002c*/ 	.word	0x00000c60


	//----- nvinfo : EIATTR_FRAME_SIZE
	.align		4
.L_10:
        /*0030*/ 	.byte	0x04, 0x11
        /*0032*/ 	.short	(.L_12 - .L_11)
	.align		4
.L_11:
        /*0034*/ 	.word	index@(matmul_kernel)
        /*0038*/ 	.word	0x00000c60


	//----- nvinfo : EIATTR_MIN_STACK_SIZE
	.align		4
.L_12:
        /*003c*/ 	.byte	0x04, 0x12
        /*003e*/ 	.short	(.L_14 - .L_13)
	.align		4
.L_13:
        /*0040*/ 	.word	index@(matmul_kernel)
        /*0044*/ 	.word	0x00000c60
.L_14:


//--------------------- .nv.info.matmul_kernel    --------------------------
	.section	.nv.info.matmul_kernel,"",@"SHT_CUDA_INFO"
	.sectionflags	@""
	.align	4


	//----- nvinfo : EIATTR_CUDA_API_VERSION
	.align		4
        /*0000*/ 	.byte	0x04, 0x37
        /*0002*/ 	.short	(.L_16 - .L_15)
.L_15:
        /*0004*/ 	.word	0x00000081


	//----- nvinfo : EIATTR_KPARAM_INFO
	.align		4
.L_16:
        /*0008*/ 	.byte	0x04, 0x17
        /*000a*/ 	.short	(.L_18 - .L_17)
.L_17:
        /*000c*/ 	.word	0x00000000
        /*0010*/ 	.short	0x000d
        /*0012*/ 	.short	0x0048
        /*0014*/ 	.byte	0x00, 0xf4, 0x21, 0x00


	//----- nvinfo : EIATTR_KPARAM_INFO
	.align		4
.L_18:
        /*0018*/ 	.byte	0x04, 0x17
        /*001a*/ 	.short	(.L_20 - .L_19)
.L_19:
        /*001c*/ 	.word	0x00000000
        /*0020*/ 	.short	0x000c
        /*0022*/ 	.short	0x0040
        /*0024*/ 	.byte	0x00, 0xf4, 0x21, 0x00


	//----- nvinfo : EIATTR_KPARAM_INFO
	.align		4
.L_20:
        /*0028*/ 	.byte	0x04, 0x17
        /*002a*/ 	.short	(.L_22 - .L_21)
.L_21:
        /*002c*/ 	.word	0x00000000
        /*0030*/ 	.short	0x000b
        /*0032*/ 	.short	0x0038
        /*0034*/ 	.byte	0x00, 0xf0, 0x11, 0x00


	//----- nvinfo : EIATTR_KPARAM_INFO
	.align		4
.L_22:
        /*0038*/ 	.byte	0x04, 0x17
        /*003a*/ 	.short	(.L_24 - .L_23)
.L_23:
        /*003c*/ 	.word	0x00000000
        /*0040*/ 	.short	0x000a
        /*0042*/ 	.short	0x0034
        /*0044*/ 	.byte	0x00, 0xf0, 0x11, 0x00


	//----- nvinfo : EIATTR_KPARAM_INFO
	.align		4
.L_24:
        /*0048*/ 	.byte	0x04, 0x17
        /*004a*/ 	.short	(.L_26 - .L_25)
.L_25:
        /*004c*/ 	.word	0x00000000
        /*0050*/ 	.short	0x0009
        /*0052*/ 	.short	0x0030
        /*0054*/ 	.byte	0x00, 0xf0, 0x11, 0x00


	//----- nvinfo : EIATTR_KPARAM_INFO
	.align		4
.L_26:
        /*0058*/ 	.byte	0x04, 0x17
        /*005a*/ 	.short	(.L_28 - .L_27)
.L_27:
        /*005c*/ 	.word	0x00000000
        /*0060*/ 	.short	0x0008
        /*0062*/ 	.short	0x002c
        /*0064*/ 	.byte	0x00, 0xf0, 0x11, 0x00


	//----- nvinfo : EIATTR_KPARAM_INFO
	.align		4
.L_28:
        /*0068*/ 	.byte	0x04, 0x17
        /*006a*/ 	.short	(.L_30 - .L_29)
.L_29:
        /*006c*/ 	.word	0x00000000
        /*0070*/ 	.short	0x0007
        /*0072*/ 	.short	0x0028
        /*0074*/ 	.byte	0x00, 0xf0, 0x11, 0x00


	//----- nvinfo : EIATTR_KPARAM_INFO
	.align		4
.L_30:
        /*0078*/ 	.byte	0x04, 0x17
        /*007a*/ 	.short	(.L_32 - .L_31)
.L_31:
        /*007c*/ 	.word	0x00000000
        /*0080*/ 	.short	0x0006
        /*0082*/ 	.short	0x0024
        /*0084*/ 	.byte	0x00, 0xf0, 0x11, 0x00


	//----- nvinfo : EIATTR_KPARAM_INFO
	.align		4
.L_32:
        /*0088*/ 	.byte	0x04, 0x17
        /*008a*/ 	.short	(.L_34 - .L_33)
.L_33:
        /*008c*/ 	.word	0x00000000
        /*0090*/ 	.short	0x0005
        /*0092*/ 	.short	0x0020
        /*0094*/ 	.byte	0x00, 0xf0, 0x11, 0x00


	//----- nvinfo : EIATTR_KPARAM_INFO
	.align		4
.L_34:
        /*0098*/ 	.byte	0x04, 0x17
        /*009a*/ 	.short	(.L_36 - .L_35)
.L_35:
        /*009c*/ 	.word	0x00000000
        /*00a0*/ 	.short	0x0004
        /*00a2*/ 	.short	0x001c
        /*00a4*/ 	.byte	0x00, 0xf0, 0x11, 0x00


	//----- nvinfo : EIATTR_KPARAM_INFO
	.align		4
.L_36:
        /*00a8*/ 	.byte	0x04, 0x17
        /*00aa*/ 	.short	(.L_38 - .L_37)
.L_37:
        /*00ac*/ 	.word	0x00000000
        /*00b0*/ 	.short	0x0003
        /*00b2*/ 	.short	0x0018
        /*00b4*/ 	.byte	0x00, 0xf0, 0x11, 0x00


	//----- nvinfo : EIATTR_KPARAM_INFO
	.align		4
.L_38:
        /*00b8*/ 	.byte	0x04, 0x17
        /*00ba*/ 	.short	(.L_40 - .L_39)
.L_39:
        /*00bc*/ 	.word	0x00000000
        /*00c0*/ 	.short	0x0002
        /*00c2*/ 	.short	0x0010
        /*00c4*/ 	.byte	0x00, 0xf4, 0x21, 0x00


	//----- nvinfo : EIATTR_KPARAM_INFO
	.align		4
.L_40:
        /*00c8*/ 	.byte	0x04, 0x17
        /*00ca*/ 	.short	(.L_42 - .L_41)
.L_41:
        /*00cc*/ 	.word	0x00000000
        /*00d0*/ 	.short	0x0001
        /*00d2*/ 	.short	0x0008
        /*00d4*/ 	.byte	0x00, 0xf4, 0x21, 0x00


	//----- nvinfo : EIATTR_KPARAM_INFO
	.align		4
.L_42:
        /*00d8*/ 	.byte	0x04, 0x17
        /*00da*/ 	.short	(.L_44 - .L_43)
.L_43:
        /*00dc*/ 	.word	0x00000000
        /*00e0*/ 	.short	0x0000
        /*00e2*/ 	.short	0x0000
        /*00e4*/ 	.byte	0x00, 0xf4, 0x21, 0x00


	//----- nvinfo : EIATTR_EXPLICIT_CLUSTER
	.align		4
.L_44:
        /*00e8*/ 	.byte	0x01, 0x3e
	.zero		2


	//----- nvinfo : EIATTR_CTA_PER_CLUSTER
	.align		4
        /*00ec*/ 	.byte	0x04, 0x3d
        /*00ee*/ 	.short	(.L_46 - .L_45)
.L_45:
        /*00f0*/ 	.word	0x00000004
        /*00f4*/ 	.word	0x00000001
        /*00f8*/ 	.word	0x00000001


	//----- nvinfo : EIATTR_AT_ENTRY_FRAGMENTS
	.align		4
.L_46:
        /*00fc*/ 	.byte	0x04, 0x4f
        /*00fe*/ 	.short	(.L_48 - .L_47)


	//   ....[0]....
.L_47:
        /*0100*/ 	.word	0x00000004


	//----- nvinfo : EIATTR_RESERVED_SMEM_USED
	.align		4
.L_48:
        /*0104*/ 	.byte	0x01, 0x41
	.zero		2


	//----- nvinfo : EIATTR_SPARSE_MMA_MASK
	.align		4
        /*0108*/ 	.byte	0x03, 0x50
        /*010a*/ 	.short	0x0000


	//----- nvinfo : EIATTR_TCGEN05_1CTA_USED
	.align		4
        /*010c*/ 	.byte	0x01, 0x51
	.zero		2


	//----- nvinfo : EIATTR_MAXREG_COUNT
	.align		4
        /*0110*/ 	.byte	0x03, 0x1b
        /*0112*/ 	.short	0x00ff


	//----- nvinfo : EIATTR_NUM_BARRIERS
	.align		4
        /*0114*/ 	.byte	0x02, 0x4c
        /*0116*/ 	.byte	0x01
	.zero		1


	//----- nvinfo : EIATTR_ANNOTATIONS
	.align		4
        /*0118*/ 	.byte	0x04, 0x55
        /*011a*/ 	.short	(.L_50 - .L_49)


	//   ....[0]....
.L_49:
        /*011c*/ 	.word	0x00000001
        /*0120*/ 	.byte	0x00, 0x0a, 0x00, 0x00, 0x01, 0x00, 0x00, 0x00, 0x80, 0x0b, 0x00, 0x00, 0x01, 0x00, 0x00, 0x00
        /* <DEDUP_REMOVED lines=1179> */
        /*4ae0*/ 	.byte	0x30, 0x58, 0x02, 0x00, 0x01, 0x00, 0x00, 0x00, 0x60, 0x58, 0x02, 0x00


	//----- nvinfo : EIATTR_INT_WARP_WIDE_INSTR_OFFSETS
	.align		4
.L_50:
        /*4aec*/ 	.byte	0x04, 0x31
        /*4aee*/ 	.short	(.L_52 - .L_51)


	//   ....[0]....
.L_51:
        /*4af0*/ 	.word	0x00002400


	//   ....[1]....
        /*4af4*/ 	.word	0x00002430


	//   ....[2]....
        /*4af8*/ 	.word	0x0000ece0


	//   ....[3]....
        /*4afc*/ 	.word	0x00025ea0


	//   ....[4]....
        /*4b00*/ 	.word	0x00025ef0


	//----- nvinfo : EIATTR_COOP_GROUP_MASK_REGIDS
	.align		4
.L_52:
        /*4b04*/ 	.byte	0x04, 0x29
        /*4b06*/ 	.short	(.L_54 - .L_53)


	//   ....[0]....
.L_53:
        /*4b08*/ 	.word	0xffffffff


	//   ....[1]....
        /*4b0c*/ 	.word	0xffffffff


	//   ....[2]....
        /*4b10*/ 	.word	0xffffffff


	//   ....[3]....
        /*4b14*/ 	.word	0xffffffff


	//----- nvinfo : EIATTR_COOP_GROUP_INSTR_OFFSETS
	.align		4
.L_54:
        /*4b18*/ 	.byte	0x04, 0x28
        /*4b1a*/ 	.short	(.L_56 - .L_55)


	//   ....[0]....
.L_55:
        /*4b1c*/ 	.word	0x00000070


	//   ....[1]....
        /*4b20*/ 	.word	0x00000330


	//   ....[2]....
        /*4b24*/ 	.word	0x00025d30


	//   ....[3]....
        /*4b28*/ 	.word	0x00025fa0


	//----- nvinfo : EIATTR_VRC_CTA_INIT_COUNT
	.align		4
.L_56:
        /*4b2c*/ 	.byte	0x02, 0x4a
        /*4b2e*/ 	.byte	0x80
	.zero		1


	//----- nvinfo : EIATTR_MBARRIER_INSTR_OFFSETS
	.align		4
        /*4b30*/ 	.byte	0x04, 0x39
        /*4b32*/ 	.short	(.L_58 - .L_57)


	//   ....[0]....
.L_57:
        /*4b34*/ 	.word	0x00002620
        /*4b38*/ 	.word	0x000000ff
        /*4b3c*/ 	.word	0x00000000
        /*4b40*/ 	.short	0x0100
        /*4b42*/ 	.byte	0x06
	.zero		1


	//   ....[1]....
        /*4b44*/ 	.word	0x0000ed20
        /*4b48*/ 	.word	0x000000ff
        /*4b4c*/ 	.word	0x00010008
        /*4b50*/ 	.short	0x0100
        /*4b52*/ 	.byte	0x09
	.zero		1


	//   ....[2]....
        /*4b54*/ 	.word	0x00015d90
        /*4b58*/ 	.word	0x000000ff
        /*4b5c*/ 	.word	0x00000000
        /*4b60*/ 	.short	0x010a
        /*4b62*/ 	.byte	0x06
	.zero		1


	//   ....[3]....
        /*4b64*/ 	.word	0x000217d0
        /*4b68*/ 	.word	0x000000ff
        /*4b6c*/ 	.word	0x00000000
        /*4b70*/ 	.short	0x010a
        /*4b72*/ 	.byte	0x06
	.zero		1


	//   ....[4]....
        /*4b74*/ 	.word	0x00021950
        /*4b78*/ 	.word	0x000000ff
        /*4b7c*/ 	.word	0x00010000
        /*4b80*/ 	.short	0x0108
        /*4b82*/ 	.byte	0x09
	.zero		1


	//   ....[5]....
        /*4b84*/ 	.word	0x00021980
        /*4b88*/ 	.word	0x000000ff
        /*4b8c*/ 	.word	0x00010008
        /*4b90*/ 	.short	0x0108
        /*4b92*/ 	.byte	0x09
	.zero		1


	//   ....[6]....
        /*4b94*/ 	.word	0x00025fc0
        /*4b98*/ 	.word	0x000000ff
        /*4b9c*/ 	.word	0x00000000
        /*4ba0*/ 	.short	0x010a
        /*4ba2*/ 	.byte	0x06
	.zero		1


	//   ....[7]....
        /*4ba4*/ 	.word	0x00025ff0
        /*4ba8*/ 	.word	0x000000ff
        /*4bac*/ 	.word	0x00000000
        /*4bb0*/ 	.short	0x010a
        /*4bb2*/ 	.byte	0x06
	.zero		1


	//----- nvinfo : EIATTR_NUM_MBARRIERS
	.align		4
.L_58:
        /*4bb4*/ 	.byte	0x03, 0x38
        /*4bb6*/ 	.short	0x0002


	//----- nvinfo : EIATTR_EXIT_INSTR_OFFSETS
	.align		4
        /*4bb8*/ 	.byte	0x04, 0x1c
        /*4bba*/ 	.short	(.L_60 - .L_59)


	//   ....[0]....
.L_59:
        /*4bbc*/ 	.word	0x00025fb0


	//----- nvinfo : EIATTR_REQNTID
	.align		4
.L_60:
        /*4bc0*/ 	.byte	0x04, 0x10
        /*4bc2*/ 	.short	(.L_62 - .L_61)
.L_61:
        /*4bc4*/ 	.word	0x00000080
        /*4bc8*/ 	.word	0x00000001
        /*4bcc*/ 	.word	0x00000001


	//----- nvinfo : EIATTR_CRS_STACK_SIZE
	.align		4
.L_62:
        /*4bd0*/ 	.byte	0x04, 0x1e
        /*4bd2*/ 	.short	(.L_64 - .L_63)
.L_63:
        /*4bd4*/ 	.word	0x00000000


	//----- nvinfo : EIATTR_CBANK_PARAM_SIZE
	.align		4
.L_64:
        /*4bd8*/ 	.byte	0x03, 0x19
        /*4bda*/ 	.short	0x0050


	//----- nvinfo : EIATTR_PARAM_CBANK
	.align		4
        /*4bdc*/ 	.byte	0x04, 0x0a
        /*4bde*/ 	.short	(.L_66 - .L_65)
	.align		4
.L_65:
        /*4be0*/ 	.word	index@(.nv.constant0.matmul_kernel)
        /*4be4*/ 	.short	0x0380
        /*4be6*/ 	.short	0x0050


	//----- nvinfo : EIATTR_SW_WAR
	.align		4
.L_66:
        /*4be8*/ 	.byte	0x04, 0x36
        /*4bea*/ 	.short	(.L_68 - .L_67)
.L_67:
        /*4bec*/ 	.word	0x00000008
.L_68:


//--------------------- .nv.compat                --------------------------
	.section	.nv.compat,"",@"SHT_CUDA_COMPAT_INFO"
	.align	4
        /*0000*/ 	.byte	0x02, 0x02, 0x02, 0x00, 0x02, 0x05, 0x05, 0x00, 0x02, 0x03, 0x00, 0x00, 0x02, 0x06, 0x01, 0x00


//--------------------- .nv.callgraph             --------------------------
	.section	.nv.callgraph,"",@"SHT_CUDA_CALLGRAPH"
	.align	4
	.sectionentsize	8
	.align		4
        /*0000*/ 	.word	0x00000000
	.align		4
        /*0004*/ 	.word	0xffffffff
	.align		4
        /*0008*/ 	.word	0x00000000
	.align		4
        /*000c*/ 	.word	0xfffffffe
	.align		4
        /*0010*/ 	.word	0x00000000
	.align		4
        /*0014*/ 	.word	0xfffffffd
	.align		4
        /*0018*/ 	.word	0x00000000
	.align		4
        /*001c*/ 	.word	0xfffffffc


//--------------------- .text.matmul_kernel       --------------------------
	.section	.text.matmul_kernel,"ax",@progbits
	.align	128
        .global         matmul_kernel
        .type           matmul_kernel,@function
        .size           matmul_kernel,(.L_x_20 - matmul_kernel)
        .other          matmul_kernel,@"STO_CUDA_ENTRY STV_DEFAULT"
matmul_kernel:
.text.matmul_kernel:
[----:B------:R-:W0:Y:S01]  /*0000*/  LDC R1, c[0x0][0x37c] ;  /* 0x0000df00ff017b82 */ /* 0x000e220000000800 */
[----:B------:R-:W1:Y:S01]  /*0010*/  S2R R2, SR_TID.X ;  /* 0x0000000000027919 */ /* 0x000e620000002100 */
[----:B0-----:R-:W-:Y:S01]  /*0020*/  VIADD R1, R1, 0xfffff3a0 ;  /* 0xfffff3a001017836 */ /* 0x001fe20000000000 */
[----:B-1----:R-:W-:-:S13]  /*0030*/  ISETP.GE.U32.AND P0, PT, R2, 0x20, PT ;  /* 0x000000200200780c */ /* 0x002fda0003f06070 */
[----:B------:R-:W-:Y:S02]  /*0040*/  VOTEU.ANY UP0, P0 ;  /* 0x0000000000ff7886 */ /* 0x000fe40000000100 */
[----:B------:R-:W-:Y:S05]  /*0050*/  BRA.U UP0, `(.L_x_0) ;  /* 0x0000000100b87547 */ /* 0x000fea000b800000 */
[----:B------:R-:W0:Y:S01]  /*0060*/  S2UR UR6, SR_CgaCtaId ;  /* 0x00000000000679c3 */ /* 0x000e220000008800 */
[----:B------:R-:W-:Y:S01]  /*0070*/  NOP ;  /* 0x0000000000007918 */ /* 0x000fe20000000000 */
[----:B------:R-:W-:Y:S02]  /*0080*/  UMOV UR4, 0x40 ;  /* 0x0000004000047882 */ /* 0x000fe40000000000 */
[----:B0-----:R-:W-:-:S09]  /*0090*/  ULEA UR4, UR6, UR4, 0x18 ;  /* 0x0000000406047291 */ /* 0x001fd2000f8ec0ff */
[----:B------:R-:W0:Y:S01]  /*00a0*/  LDS.U8 R0, [UR4] ;  /* 0x00000004ff007984 */ /* 0x000e220008000000 */
[----:B------:R-:W-:Y:S02]  /*00b0*/  UMOV UR4, 0x400 ;  /* 0x0000040000047882 */ /* 0x000fe40000000000 */
[----:B------:R-:W-:Y:S01]  /*00c0*/  ULEA UR4, UR6, UR4, 0x18 ;  /* 0x0000000406047291 */ /* 0x000fe2000f8ec0ff */
[----:B0-----:R-:W-:-:S13]  /*00d0*/  ISETP.NE.AND P0, PT, R0, RZ, PT ;  /* 0x000000ff0000720c */ /* 0x001fda0003f05270 */
[----:B------:R-:W-:Y:S05]  /*00e0*/  @P0 BRA `(.L_x_1) ;  /* 0x00000000007c0947 */ /* 0x000fea0003800000 */
[----:B------:R-:W-:-:S13]  /*00f0*/  ELECT P0, URZ, PT ;  /* 0x0000000000ff782f */ /* 0x000fda0003800000 */
[----:B------:R-:W-:Y:S05]  /*0100*/  @!P0 BRA `(.L_x_2) ;  /* 0x0000000000848947 */ /* 0x000fea0003800000 */
[----:B------:R-:W-:Y:S01]  /*0110*/  UMOV UR5, 0x4 ;  /* 0x0000000400057882 */ /* 0x000fe20000000000 */
[----:B------:R-:W-:Y:S02]  /*0120*/  IMAD.MOV.U32 R5, RZ, RZ, 0x1 ;  /* 0x00000001ff057424 */ /* 0x000fe400078e00ff */
[----:B------:R-:W-:Y:S02]  /*0130*/  IMAD.MOV.U32 R3, RZ, RZ, 0xf ;  /* 0x0000000fff037424 */ /* 0x000fe400078e00ff */
[----:B------:R-:W-:Y:S04]  /*0140*/  DEPBAR.LE SB0, 0x36 ;  /* 0x00008d800000791a */ /* 0x000fe80000000000 */
[----:B------:R-:W0:Y:S02]  /*0150*/  UTCATOMSWS.FIND_AND_SET.ALIGN UP1, UR5, UR5 ;  /* 0x00000005000575e3 */ /* 0x000e240008020800 */
[----:B0-----:R-:W-:-:S04]  /*0160*/  PLOP3.LUT P0, PT, PT, PT, UP1, 0x80, 0x8 ;  /* 0x000000000008781c */ /* 0x001fc80003f0f018 */
[----:B------:R-:W-:-:S04]  /*0170*/  SEL R0, RZ, 0xffffffff, !P0 ;  /* 0xffffffffff007807 */ /* 0x000fc80004000000 */
[----:B------:R-:W-:Y:S01]  /*0180*/  ISETP.NE.AND P0, PT, R0, RZ, PT ;  /* 0x000000ff0000720c */ /* 0x000fe20003f05270 */
[----:B------:R-:W-:-:S12]  /*0190*/  IMAD.U32 R0, RZ, RZ, UR5 ;  /* 0x00000005ff007e24 */ /* 0x000fd8000f8e00ff */
[----:B------:R-:W-:Y:S05]  /*01a0*/  @P0 BRA `(.L_x_3) ;  /* 0x0000000000240947 */ /* 0x000fea0003800000 */
.L_x_4:
[----:B------:R-:W-:Y:S05]  /*01b0*/  NANOSLEEP 0x64 ;  /* 0x000000640000795d */ /* 0x000fea0003800000 */
[----:B------:R-:W-:-:S05]  /*01c0*/  UMOV UR5, 0x4 ;  /* 0x0000000400057882 */ /* 0x000fca0000000000 */
[----:B------:R-:W-:Y:S04]  /*01d0*/  DEPBAR.LE SB0, 0x36 ;  /* 0x00008d800000791a */ /* 0x000fe80000000000 */
[----:B------:R-:W0:Y:S02]  /*01e0*/  UTCATOMSWS.FIND_AND_SET.ALIGN UP1, UR5, UR5 ;  /* 0x00000005000575e3 */ /* 0x000e240008020800 */
[----:B0-----:R-:W-:-:S04]  /*01f0*/  PLOP3.LUT P0, PT, PT, PT, UP1, 0x80, 0x8 ;  /* 0x000000000008781c */ /* 0x001fc80003f0f018 */
[----:B------:R-:W-:-:S04]  /*0200*/  SEL R0, RZ, 0xffffffff, !P0 ;  /* 0xffffffffff007807 */ /* 0x000fc80004000000 */
[----:B------:R-:W-:Y:S01]  /*0210*/  ISETP.NE.AND P0, PT, R0, RZ, PT ;  /* 0x000000ff0000720c */ /* 0x000fe20003f05270 */
[----:B------:R-:W-:-:S12]  /*0220*/  IMAD.U32 R0, RZ, RZ, UR5 ;  /* 0x00000005ff007e24 */ /* 0x000fd8000f8e00ff */
[----:B------:R-:W-:Y:S05]  /*0230*/  @!P0 BRA `(.L_x_4) ;  /* 0xfffffffc00dc8947 */ /* 0x000fea000383ffff */
.L_x_3:
[C---:B------:R-:W-:Y:S01]  /*0240*/  VIADD R4, R0.reuse, 0x10 ;  /* 0x0000001000047836 */ /* 0x040fe20000000000 */
[----:B------:R-:W-:Y:S01]  /*0250*/  UMOV UR5, 0x50 ;  /* 0x0000005000057882 */ /* 0x000fe20000000000 */
[----:B------:R-:W-:Y:S01]  /*0260*/  SHF.L.U32 R3, R3, R0, RZ ;  /* 0x0000000003037219 */ /* 0x000fe200000006ff */
[----:B------:R-:W-:Y:S01]  /*0270*/  ULEA UR5, UR6, UR5, 0x18 ;  /* 0x0000000506057291 */ /* 0x000fe2000f8ec0ff */
[----:B------:R-:W-:Y:S01]  /*0280*/  IMAD.SHL.U32 R0, R0, 0x20, RZ ;  /* 0x0000002000007824 */ /* 0x000fe200078e00ff */
[----:B------:R-:W-:-:S04]  /*0290*/  SHF.L.U32 R4, R5, R4, RZ ;  /* 0x0000000405047219 */ /* 0x000fc800000006ff */
[----:B------:R-:W-:-:S05]  /*02a0*/  LOP3.LUT R3, R4, R3, RZ, 0xfc, !PT ;  /* 0x0000000304037212 */ /* 0x000fca00078efcff */
[----:B------:R0:W-:Y:S04]  /*02b0*/  ATOMS.OR RZ, [UR5], R3 ;  /* 0x00000003ffff798c */ /* 0x0001e8000b000005 */
[----:B------:R0:W-:Y:S01]  /*02c0*/  STS [UR4], R0 ;  /* 0x00000000ff007988 */ /* 0x0001e20008000804 */
[----:B------:R-:W-:Y:S05]  /*02d0*/  BRA `(.L_x_2) ;  /* 0x0000000000107947 */ /* 0x000fea0003800000 */
.L_x_1:
[----:B------:R-:W-:Y:S01]  /*02e0*/  IMAD.MOV.U32 R0, RZ, RZ, -0x1 ;  /* 0xffffffffff007424 */ /* 0x000fe200078e00ff */
[----:B------:R-:W-:-:S04]  /*02f0*/  MOV R4, 0x320 ;  /* 0x0000032000047802 */ /* 0x000fc80000000f00 */
[----:B------:R0:W-:Y:S03]  /*0300*/  STS [UR4], R0 ;  /* 0x00000000ff007988 */ /* 0x0001e60008000804 */
[----:B0-----:R-:W-:Y:S05]  /*0310*/  CALL.REL.NOINC `($__internal_1_$__cuda_sm10x_tcgen05_guardrail_trap_phase_invalid_during_alloc) ;  /* 0x0000025c004c7944 */ /* 0x001fea0003c00000 */
.L_x_2:
[----:B------:R-:W-:Y:S05]  /*0320*/  WARPSYNC.ALL ;  /* 0x0000000000007948 */ /* 0x000fea0003800000 */
[----:B------:R-:W-:Y:S01]  /*0330*/  NOP ;  /* 0x0000000000007918 */ /* 0x000fe20000000000 */
.L_x_0:
[----:B------:R-:W1:Y:S08]  /*0340*/  LDC.64 R28, c[0x0][0x398] ;  /* 0x0000e600ff1c7b82 */ /* 0x000e700000000a00 */
[----:B------:R-:W2:Y:S02]  /*0350*/  S2UR UR5, SR_CgaSize ;  /* 0x00000000000579c3 */ /* 0x000ea40000008a00 */
[----:B--2---:R-:W-:-:S12]  /*0360*/  UIMAD UR5, UR5, -0xa0, URZ ;  /* 0xffffff60050578a4 */ /* 0x004fd8000f8e02ff */
[----:B------:R-:W2:Y:S01]  /*0370*/  LDCU UR5, c[0x0][UR5+0x2b0] ;  /* 0x00005600050577ac */ /* 0x000ea20008000800 */
[----:B------:R-:W-:Y:S01]  /*0380*/  LOP3.LUT R107, R2, 0x7f, RZ, 0xc0, !PT ;  /* 0x0000007f026b7812 */ /* 0x000fe200078ec0ff */
[----:B------:R-:W-:Y:S01]  /*0390*/  UMOV UR9, 0x400 ;  /* 0x0000040000097882 */ /* 0x000fe20000000000 */
[----:B------:R-:W3:Y:S01]  /*03a0*/  LDCU UR11, c[0x0][0x3a4] ;  /* 0x00007480ff0b77ac */ /* 0x000ee20008000800 */
[----:B------:R-:W4:Y:S01]  /*03b0*/  S2UR UR4, SR_CTAID.X ;  /* 0x00000000000479c3 */ /* 0x000f220000002500 */
[----:B------:R-:W0:Y:S01]  /*03c0*/  LDCU.64 UR18, c[0x0][0x358] ;  /* 0x00006b00ff1277ac */ /* 0x000e220008000a00 */
[----:B------:R-:W0:Y:S06]  /*03d0*/  LDCU.128 UR12, c[0x0][0x380] ;  /* 0x00007000ff0c77ac */ /* 0x000e2c0008000c00 */
[----:B------:R-:W0:Y:S02]  /*03e0*/  LDC.64 R36, c[0x0][0x3a8] ;  /* 0x0000ea00ff247b82 */ /* 0x000e240000000a00 */
[----:B01----:R-:W-:Y:S01]  /*03f0*/  VIADD R0, R29, 0x1ff ;  /* 0x000001ff1d007836 */ /* 0x003fe20000000000 */
[----:B------:R-:W-:-:S05]  /*0400*/  IABS R39, R29 ;  /* 0x0000001d00277213 */ /* 0x000fca0000000000 */
[----:B------:R-:W-:Y:S01]  /*0410*/  BAR.SYNC.DEFER_BLOCKING 0x0 ;  /* 0x0000000000007b1d */ /* 0x000fe20000010000 */
[----:B------:R-:W-:Y:S02]  /*0420*/  ISETP.NE.AND P3, PT, R28, RZ, PT ;  /* 0x000000ff1c00720c */ /* 0x000fe40003f65270 */
[----:B------:R-:W-:-:S04]  /*0430*/  SHF.R.S32.HI R3, RZ, 0x1f, R0 ;  /* 0x0000001fff037819 */ /* 0x000fc80000011400 */
[----:B------:R-:W-:-:S04]  /*0440*/  LEA.HI R3, R3, R0, RZ, 0x9 ;  /* 0x0000000003037211 */ /* 0x000fc800078f48ff */
[----:B------:R-:W-:-:S05]  /*0450*/  SHF.R.S32.HI R3, RZ, 0x9, R3 ;  /* 0x00000009ff037819 */ /* 0x000fca0000011403 */
[----:B------:R-:W-:Y:S01]  /*0460*/  IMAD.SHL.U32 R6, R3, 0x8, RZ ;  /* 0x0000000803067824 */ /* 0x000fe200078e00ff */
[----:B----4-:R-:W-:-:S04]  /*0470*/  I2FP.F32.U32 R3, UR4 ;  /* 0x0000000400037c45 */ /* 0x010fc80008201000 */
[----:B------:R-:W-:Y:S01]  /*0480*/  IABS R9, R6 ;  /* 0x0000000600097213 */ /* 0x000fe20000000000 */
[----:B--2---:R-:W-:Y:S01]  /*0490*/  FMUL R3, R3, UR5 ;  /* 0x0000000503037c20 */ /* 0x004fe20008400000 */
[----:B------:R-:W0:Y:S02]  /*04a0*/  S2UR UR5, SR_CgaCtaId ;  /* 0x00000000000579c3 */ /* 0x000e240000008800 */
[----:B------:R-:W1:Y:S08]  /*04b0*/  I2F.RP R0, R9 ;  /* 0x0000000900007306 */ /* 0x000e700000209400 */
[----:B------:R-:W-:Y:S08]  /*04c0*/  F2I.U32.TRUNC.NTZ R7, R3 ;  /* 0x0000000300077305 */ /* 0x000ff0000020f000 */
[----:B-1----:R-:W1:Y:S01]  /*04d0*/  MUFU.RCP R0, R0 ;  /* 0x0000000000007308 */ /* 0x002e620000001000 */
[----:B0-----:R-:W-:-:S02]  /*04e0*/  ULEA UR9, UR5, UR9, 0x18 ;  /* 0x0000000905097291 */ /* 0x001fc4000f8ec0ff */
[----:B------:R-:W-:-:S04]  /*04f0*/  USHF.L.U32 UR4, UR5, 0x7, URZ ;  /* 0x0000000705047899 */ /* 0x000fc800080006ff */
[----:B------:R-:W-:Y:S01]  /*0500*/  ULOP3.LUT UR4, UR4, 0x180, URZ, 0xc0, !UPT ;  /* 0x0000018004047892 */ /* 0x000fe2000f8ec0ff */
[----:B-1----:R-:W-:Y:S01]  /*0510*/  VIADD R4, R0, 0xffffffe ;  /* 0x0ffffffe00047836 */ /* 0x002fe20000000000 */
[----:B------:R-:W-:-:S03]  /*0520*/  IABS R0, R7 ;  /* 0x0000000700007213 */ /* 0x000fc60000000000 */
[----:B------:R0:W1:Y:S02]  /*0530*/  F2I.FTZ.U32.TRUNC.NTZ R5, R4 ;  /* 0x0000000400057305 */ /* 0x000064000021f000 */
[----:B0-----:R-:W-:Y:S02]  /*0540*/  IMAD.MOV.U32 R4, RZ, RZ, RZ ;  /* 0x000000ffff047224 */ /* 0x001fe400078e00ff */
[----:B-1----:R-:W-:-:S04]  /*0550*/  IMAD.MOV R8, RZ, RZ, -R5 ;  /* 0x000000ffff087224 */ /* 0x002fc800078e0a05 */
[----:B------:R-:W-:Y:S01]  /*0560*/  IMAD R11, R8, R9, RZ ;  /* 0x00000009080b7224 */ /* 0x000fe200078e02ff */
[----:B------:R-:W-:-:S03]  /*0570*/  IABS R8, R6 ;  /* 0x0000000600087213 */ /* 0x000fc60000000000 */
[----:B------:R-:W-:-:S04]  /*0580*/  IMAD.HI.U32 R5, R5, R11, R4 ;  /* 0x0000000b05057227 */ /* 0x000fc800078e0004 */
[----:B------:R-:W-:Y:S02]  /*0590*/  IMAD.MOV R4, RZ, RZ, -R8 ;  /* 0x000000ffff047224 */ /* 0x000fe400078e0a08 */
[----:B------:R-:W-:-:S04]  /*05a0*/  IMAD.HI.U32 R5, R5, R0, RZ ;  /* 0x0000000005057227 */ /* 0x000fc800078e00ff */
[----:B------:R-:W-:-:S05]  /*05b0*/  IMAD R0, R5, R4, R0 ;  /* 0x0000000405007224 */ /* 0x000fca00078e0200 */
[----:B------:R-:W-:-:S13]  /*05c0*/  ISETP.GT.U32.AND P1, PT, R9, R0, PT ;  /* 0x000000000900720c */ /* 0x000fda0003f24070 */
[----:B------:R-:W-:Y:S02]  /*05d0*/  @!P1 IMAD.IADD R0, R0, 0x1, -R9 ;  /* 0x0000000100009824 */ /* 0x000fe400078e0a09 */
[----:B------:R-:W-:Y:S01]  /*05e0*/  @!P1 VIADD R5, R5, 0x1 ;  /* 0x0000000105059836 */ /* 0x000fe20000000000 */
[----:B------:R-:W-:Y:S02]  /*05f0*/  ISETP.NE.AND P1, PT, R6, RZ, PT ;  /* 0x000000ff0600720c */ /* 0x000fe40003f25270 */
[----:B------:R-:W-:Y:S02]  /*0600*/  ISETP.GE.U32.AND P0, PT, R0, R9, PT ;  /* 0x000000090000720c */ /* 0x000fe40003f06070 */
[----:B------:R-:W-:-:S04]  /*0610*/  LOP3.LUT R0, R7, R6, RZ, 0x3c, !PT ;  /* 0x0000000607007212 */ /* 0x000fc800078e3cff */
[----:B------:R-:W-:Y:S01]  /*0620*/  ISETP.GE.AND P2, PT, R0, RZ, PT ;  /* 0x000000ff0000720c */ /* 0x000fe20003f46270 */
[----:B------:R-:W-:-:S05]  /*0630*/  VIADD R0, R28, 0x7f ;  /* 0x0000007f1c007836 */ /* 0x000fca0000000000 */
[----:B------:R-:W-:Y:S01]  /*0640*/  SHF.R.S32.HI R3, RZ, 0x1f, R0 ;  /* 0x0000001fff037819 */ /* 0x000fe20000011400 */
[----:B------:R-:W-:-:S03]  /*0650*/  @P0 VIADD R5, R5, 0x1 ;  /* 0x0000000105050836 */ /* 0x000fc60000000000 */
[----:B------:R-:W-:Y:S01]  /*0660*/  LEA.HI R3, R3, R0, RZ, 0x7 ;  /* 0x0000000003037211 */ /* 0x000fe200078f38ff */
[----:B------:R-:W-:-:S04]  /*0670*/  IMAD.MOV.U32 R4, RZ, RZ, R5 ;  /* 0x000000ffff047224 */ /* 0x000fc800078e0005 */
[----:B------:R-:W-:Y:S01]  /*0680*/  @!P2 IMAD.MOV R4, RZ, RZ, -R4 ;  /* 0x000000ffff04a224 */ /* 0x000fe200078e0a04 */
[----:B------:R-:W-:-:S05]  /*0690*/  @!P1 LOP3.LUT R4, RZ, R6, RZ, 0x33, !PT ;  /* 0x00000006ff049212 */ /* 0x000fca00078e33ff */
[----:B------:R-:W-:Y:S02]  /*06a0*/  IMAD.SHL.U32 R10, R4, 0x8, RZ ;  /* 0x00000008040a7824 */ /* 0x000fe400078e00ff */
[----:B------:R-:W-:-:S03]  /*06b0*/  IMAD.MOV R4, RZ, RZ, -R4 ;  /* 0x000000ffff047224 */ /* 0x000fc600078e0a04 */
[----:B------:R-:W-:Y:S01]  /*06c0*/  LEA.HI.SX32 R3, R3, -R10, 0x19 ;  /* 0x8000000a03037211 */ /* 0x000fe200078fcaff */
[----:B------:R-:W-:Y:S02]  /*06d0*/  IMAD R8, R6, R4, R7 ;  /* 0x0000000406087224 */ /* 0x000fe400078e0207 */
[----:B------:R-:W-:Y:S01]  /*06e0*/  IMAD.MOV.U32 R4, RZ, RZ, RZ ;  /* 0x000000ffff047224 */ /* 0x000fe200078e00ff */
[----:B------:R-:W-:Y:S02]  /*06f0*/  VIMNMX R11, PT, PT, R3, 0x8, PT ;  /* 0x00000008030b7848 */ /* 0x000fe40003fe0100 */
[----:B------:R-:W-:Y:S02]  /*0700*/  IABS R6, R8 ;  /* 0x0000000800067213 */ /* 0x000fe40000000000 */
[-C--:B------:R-:W-:Y:S02]  /*0710*/  IABS R9, R11.reuse ;  /* 0x0000000b00097213 */ /* 0x080fe40000000000 */
[----:B------:R-:W-:-:S02]  /*0720*/  IABS R7, R11 ;  /* 0x0000000b00077213 */ /* 0x000fc40000000000 */
[----:B------:R-:W0:Y:S08]  /*0730*/  I2F.RP R0, R9 ;  /* 0x0000000900007306 */ /* 0x000e300000209400 */
[----:B0-----:R-:W0:Y:S02]  /*0740*/  MUFU.RCP R0, R0 ;  /* 0x0000000000007308 */ /* 0x001e240000001000 */
[----:B0-----:R-:W-:-:S02]  /*0750*/  VIADD R5, R0, 0xffffffe ;  /* 0x0ffffffe00057836 */ /* 0x001fc40000000000 */
[----:B------:R-:W-:-:S04]  /*0760*/  IMAD.MOV R0, RZ, RZ, -R7 ;  /* 0x000000ffff007224 */ /* 0x000fc800078e0a07 */
[----:B------:R-:W0:Y:S02]  /*0770*/  F2I.FTZ.U32.TRUNC.NTZ R5, R5 ;  /* 0x0000000500057305 */ /* 0x000e24000021f000 */
[----:B0-----:R-:W-:-:S04]  /*0780*/  IMAD.MOV R12, RZ, RZ, -R5 ;  /* 0x000000ffff0c7224 */ /* 0x001fc800078e0a05 */
[----:B------:R-:W-:-:S04]  /*0790*/  IMAD R3, R12, R9, RZ ;  /* 0x000000090c037224 */ /* 0x000fc800078e02ff */
[----:B------:R-:W-:Y:S01]  /*07a0*/  IMAD.HI.U32 R4, R5, R3, R4 ;  /* 0x0000000305047227 */ /* 0x000fe200078e0004 */
[----:B------:R-:W-:-:S03]  /*07b0*/  IABS R5, R28 ;  /* 0x0000001c00057213 */ /* 0x000fc60000000000 */
[----:B------:R-:W-:Y:S02]  /*07c0*/  IMAD.MOV.U32 R3, RZ, RZ, R6 ;  /* 0x000000ffff037224 */ /* 0x000fe400078e0006 */
[----:B------:R-:W0:Y:S02]  /*07d0*/  I2F.RP R6, R39 ;  /* 0x0000002700067306 */ /* 0x000e240000209400 */
[----:B------:R-:W-:-:S04]  /*07e0*/  IMAD.HI.U32 R4, R4, R3, RZ ;  /* 0x0000000304047227 */ /* 0x000fc800078e00ff */
[----:B------:R-:W-:Y:S02]  /*07f0*/  IMAD R0, R4, R0, R3 ;  /* 0x0000000004007224 */ /* 0x000fe400078e0203 */
[----:B------:R-:W-:-:S03]  /*0800*/  IMAD.MOV.U32 R3, RZ, RZ, R5 ;  /* 0x000000ffff037224 */ /* 0x000fc600078e0005 */
[----:B------:R-:W-:Y:S01]  /*0810*/  ISETP.GT.U32.AND P1, PT, R9, R0, PT ;  /* 0x000000000900720c */ /* 0x000fe20003f24070 */
[----:B------:R-:W1:Y:S08]  /*0820*/  I2F.RP R5, R3 ;  /* 0x0000000300057306 */ /* 0x000e700000209400 */
[----:B0-----:R-:W0:Y:S04]  /*0830*/  MUFU.RCP R6, R6 ;  /* 0x0000000600067308 */ /* 0x001e280000001000 */
[----:B------:R-:W-:-:S02]  /*0840*/  @!P1 IMAD.IADD R0, R0, 0x1, -R9 ;  /* 0x0000000100009824 */ /* 0x000fc400078e0a09 */
[----:B------:R-:W-:Y:S01]  /*0850*/  @!P1 VIADD R4, R4, 0x1 ;  /* 0x0000000104049836 */ /* 0x000fe20000000000 */
[----:B------:R-:W-:Y:S01]  /*0860*/  ISETP.NE.AND P1, PT, R11, RZ, PT ;  /* 0x000000ff0b00720c */ /* 0x000fe20003f25270 */
[----:B-1----:R-:W1:Y:S01]  /*0870*/  MUFU.RCP R5, R5 ;  /* 0x0000000500057308 */ /* 0x002e620000001000 */
[----:B------:R-:W-:Y:S02]  /*0880*/  ISETP.GE.U32.AND P0, PT, R0, R9, PT ;  /* 0x000000090000720c */ /* 0x000fe40003f06070 */
[----:B------:R-:W-:Y:S01]  /*0890*/  LOP3.LUT R0, R8, R11, RZ, 0x3c, !PT ;  /* 0x0000000b08007212 */ /* 0x000fe200078e3cff */
[----:B------:R-:W2:Y:S01]  /*08a0*/  LDS R9, [UR9] ;  /* 0x00000009ff097984 */ /* 0x000ea20008000800 */
[----:B------:R-:W-:Y:S01]  /*08b0*/  BAR.SYNC.DEFER_BLOCKING 0x0 ;  /* 0x0000000000007b1d */ /* 0x000fe20000010000 */
[----:B0-----:R-:W-:Y:S01]  /*08c0*/  VIADD R40, R6, 0xffffffe ;  /* 0x0ffffffe06287836 */ /* 0x001fe20000000000 */
[----:B------:R-:W-:-:S04]  /*08d0*/  ISETP.GE.AND P2, PT, R0, RZ, PT ;  /* 0x000000ff0000720c */ /* 0x000fc80003f46270 */
[----:B------:R0:W4:Y:S03]  /*08e0*/  F2I.FTZ.U32.TRUNC.NTZ R41, R40 ;  /* 0x0000002800297305 */ /* 0x000126000021f000 */
[----:B------:R-:W-:Y:S02]  /*08f0*/  @P0 VIADD R4, R4, 0x1 ;  /* 0x0000000104040836 */ /* 0x000fe40000000000 */
[----:B-1----:R-:W-:-:S04]  /*0900*/  VIADD R5, R5, 0xffffffe ;  /* 0x0ffffffe05057836 */ /* 0x002fc80000000000 */
[----:B------:R-:W-:Y:S01]  /*0910*/  @!P2 IMAD.MOV R4, RZ, RZ, -R4 ;  /* 0x000000ffff04a224 */ /* 0x000fe200078e0a04 */
[----:B------:R-:W-:Y:S01]  /*0920*/  @!P1 LOP3.LUT R4, RZ, R11, RZ, 0x33, !PT ;  /* 0x0000000bff049212 */ /* 0x000fe200078e33ff */
[----:B0-----:R-:W-:Y:S01]  /*0930*/  IMAD.MOV.U32 R40, RZ, RZ, RZ ;  /* 0x000000ffff287224 */ /* 0x001fe200078e00ff */
[----:B------:R-:W0:Y:S01]  /*0940*/  F2I.FTZ.U32.TRUNC.NTZ R5, R5 ;  /* 0x0000000500057305 */ /* 0x000e22000021f000 */
[----:B------:R-:W-:Y:S01]  /*0950*/  ISETP.NE.U32.AND P1, PT, R107, RZ, PT ;  /* 0x000000ff6b00720c */ /* 0x000fe20003f25070 */
[----:B----4-:R-:W-:Y:S01]  /*0960*/  IMAD.MOV R6, RZ, RZ, -R41 ;  /* 0x000000ffff067224 */ /* 0x010fe200078e0a29 */
[----:B------:R-:W-:-:S03]  /*0970*/  LEA R0, R4, UR4, 0x9 ;  /* 0x0000000404007c11 */ /* 0x000fc6000f8e48ff */
[----:B------:R-:W-:Y:S01]  /*0980*/  IMAD R7, R6, R39, RZ ;  /* 0x0000002706077224 */ /* 0x000fe200078e02ff */
[----:B------:R-:W-:Y:S01]  /*0990*/  SHF.R.U32.HI R6, RZ, 0x5, R2 ;  /* 0x00000005ff067819 */ /* 0x000fe20000011602 */
[----:B------:R-:W-:Y:S01]  /*09a0*/  VIADD R101, R0, 0x1 ;  /* 0x0000000100657836 */ /* 0x000fe20000000000 */
[----:B------:R-:W-:Y:S01]  /*09b0*/  IABS R47, R0 ;  /* 0x00000000002f7213 */ /* 0x000fe20000000000 */
[----:B------:R-:W-:Y:S01]  /*09c0*/  IMAD.HI.U32 R40, R41, R7, R40 ;  /* 0x0000000729287227 */ /* 0x000fe200078e0028 */
[----:B------:R-:W-:Y:S02]  /*09d0*/  R2UR UR7, R6 ;  /* 0x00000000060772ca */ /* 0x000fe400000e0000 */
[----:B------:R-:W-:Y:S01]  /*09e0*/  IABS R46, R101 ;  /* 0x00000065002e7213 */ /* 0x000fe20000000000 */
[----:B------:R-:W-:Y:S01]  /*09f0*/  IMAD.MOV R6, RZ, RZ, -R4 ;  /* 0x000000ffff067224 */ /* 0x000fe200078e0a04 */
[----:B------:R-:W-:Y:S01]  /*0a00*/  STL [R1+0x8e8], R101 ;  /* 0x0008e86501007387 */ /* 0x000fe20000100800 */
[----:B------:R-:W-:Y:S01]  /*0a10*/  VIADD R22, R0, 0x4 ;  /* 0x0000000400167836 */ /* 0x000fe20000000000 */
[----:B--2---:R-:W-:Y:S01]  /*0a20*/  R2UR UR8, R9 ;  /* 0x00000000090872ca */ /* 0x004fe200000e0000 */
[----:B------:R-:W-:-:S03]  /*0a30*/  IMAD.HI.U32 R4, R40, R47, RZ ;  /* 0x0000002f28047227 */ /* 0x000fc600078e00ff */
[----:B------:R-:W-:Y:S01]  /*0a40*/  IABS R43, R22 ;  /* 0x00000016002b7213 */ /* 0x000fe20000000000 */
[----:B------:R-:W-:Y:S02]  /*0a50*/  IMAD R6, R11, R6, R8 ;  /* 0x000000060b067224 */ /* 0x000fe400078e0208 */
[----:B------:R-:W-:Y:S01]  /*0a60*/  IMAD.MOV R8, RZ, RZ, -R4 ;  /* 0x000000ffff087224 */ /* 0x000fe200078e0a04 */
[----:B------:R-:W-:Y:S01]  /*0a70*/  USHF.L.U32 UR4, UR7, 0x15, URZ ;  /* 0x0000001507047899 */ /* 0x000fe200080006ff */
[C---:B------:R-:W-:Y:S02]  /*0a80*/  VIADD R15, R0.reuse, 0x3 ;  /* 0x00000003000f7836 */ /* 0x040fe40000000000 */
[----:B------:R-:W-:Y:S01]  /*0a90*/  IMAD R47, R39, R8, R47 ;  /* 0x00000008272f7224 */ /* 0x000fe200078e022f */
[----:B------:R-:W-:Y:S01]  /*0aa0*/  ULOP3.LUT UR10, UR4, 0x600000, URZ, 0xc0, !UPT ;  /* 0x00600000040a7892 */ /* 0x000fe2000f8ec0ff */
[----:B------:R-:W-:Y:S01]  /*0ab0*/  VIADD R16, R0, 0xc ;  /* 0x0000000c00107836 */ /* 0x000fe20000000000 */
[----:B------:R-:W-:Y:S01]  /*0ac0*/  IABS R44, R15 ;  /* 0x0000000f002c7213 */ /* 0x000fe20000000000 */
[----:B------:R-:W-:Y:S01]  /*0ad0*/  IMAD.HI.U32 R7, R40, R46, RZ ;  /* 0x0000002e28077227 */ /* 0x000fe200078e00ff */
[----:B------:R-:W-:-:S02]  /*0ae0*/  UMOV UR4, 0x1 ;  /* 0x0000000100047882 */ /* 0x000fc40000000000 */
[----:B------:R-:W-:Y:S01]  /*0af0*/  IABS R32, R16 ;  /* 0x0000001000207213 */ /* 0x000fe20000000000 */
[----:B------:R-:W-:-:S04]  /*0b00*/  IMAD.HI.U32 R8, R40, R43, RZ ;  /* 0x0000002b28087227 */ /* 0x000fc800078e00ff */
[C---:B------:R-:W-:Y:S02]  /*0b10*/  VIADD R13, R0.reuse, 0x8 ;  /* 0x00000008000d7836 */ /* 0x040fe40000000000 */
[----:B0-----:R-:W-:Y:S02]  /*0b20*/  IMAD.MOV R12, RZ, RZ, -R5 ;  /* 0x000000ffff0c7224 */ /* 0x001fe400078e0a05 */
[----:B------:R-:W-:Y:S01]  /*0b30*/  IMAD.MOV R7, RZ, RZ, -R7 ;  /* 0x000000ffff077224 */ /* 0x000fe200078e0a07 */
[----:B------:R-:W-:Y:S01]  /*0b40*/  IABS R42, R13 ;  /* 0x0000000d002a7213 */ /* 0x000fe20000000000 */
[C---:B------:R-:W-:Y:S02]  /*0b50*/  VIADD R25, R0.reuse, 0x2 ;  /* 0x0000000200197836 */ /* 0x040fe40000000000 */
[----:B------:R-:W-:Y:S02]  /*0b60*/  VIADD R14, R0, 0x9 ;  /* 0x00000009000e7836 */ /* 0x000fe40000000000 */
[----:B------:R-:W-:Y:S01]  /*0b70*/  IMAD.MOV R8, RZ, RZ, -R8 ;  /* 0x000000ffff087224 */ /* 0x000fe200078e0a08 */
[----:B------:R-:W-:Y:S01]  /*0b80*/  STL [R1+0x8e4], R25 ;  /* 0x0008e41901007387 */ /* 0x000fe20000100800 */
[----:B------:R-:W-:Y:S01]  /*0b90*/  IMAD R9, R12, R3, RZ ;  /* 0x000000030c097224 */ /* 0x000fe200078e02ff */
[----:B------:R-:W-:Y:S01]  /*0ba0*/  IABS R41, R14 ;  /* 0x0000000e00297213 */ /* 0x000fe20000000000 */
[----:B------:R-:W-:Y:S01]  /*0bb0*/  IMAD.MOV.U32 R4, RZ, RZ, RZ ;  /* 0x000000ffff047224 */ /* 0x000fe200078e00ff */
[----:B------:R0:W-:Y:S01]  /*0bc0*/  STL [R1+0x8e0], R15 ;  /* 0x0008e00f01007387 */ /* 0x0001e20000100800 */
[C---:B------:R-:W-:Y:S01]  /*0bd0*/  IMAD R46, R39.reuse, R7, R46 ;  /* 0x00000007272e7224 */ /* 0x040fe200078e022e */
[----:B------:R-:W-:Y:S01]  /*0be0*/  IABS R45, R25 ;  /* 0x00000019002d7213 */ /* 0x000fe20000000000 */
[----:B------:R-:W-:Y:S01]  /*0bf0*/  IMAD R43, R39, R8, R43 ;  /* 0x00000008272b7224 */ /* 0x000fe200078e022b */
[----:B------:R-:W-:Y:S01]  /*0c00*/  STL [R1+0x8ec], R22 ;  /* 0x0008ec1601007387 */ /* 0x000fe20000100800 */
[----:B------:R-:W-:-:S02]  /*0c10*/  VIADD R18, R0, 0xb ;  /* 0x0000000b00127836 */ /* 0x000fc40000000000 */
[----:B------:R-:W-:Y:S01]  /*0c20*/  VIADD R103, R0, 0x30 ;  /* 0x0000003000677836 */ /* 0x000fe20000000000 */
[----:B------:R-:W-:Y:S01]  /*0c30*/  STL [R1+0x8f0], R13 ;  /* 0x0008f00d01007387 */ /* 0x000fe20000100800 */
[----:B------:R-:W-:Y:S01]  /*0c40*/  IMAD.HI.U32 R7, R40, R44, RZ ;  /* 0x0000002c28077227 */ /* 0x000fe200078e00ff */
[----:B------:R-:W-:Y:S02]  /*0c50*/  IABS R33, R18 ;  /* 0x0000001200217213 */ /* 0x000fe40000000000 */
[----:B------:R1:W-:Y:S01]  /*0c60*/  STL [R1+0x8f4], R14 ;  /* 0x0008f40e01007387 */ /* 0x0003e20000100800 */
[----:B------:R-:W-:Y:S01]  /*0c70*/  VIADD R165, R0, 0xa ;  /* 0x0000000a00a57836 */ /* 0x000fe20000000000 */
[----:B------:R-:W-:Y:S01]  /*0c80*/  IABS R84, R103 ;  /* 0x0000006700547213 */ /* 0x000fe20000000000 */
[----:B------:R-:W-:-:S03]  /*0c90*/  IMAD.HI.U32 R8, R40, R32, RZ ;  /* 0x0000002028087227 */ /* 0x000fc600078e00ff */
[----:B------:R-:W-:Y:S01]  /*0ca0*/  STL [R1+0x8f8], R165 ;  /* 0x0008f8a501007387 */ /* 0x000fe20000100800 */
[----:B------:R-:W-:Y:S01]  /*0cb0*/  IMAD.HI.U32 R4, R5, R9, R4 ;  /* 0x0000000905047227 */ /* 0x000fe200078e0004 */
[----:B------:R-:W-:Y:S02]  /*0cc0*/  IABS R34, R165 ;  /* 0x000000a500227213 */ /* 0x000fe40000000000 */
[----:B------:R-:W-:Y:S01]  /*0cd0*/  STL [R1+0x8fc], R18 ;  /* 0x0008fc1201007387 */ /* 0x000fe20000100800 */
[----:B------:R-:W-:Y:S02]  /*0ce0*/  VIADD R104, R0, 0x10 ;  /* 0x0000001000687836 */ /* 0x000fe40000000000 */
[----:B------:R-:W-:Y:S01]  /*0cf0*/  IMAD.IADD R5, R10, 0x1, R6 ;  /* 0x000000010a057824 */ /* 0x000fe200078e0206 */
[----:B------:R-:W-:Y:S01]  /*0d00*/  STL [R1+0x900], R16 ;  /* 0x0009001001007387 */ /* 0x000fe20000100800 */
[----:B------:R-:W-:Y:S01]  /*0d10*/  IMAD.HI.U32 R9, R40, R42, RZ ;  /* 0x0000002a28097227 */ /* 0x000fe200078e00ff */
[----:B------:R-:W-:-:S02]  /*0d20*/  IABS R100, R104 ;  /* 0x0000006800647213 */ /* 0x000fc40000000000 */
[----:B------:R-:W-:Y:S01]  /*0d30*/  STL [R1+0x904], R104 ;  /* 0x0009046801007387 */ /* 0x000fe20000100800 */
[----:B------:R-:W-:Y:S02]  /*0d40*/  IMAD.MOV R7, RZ, RZ, -R7 ;  /* 0x000000ffff077224 */ /* 0x000fe400078e0a07 */
[----:B------:R-:W-:Y:S02]  /*0d50*/  VIADD R24, R0, 0x18 ;  /* 0x0000001800187836 */ /* 0x000fe40000000000 */
[----:B------:R-:W-:Y:S02]  /*0d60*/  IMAD.MOV R8, RZ, RZ, -R8 ;  /* 0x000000ffff087224 */ /* 0x000fe400078e0a08 */
[----:B------:R-:W-:Y:S01]  /*0d70*/  IMAD.HI.U32 R10, R40, R41, RZ ;  /* 0x00000029280a7227 */ /* 0x000fe200078e00ff */
[----:B------:R-:W-:Y:S01]  /*0d80*/  STL [R1+0x914], R24 ;  /* 0x0009141801007387 */ /* 0x000fe20000100800 */
[----:B------:R-:W-:Y:S02]  /*0d90*/  IABS R96, R24 ;  /* 0x0000001800607213 */ /* 0x000fe40000000000 */
[----:B0-----:R-:W-:-:S02]  /*0da0*/  VIADD R15, R0, 0x20 ;  /* 0x00000020000f7836 */ /* 0x001fc40000000000 */
[C---:B-1----:R-:W-:Y:S02]  /*0db0*/  VIADD R14, R0.reuse, 0x28 ;  /* 0x00000028000e7836 */ /* 0x042fe40000000000 */
[----:B------:R-:W-:Y:S01]  /*0dc0*/  IMAD.MOV R9, RZ, RZ, -R9 ;  /* 0x000000ffff097224 */ /* 0x000fe200078e0a09 */
[----:B------:R-:W-:Y:S01]  /*0dd0*/  STL [R1+0x930], R15 ;  /* 0x0009300f01007387 */ /* 0x000fe20000100800 */
[C---:B------:R-:W-:Y:S01]  /*0de0*/  IMAD R44, R39.reuse, R7, R44 ;  /* 0x00000007272c7224 */ /* 0x040fe200078e022c */
[----:B------:R-:W-:Y:S01]  /*0df0*/  IABS R88, R14 ;  /* 0x0000000e00587213 */ /* 0x000fe20000000000 */
[----:B------:R-:W-:Y:S01]  /*0e00*/  IMAD R32, R39, R8, R32 ;  /* 0x0000000827207224 */ /* 0x000fe200078e0220 */
[----:B------:R-:W-:Y:S01]  /*0e10*/  STL [R1+0x934], R14 ;  /* 0x0009340e01007387 */ /* 0x000fe20000100800 */
[C---:B------:R-:W-:Y:S01]  /*0e20*/  VIADD R11, R0.reuse, 0x38 ;  /* 0x00000038000b7836 */ /* 0x040fe20000000000 */
[----:B------:R-:W-:Y:S01]  /*0e30*/  IABS R92, R15 ;  /* 0x0000000f005c7213 */ /* 0x000fe20000000000 */
[----:B------:R-:W-:Y:S01]  /*0e40*/  VIADD R157, R0, 0x58 ;  /* 0x00000058009d7836 */ /* 0x000fe20000000000 */
[----:B------:R-:W-:Y:S01]  /*0e50*/  STL [R1+0x944], R103 ;  /* 0x0009446701007387 */ /* 0x000fe20000100800 */
[----:B------:R-:W-:Y:S01]  /*0e60*/  IMAD.MOV R10, RZ, RZ, -R10 ;  /* 0x000000ffff0a7224 */ /* 0x000fe200078e0a0a */
[----:B------:R-:W-:Y:S01]  /*0e70*/  IABS R80, R11 ;  /* 0x0000000b00507213 */ /* 0x000fe20000000000 */
[----:B------:R-:W-:Y:S01]  /*0e80*/  IMAD.HI.U32 R7, R40, R33, RZ ;  /* 0x0000002128077227 */ /* 0x000fe200078e00ff */
[----:B------:R0:W-:Y:S01]  /*0e90*/  STL [R1+0x964], R11 ;  /* 0x0009640b01007387 */ /* 0x0001e20000100800 */
[----:B------:R-:W-:-:S02]  /*0ea0*/  IABS R64, R157 ;  /* 0x0000009d00407213 */ /* 0x000fc40000000000 */
[----:B------:R-:W-:-:S04]  /*0eb0*/  IMAD.HI.U32 R8, R40, R84, RZ ;  /* 0x0000005428087227 */ /* 0x000fc800078e00ff */
[C---:B------:R-:W-:Y:S02]  /*0ec0*/  VIADD R17, R0.reuse, 0x40 ;  /* 0x0000004000117836 */ /* 0x040fe40000000000 */
[C---:B------:R-:W-:Y:S02]  /*0ed0*/  IMAD R42, R39.reuse, R9, R42 ;  /* 0x00000009272a7224 */ /* 0x040fe400078e022a */
[----:B------:R-:W-:Y:S01]  /*0ee0*/  VIADD R20, R0, 0x48 ;  /* 0x0000004800147836 */ /* 0x000fe20000000000 */
[----:B------:R-:W-:Y:S01]  /*0ef0*/  STL [R1+0x994], R17 ;  /* 0x0009941101007387 */ /* 0x000fe20000100800 */
[----:B------:R-:W-:Y:S01]  /*0f00*/  IMAD R41, R39, R10, R41 ;  /* 0x0000000a27297224 */ /* 0x000fe200078e0229 */
[----:B------:R-:W-:Y:S01]  /*0f10*/  IABS R76, R17 ;  /* 0x00000011004c7213 */ /* 0x000fe20000000000 */
[----:B------:R-:W-:Y:S01]  /*0f20*/  IMAD.HI.U32 R9, R40, R100, RZ ;  /* 0x0000006428097227 */ /* 0x000fe200078e00ff */
[----:B------:R-:W-:Y:S01]  /*0f30*/  STL [R1+0x9c4], R20 ;  /* 0x0009c41401007387 */ /* 0x000fe20000100800 */
[----:B------:R-:W-:-:S02]  /*0f40*/  IABS R72, R20 ;  /* 0x0000001400487213 */ /* 0x000fc40000000000 */
[----:B------:R-:W-:Y:S02]  /*0f50*/  IMAD.MOV R12, RZ, RZ, -R7 ;  /* 0x000000ffff0c7224 */ /* 0x000fe400078e0a07 */
[----:B------:R-:W-:Y:S02]  /*0f60*/  IMAD.MOV R8, RZ, RZ, -R8 ;  /* 0x000000ffff087224 */ /* 0x000fe400078e0a08 */
[----:B------:R-:W-:Y:S02]  /*0f70*/  VIADD R150, R0, 0x50 ;  /* 0x0000005000967836 */ /* 0x000fe40000000000 */
[----:B------:R-:W-:-:S03]  /*0f80*/  IMAD.HI.U32 R10, R40, R96, RZ ;  /* 0x00000060280a7227 */ /* 0x000fc600078e00ff */
[----:B------:R-:W-:Y:S01]  /*0f90*/  STL [R1+0x9cc], R150 ;  /* 0x0009cc9601007387 */ /* 0x000fe20000100800 */
[C---:B0-----:R-:W-:Y:S01]  /*0fa0*/  VIADD R11, R0.reuse, 0x60 ;  /* 0x00000060000b7836 */ /* 0x041fe20000000000 */
[----:B------:R-:W-:Y:S01]  /*0fb0*/  IABS R68, R150 ;  /* 0x0000009600447213 */ /* 0x000fe20000000000 */
[C---:B------:R-:W-:Y:S02]  /*0fc0*/  VIADD R156, R0.reuse, 0x68 ;  /* 0x00000068009c7836 */ /* 0x040fe40000000000 */
[----:B------:R-:W-:Y:S01]  /*0fd0*/  IMAD.MOV R9, RZ, RZ, -R9 ;  /* 0x000000ffff097224 */ /* 0x000fe200078e0a09 */
[----:B------:R0:W-:Y:S01]  /*0fe0*/  STL [R1+0x99c], R11 ;  /* 0x00099c0b01007387 */ /* 0x0001e20000100800 */
        /* <DEDUP_REMOVED lines=11> */
[----:B------:R-:W-:Y:S01]  /*10a0*/  STL [R1+0x978], R14 ;  /* 0x0009780e01007387 */ /* 0x000fe20000100800 */
[----:B------:R-:W-:-:S02]  /*10b0*/  IABS R91, R21 ;  /* 0x00000015005b7213 */ /* 0x000fc40000000000 */
[C---:B------:R-:W-:Y:S02]  /*10c0*/  VIADD R12, R0.reuse, 0x78 ;  /* 0x00000078000c7836 */ /* 0x040fe40000000000 */
[C---:B------:R-:W-:Y:S02]  /*10d0*/  VIADD R102, R0.reuse, 0x11 ;  /* 0x0000001100667836 */ /* 0x040fe40000000000 */
[----:B0-----:R-:W-:Y:S01]  /*10e0*/  VIADD R11, R0, 0x19 ;  /* 0x00000019000b7836 */ /* 0x001fe20000000000 */
[----:B------:R-:W-:Y:S01]  /*10f0*/  STL [R1+0x95c], R12 ;  /* 0x00095c0c01007387 */ /* 0x000fe20000100800 */
[C---:B------:R-:W-:Y:S01]  /*1100*/  IMAD R100, R39.reuse, R9, R100 ;  /* 0x0000000927647224 */ /* 0x040fe200078e0264 */
[----:B------:R-:W-:Y:S01]  /*1110*/  IABS R50, R12 ;  /* 0x0000000c00327213 */ /* 0x000fe20000000000 */
[----:B------:R-:W-:Y:S01]  /*1120*/  IMAD R96, R39, R10, R96 ;  /* 0x0000000a27607224 */ /* 0x000fe200078e0260 */
[----:B------:R-:W-:Y:S01]  /*1130*/  STL [R1+0x908], R102 ;  /* 0x0009086601007387 */ /* 0x000fe20000100800 */
[----:B------:R-:W-:Y:S01]  /*1140*/  IMAD.HI.U32 R9, R40, R80, RZ ;  /* 0x0000005028097227 */ /* 0x000fe200078e00ff */
[----:B------:R-:W-:-:S02]  /*1150*/  IABS R95, R11 ;  /* 0x0000000b005f7213 */ /* 0x000fc40000000000 */
[----:B------:R0:W-:Y:S01]  /*1160*/  STL [R1+0x918], R11 ;  /* 0x0009180b01007387 */ /* 0x0001e20000100800 */
[----:B------:R-:W-:Y:S01]  /*1170*/  IMAD.MOV R8, RZ, RZ, -R8 ;  /* 0x000000ffff087224 */ /* 0x000fe200078e0a08 */
[----:B------:R-:W-:Y:S01]  /*1180*/  IABS R99, R102 ;  /* 0x0000006600637213 */ /* 0x000fe20000000000 */
[C---:B------:R-:W-:Y:S01]  /*1190*/  IMAD.HI.U32 R10, R40.reuse, R76, RZ ;  /* 0x0000004c280a7227 */ /* 0x040fe200078e00ff */
[----:B------:R-:W-:Y:S03]  /*11a0*/  STL [R1+0x92c], R21 ;  /* 0x00092c1501007387 */ /* 0x000fe60000100800 */
[----:B------:R-:W-:-:S04]  /*11b0*/  IMAD.HI.U32 R7, R40, R88, RZ ;  /* 0x0000005828077227 */ /* 0x000fc800078e00ff */
[----:B------:R-:W-:Y:S02]  /*11c0*/  IMAD.MOV R9, RZ, RZ, -R9 ;  /* 0x000000ffff097224 */ /* 0x000fe400078e0a09 */
[----:B------:R-:W-:Y:S02]  /*11d0*/  IMAD R64, R39, R8, R64 ;  /* 0x0000000827407224 */ /* 0x000fe400078e0240 */
[----:B0-----:R-:W-:Y:S02]  /*11e0*/  VIADD R11, R0, 0x39 ;  /* 0x00000039000b7836 */ /* 0x001fe40000000000 */
[----:B------:R-:W-:Y:S02]  /*11f0*/  IMAD.MOV R10, RZ, RZ, -R10 ;  /* 0x000000ffff0a7224 */ /* 0x000fe400078e0a0a */
[----:B------:R-:W-:Y:S01]  /*1200*/  IMAD.HI.U32 R8, R40, R91, RZ ;  /* 0x0000005b28087227 */ /* 0x000fe200078e00ff */
[----:B------:R-:W-:-:S03]  /*1210*/  IABS R79, R11 ;  /* 0x0000000b004f7213 */ /* 0x000fc60000000000 */
[----:B------:R-:W-:Y:S02]  /*1220*/  IMAD.MOV R7, RZ, RZ, -R7 ;  /* 0x000000ffff077224 */ /* 0x000fe400078e0a07 */
[----:B------:R-:W-:Y:S02]  /*1230*/  VIADD R15, R0, 0x29 ;  /* 0x00000029000f7836 */ /* 0x000fe40000000000 */
[C---:B------:R-:W-:Y:S02]  /*1240*/  IMAD R80, R39.reuse, R9, R80 ;  /* 0x0000000927507224 */ /* 0x040fe400078e0250 */
[----:B------:R-:W-:Y:S01]  /*1250*/  IMAD R76, R39, R10, R76 ;  /* 0x0000000a274c7224 */ /* 0x000fe200078e024c */
[----:B------:R0:W-:Y:S01]  /*1260*/  STL [R1+0x938], R15 ;  /* 0x0009380f01007387 */ /* 0x0001e20000100800 */
[----:B------:R-:W-:Y:S01]  /*1270*/  IMAD.HI.U32 R9, R40, R60, RZ ;  /* 0x0000003c28097227 */ /* 0x000fe200078e00ff */
[----:B------:R-:W-:-:S03]  /*1280*/  IABS R87, R15 ;  /* 0x0000000f00577213 */ /* 0x000fc60000000000 */
[----:B------:R-:W-:Y:S02]  /*1290*/  IMAD.MOV R8, RZ, RZ, -R8 ;  /* 0x000000ffff087224 */ /* 0x000fe400078e0a08 */
[----:B------:R-:W-:Y:S02]  /*12a0*/  VIADD R14, R0, 0x31 ;  /* 0x00000031000e7836 */ /* 0x000fe40000000000 */
[----:B------:R-:W-:-:S03]  /*12b0*/  IMAD.HI.U32 R6, R40, R45, RZ ;  /* 0x0000002d28067227 */ /* 0x000fc600078e00ff */
[----:B------:R-:W-:Y:S01]  /*12c0*/  STL [R1+0x948], R14 ;  /* 0x0009480e01007387 */ /* 0x000fe20000100800 */
[----:B------:R-:W-:Y:S01]  /*12d0*/  IMAD R88, R39, R7, R88 ;  /* 0x0000000727587224 */ /* 0x000fe200078e0258 */
[----:B------:R-:W-:Y:S01]  /*12e0*/  IABS R83, R14 ;  /* 0x0000000e00537213 */ /* 0x000fe20000000000 */
[C---:B------:R-:W-:Y:S01]  /*12f0*/  IMAD.HI.U32 R10, R40.reuse, R56, RZ ;  /* 0x00000038280a7227 */ /* 0x040fe200078e00ff */
[----:B------:R1:W-:Y:S03]  /*1300*/  STL [R1+0x968], R11 ;  /* 0x0009680b01007387 */ /* 0x0003e60000100800 */
[----:B------:R-:W-:-:S04]  /*1310*/  IMAD.HI.U32 R7, R40, R68, RZ ;  /* 0x0000004428077227 */ /* 0x000fc800078e00ff */
[C---:B------:R-:W-:Y:S02]  /*1320*/  VIADD R158, R0.reuse, 0x41 ;  /* 0x00000041009e7836 */ /* 0x040fe40000000000 */
[C---:B------:R-:W-:Y:S02]  /*1330*/  VIADD R118, R0.reuse, 0x49 ;  /* 0x0000004900767836 */ /* 0x040fe40000000000 */
[----:B------:R-:W-:Y:S01]  /*1340*/  IMAD.MOV R9, RZ, RZ, -R9 ;  /* 0x000000ffff097224 */ /* 0x000fe200078e0a09 */
[----:B------:R-:W-:Y:S01]  /*1350*/  STL [R1+0x998], R158 ;  /* 0x0009989e01007387 */ /* 0x000fe20000100800 */
[----:B------:R-:W-:Y:S01]  /*1360*/  IMAD R91, R39, R8, R91 ;  /* 0x00000008275b7224 */ /* 0x000fe200078e025b */
[----:B------:R-:W-:Y:S01]  /*1370*/  IABS R71, R118 ;  /* 0x0000007600477213 */ /* 0x000fe20000000000 */
[C---:B------:R-:W-:Y:S01]  /*1380*/  VIADD R105, R0.reuse, 0x51 ;  /* 0x0000005100697836 */ /* 0x040fe20000000000 */
[----:B------:R-:W-:Y:S01]  /*1390*/  STL [R1+0x9c8], R118 ;  /* 0x0009c87601007387 */ /* 0x000fe20000100800 */
[----:B0-----:R-:W-:Y:S01]  /*13a0*/  VIADD R15, R0, 0x61 ;  /* 0x00000061000f7836 */ /* 0x001fe20000000000 */
[----:B------:R-:W-:Y:S01]  /*13b0*/  IABS R75, R158 ;  /* 0x0000009e004b7213 */ /* 0x000fe20000000000 */
[----:B------:R-:W-:Y:S01]  /*13c0*/  IMAD.MOV R6, RZ, RZ, -R6 ;  /* 0x000000ffff067224 */ /* 0x000fe200078e0a06 */
[----:B------:R-:W-:Y:S01]  /*13d0*/  STL [R1+0x9c0], R105 ;  /* 0x0009c06901007387 */ /* 0x000fe20000100800 */
[----:B------:R-:W-:Y:S01]  /*13e0*/  IMAD.MOV R10, RZ, RZ, -R10 ;  /* 0x000000ffff0a7224 */ /* 0x000fe200078e0a0a */
[----:B------:R-:W-:Y:S01]  /*13f0*/  IABS R59, R15 ;  /* 0x0000000f003b7213 */ /* 0x000fe20000000000 */
[----:B------:R-:W-:Y:S01]  /*1400*/  IMAD.HI.U32 R8, R40, R79, RZ ;  /* 0x0000004f28087227 */ /* 0x000fe200078e00ff */
[----:B------:R-:W-:-:S03]  /*1410*/  IABS R67, R105 ;  /* 0x0000006900437213 */ /* 0x000fc60000000000 */
[C---:B------:R-:W-:Y:S02]  /*1420*/  VIADD R19, R0.reuse, 0x59 ;  /* 0x0000005900137836 */ /* 0x040fe40000000000 */
[----:B------:R-:W-:Y:S02]  /*1430*/  IMAD.MOV R7, RZ, RZ, -R7 ;  /* 0x000000ffff077224 */ /* 0x000fe400078e0a07 */
[----:B-1----:R-:W-:Y:S01]  /*1440*/  VIADD R11, R0, 0x69 ;  /* 0x00000069000b7836 */ /* 0x002fe20000000000 */
[----:B------:R-:W-:Y:S01]  /*1450*/  STL [R1+0x9b0], R19 ;  /* 0x0009b01301007387 */ /* 0x000fe20000100800 */
[C---:B------:R-:W-:Y:S01]  /*1460*/  IMAD R60, R39.reuse, R9, R60 ;  /* 0x00000009273c7224 */ /* 0x040fe200078e023c */
[----:B------:R-:W-:Y:S01]  /*1470*/  IABS R63, R19 ;  /* 0x00000013003f7213 */ /* 0x000fe20000000000 */
[C---:B------:R-:W-:Y:S01]  /*1480*/  IMAD R45, R39.reuse, R6, R45 ;  /* 0x00000006272d7224 */ /* 0x040fe200078e022d */
[----:B------:R0:W-:Y:S01]  /*1490*/  STL [R1+0x990], R15 ;  /* 0x0009900f01007387 */ /* 0x0001e20000100800 */
[----:B------:R-:W-:Y:S01]  /*14a0*/  IMAD R56, R39, R10, R56 ;  /* 0x0000000a27387224 */ /* 0x000fe200078e0238 */
[----:B------:R-:W-:Y:S01]  /*14b0*/  IABS R55, R11 ;  /* 0x0000000b00377213 */ /* 0x000fe20000000000 */
[----:B------:R-:W-:Y:S01]  /*14c0*/  IMAD.HI.U32 R9, R40, R53, RZ ;  /* 0x0000003528097227 */ /* 0x000fe200078e00ff */
[----:B------:R1:W-:Y:S03]  /*14d0*/  STL [R1+0x980], R11 ;  /* 0x0009800b01007387 */ /* 0x0003e60000100800 */
[----:B------:R-:W-:-:S02]  /*14e0*/  IMAD.MOV R8, RZ, RZ, -R8 ;  /* 0x000000ffff087224 */ /* 0x000fc400078e0a08 */
[----:B------:R-:W-:-:S04]  /*14f0*/  IMAD.HI.U32 R6, R40, R34, RZ ;  /* 0x0000002228067227 */ /* 0x000fc800078e00ff */
[----:B------:R-:W-:Y:S02]  /*1500*/  IMAD R68, R39, R7, R68 ;  /* 0x0000000727447224 */ /* 0x000fe400078e0244 */
[----:B------:R-:W-:-:S04]  /*1510*/  IMAD.HI.U32 R10, R40, R50, RZ ;  /* 0x00000032280a7227 */ /* 0x000fc800078e00ff */
[----:B------:R-:W-:-:S04]  /*1520*/  IMAD.HI.U32 R7, R40, R95, RZ ;  /* 0x0000005f28077227 */ /* 0x000fc800078e00ff */
[C---:B------:R-:W-:Y:S02]  /*1530*/  VIADD R164, R0.reuse, 0x71 ;  /* 0x0000007100a47836 */ /* 0x040fe40000000000 */
[----:B------:R-:W-:Y:S02]  /*1540*/  IMAD.MOV R12, RZ, RZ, -R9 ;  /* 0x000000ffff0c7224 */ /* 0x000fe400078e0a09 */
[----:B------:R-:W-:Y:S01]  /*1550*/  IMAD R79, R39, R8, R79 ;  /* 0x00000008274f7224 */ /* 0x000fe200078e024f */
[----:B------:R-:W-:Y:S01]  /*1560*/  STL [R1+0x96c], R164 ;  /* 0x00096ca401007387 */ /* 0x000fe20000100800 */
[C---:B0-----:R-:W-:Y:S01]  /*1570*/  VIADD R15, R0.reuse, 0x79 ;  /* 0x00000079000f7836 */ /* 0x041fe20000000000 */
[----:B------:R-:W-:Y:S01]  /*1580*/  IABS R52, R164 ;  /* 0x000000a400347213 */ /* 0x000fe20000000000 */
[----:B-1----:R-:W-:Y:S02]  /*1590*/  VIADD R11, R0, 0x22 ;  /* 0x00000022000b7836 */ /* 0x002fe40000000000 */
[----:B------:R-:W-:Y:S01]  /*15a0*/  IMAD.MOV R6, RZ, RZ, -R6 ;  /* 0x000000ffff067224 */ /* 0x000fe200078e0a06 */
[----:B------:R0:W-:Y:S01]  /*15b0*/  STL [R1+0x958], R15 ;  /* 0x0009580f01007387 */ /* 0x0001e20000100800 */
[----:B------:R-:W-:Y:S01]  /*15c0*/  IMAD.MOV R9, RZ, RZ, -R10 ;  /* 0x000000ffff097224 */ /* 0x000fe200078e0a0a */
[----:B------:R-:W-:Y:S01]  /*15d0*/  IABS R90, R11 ;  /* 0x0000000b005a7213 */ /* 0x000fe20000000000 */
[----:B------:R-:W-:Y:S01]  /*15e0*/  IMAD.HI.U32 R8, R40, R59, RZ ;  /* 0x0000003b28087227 */ /* 0x000fe200078e00ff */
[----:B------:R-:W-:-:S03]  /*15f0*/  IABS R49, R15 ;  /* 0x0000000f00317213 */ /* 0x000fc60000000000 */
[C---:B------:R-:W-:Y:S02]  /*1600*/  VIADD R27, R0.reuse, 0x12 ;  /* 0x00000012001b7836 */ /* 0x040fe40000000000 */
[----:B------:R-:W-:Y:S01]  /*1610*/  IMAD.MOV R10, RZ, RZ, -R7 ;  /* 0x000000ffff0a7224 */ /* 0x000fe200078e0a07 */
[----:B0-----:R-:W0:Y:S01]  /*1620*/  LDC R15, c[0x0][0x3a0] ;  /* 0x0000e800ff0f7b82 */ /* 0x001e220000000800 */
[----:B------:R-:W-:Y:S01]  /*1630*/  VIADD R146, R0, 0x1a ;  /* 0x0000001a00927836 */ /* 0x000fe20000000000 */
[----:B------:R-:W-:Y:S01]  /*1640*/  STL [R1+0x90c], R27 ;  /* 0x00090c1b01007387 */ /* 0x000fe20000100800 */
[C---:B------:R-:W-:Y:S01]  /*1650*/  IMAD.HI.U32 R7, R40.reuse, R83, RZ ;  /* 0x0000005328077227 */ /* 0x040fe200078e00ff */
[----:B------:R-:W-:Y:S02]  /*1660*/  IABS R98, R27 ;  /* 0x0000001b00627213 */ /* 0x000fe40000000000 */
[----:B------:R-:W-:Y:S01]  /*1670*/  STL [R1+0x91c], R146 ;  /* 0x00091c9201007387 */ /* 0x000fe20000100800 */
[----:B------:R-:W-:Y:S01]  /*1680*/  IMAD R34, R39, R6, R34 ;  /* 0x0000000627227224 */ /* 0x000fe200078e0222 */
[----:B------:R-:W-:Y:S01]  /*1690*/  IABS R94, R146 ;  /* 0x00000092005e7213 */ /* 0x000fe20000000000 */
[----:B------:R-:W-:Y:S01]  /*16a0*/  IMAD.MOV R8, RZ, RZ, -R8 ;  /* 0x000000ffff087224 */ /* 0x000fe200078e0a08 */
[----:B------:R1:W-:Y:S01]  /*16b0*/  STL [R1+0x928], R11 ;  /* 0x0009280b01007387 */ /* 0x0003e20000100800 */
[----:B------:R-:W-:-:S04]  /*16c0*/  IMAD.HI.U32 R6, R40, R92, RZ ;  /* 0x0000005c28067227 */ /* 0x000fc800078e00ff */
[----:B------:R-:W-:Y:S02]  /*16d0*/  IMAD R53, R39, R12, R53 ;  /* 0x0000000c27357224 */ /* 0x000fe400078e0235 */
[----:B------:R-:W-:Y:S02]  /*16e0*/  IMAD.MOV R12, RZ, RZ, -R7 ;  /* 0x000000ffff0c7224 */ /* 0x000fe400078e0a07 */
[----:B------:R-:W-:-:S04]  /*16f0*/  IMAD.HI.U32 R7, R40, R63, RZ ;  /* 0x0000003f28077227 */ /* 0x000fc800078e00ff */
[----:B------:R-:W-:Y:S02]  /*1700*/  IMAD R59, R39, R8, R59 ;  /* 0x00000008273b7224 */ /* 0x000fe400078e023b */
[----:B-1----:R-:W-:Y:S02]  /*1710*/  VIADD R11, R0, 0x42 ;  /* 0x00000042000b7836 */ /* 0x002fe40000000000 */
[----:B------:R-:W-:Y:S02]  /*1720*/  IMAD.MOV R6, RZ, RZ, -R6 ;  /* 0x000000ffff067224 */ /* 0x000fe400078e0a06 */
[----:B------:R-:W-:Y:S01]  /*1730*/  IMAD.HI.U32 R8, R40, R90, RZ ;  /* 0x0000005a28087227 */ /* 0x000fe200078e00ff */
[----:B------:R-:W-:-:S03]  /*1740*/  IABS R74, R11 ;  /* 0x0000000b004a7213 */ /* 0x000fc60000000000 */
[C---:B------:R-:W-:Y:S02]  /*1750*/  IMAD R83, R39.reuse, R12, R83 ;  /* 0x0000000c27537224 */ /* 0x040fe400078e0253 */
[----:B------:R-:W-:Y:S02]  /*1760*/  IMAD.MOV R12, RZ, RZ, -R7 ;  /* 0x000000ffff0c7224 */ /* 0x000fe400078e0a07 */
[----:B------:R-:W-:Y:S02]  /*1770*/  IMAD R92, R39, R6, R92 ;  /* 0x00000006275c7224 */ /* 0x000fe400078e025c */
[----:B------:R-:W-:Y:S02]  /*1780*/  IMAD.MOV R8, RZ, RZ, -R8 ;  /* 0x000000ffff087224 */ /* 0x000fe400078e0a08 */
[----:B------:R-:W-:-:S04]  /*1790*/  IMAD.HI.U32 R6, R40, R72, RZ ;  /* 0x0000004828067227 */ /* 0x000fc800078e00ff */
[C---:B------:R-:W-:Y:S02]  /*17a0*/  IMAD R63, R39.reuse, R12, R63 ;  /* 0x0000000c273f7224 */ /* 0x040fe400078e023f */
[C---:B------:R-:W-:Y:S02]  /*17b0*/  VIADD R35, R0.reuse, 0x2a ;  /* 0x0000002a00237836 */ /* 0x040fe40000000000 */
[C---:B------:R-:W-:Y:S02]  /*17c0*/  VIADD R12, R0.reuse, 0x32 ;  /* 0x00000032000c7836 */ /* 0x040fe40000000000 */
        /* <DEDUP_REMOVED lines=11> */
[C---:B------:R-:W-:Y:S01]  /*1880*/  VIADD R111, R0.reuse, 0x4a ;  /* 0x0000004a006f7836 */ /* 0x040fe20000000000 */
[----:B------:R1:W-:Y:S01]  /*1890*/  STL [R1+0x9a4], R11 ;  /* 0x0009a40b01007387 */ /* 0x0003e20000100800 */
[C---:B------:R-:W-:Y:S01]  /*18a0*/  VIADD R19, R0.reuse, 0x52 ;  /* 0x0000005200137836 */ /* 0x040fe20000000000 */
[----:B------:R-:W-:Y:S01]  /*18b0*/  IABS R78, R31 ;  /* 0x0000001f004e7213 */ /* 0x000fe20000000000 */
[C---:B------:R-:W-:Y:S01]  /*18c0*/  VIADD R38, R0.reuse, 0x5a ;  /* 0x0000005a00267836 */ /* 0x040fe20000000000 */
[----:B------:R-:W-:Y:S01]  /*18d0*/  STL [R1+0x9d4], R111 ;  /* 0x0009d46f01007387 */ /* 0x000fe20000100800 */
[----:B------:R-:W-:Y:S01]  /*18e0*/  IMAD R72, R39, R6, R72 ;  /* 0x0000000627487224 */ /* 0x000fe200078e0248 */
[----:B------:R-:W-:Y:S01]  /*18f0*/  IABS R66, R19 ;  /* 0x0000001300427213 */ /* 0x000fe20000000000 */
[----:B------:R-:W-:Y:S01]  /*1900*/  IMAD.MOV R8, RZ, RZ, -R8 ;  /* 0x000000ffff087224 */ /* 0x000fe200078e0a08 */
[----:B------:R-:W-:Y:S01]  /*1910*/  STL [R1+0x9bc], R19 ;  /* 0x0009bc1301007387 */ /* 0x000fe20000100800 */
[----:B------:R-:W-:Y:S01]  /*1920*/  VIADD R30, R0, 0x62 ;  /* 0x00000062001e7836 */ /* 0x000fe20000000000 */
[----:B------:R-:W-:Y:S01]  /*1930*/  IABS R62, R38 ;  /* 0x00000026003e7213 */ /* 0x000fe20000000000 */
[----:B------:R-:W-:Y:S01]  /*1940*/  IMAD.HI.U32 R6, R40, R99, RZ ;  /* 0x0000006328067227 */ /* 0x000fe200078e00ff */
[----:B------:R-:W-:Y:S01]  /*1950*/  STL [R1+0x9ac], R38 ;  /* 0x0009ac2601007387 */ /* 0x000fe20000100800 */
[----:B------:R-:W-:-:S02]  /*1960*/  IABS R70, R111 ;  /* 0x0000006f00467213 */ /* 0x000fc40000000000 */
[C---:B------:R-:W-:Y:S01]  /*1970*/  VIADD R163, R0.reuse, 0x72 ;  /* 0x0000007200a37836 */ /* 0x040fe20000000000 */
[----:B------:R-:W-:Y:S01]  /*1980*/  STL [R1+0x98c], R30 ;  /* 0x00098c1e01007387 */ /* 0x000fe20000100800 */
[----:B-1----:R-:W-:Y:S01]  /*1990*/  VIADD R11, R0, 0x7a ;  /* 0x0000007a000b7836 */ /* 0x002fe20000000000 */
[----:B------:R-:W-:Y:S01]  /*19a0*/  IABS R58, R30 ;  /* 0x0000001e003a7213 */ /* 0x000fe20000000000 */
[----:B------:R-:W-:Y:S01]  /*19b0*/  IMAD R74, R39, R8, R74 ;  /* 0x00000008274a7224 */ /* 0x000fe200078e024a */
[----:B------:R-:W-:Y:S01]  /*19c0*/  STL [R1+0x960], R163 ;  /* 0x000960a301007387 */ /* 0x000fe20000100800 */
[----:B------:R-:W-:Y:S01]  /*19d0*/  IMAD.MOV R6, RZ, RZ, -R6 ;  /* 0x000000ffff067224 */ /* 0x000fe200078e0a06 */
[----:B------:R-:W-:Y:S01]  /*19e0*/  IABS R48, R11 ;  /* 0x0000000b00307213 */ /* 0x000fe20000000000 */
[----:B------:R-:W-:Y:S01]  /*19f0*/  IMAD.HI.U32 R8, R40, R54, RZ ;  /* 0x0000003628087227 */ /* 0x000fe200078e00ff */
[----:B------:R-:W-:Y:S01]  /*1a00*/  STL [R1+0x97c], R123 ;  /* 0x00097c7b01007387 */ /* 0x000fe20000100800 */
[----:B------:R-:W-:-:S02]  /*1a10*/  IABS R51, R163 ;  /* 0x000000a300337213 */ /* 0x000fc40000000000 */
[----:B------:R-:W-:Y:S01]  /*1a20*/  VIADD R139, R0, 0x13 ;  /* 0x00000013008b7836 */ /* 0x000fe20000000000 */
[----:B------:R1:W-:Y:S01]  /*1a30*/  STL [R1+0x954], R11 ;  /* 0x0009540b01007387 */ /* 0x0003e20000100800 */
[C---:B------:R-:W-:Y:S02]  /*1a40*/  IMAD R99, R39.reuse, R6, R99 ;  /* 0x0000000627637224 */ /* 0x040fe400078e0263 */
[----:B------:R-:W-:Y:S01]  /*1a50*/  IMAD R95, R39, R10, R95 ;  /* 0x0000000a275f7224 */ /* 0x000fe200078e025f */
[----:B------:R-:W-:Y:S01]  /*1a60*/  IABS R97, R139 ;  /* 0x0000008b00617213 */ /* 0x000fe20000000000 */
[----:B------:R-:W-:Y:S01]  /*1a70*/  IMAD.MOV R8, RZ, RZ, -R8 ;  /* 0x000000ffff087224 */ /* 0x000fe200078e0a08 */
[----:B------:R2:W-:Y:S01]  /*1a80*/  STL [R1+0x910], R139 ;  /* 0x0009108b01007387 */ /* 0x0005e20000100800 */
[----:B------:R-:W-:-:S04]  /*1a90*/  IMAD.HI.U32 R6, R40, R87, RZ ;  /* 0x0000005728067227 */ /* 0x000fc800078e00ff */
[----:B-1----:R-:W-:Y:S02]  /*1aa0*/  IMAD R11, R5, 0x80, R107 ;  /* 0x00000080050b7824 */ /* 0x002fe400078e026b */
[----:B------:R-:W-:-:S03]  /*1ab0*/  IMAD.HI.U32 R10, R40, R71, RZ ;  /* 0x00000047280a7227 */ /* 0x000fc600078e00ff */
[----:B------:R-:W-:Y:S01]  /*1ac0*/  ISETP.GE.AND P6, PT, R11, RZ, PT ;  /* 0x000000ff0b00720c */ /* 0x000fe20003fc6270 */
[C---:B------:R-:W-:Y:S01]  /*1ad0*/  IMAD R54, R39.reuse, R8, R54 ;  /* 0x0000000827367224 */ /* 0x040fe200078e0236 */
[----:B------:R-:W-:Y:S01]  /*1ae0*/  IABS R8, R11 ;  /* 0x0000000b00087213 */ /* 0x000fe20000000000 */
[----:B------:R-:W-:Y:S02]  /*1af0*/  IMAD.MOV R6, RZ, RZ, -R6 ;  /* 0x000000ffff067224 */ /* 0x000fe400078e0a06 */
[----:B------:R-:W-:Y:S02]  /*1b00*/  IMAD.MOV R10, RZ, RZ, -R10 ;  /* 0x000000ffff0a7224 */ /* 0x000fe400078e0a0a */
[C---:B------:R-:W-:Y:S02]  /*1b10*/  IMAD R87, R39.reuse, R6, R87 ;  /* 0x0000000627577224 */ /* 0x040fe400078e0257 */
[----:B------:R-:W-:Y:S02]  /*1b20*/  IMAD R71, R39, R10, R71 ;  /* 0x0000000a27477224 */ /* 0x000fe400078e0247 */
[----:B------:R-:W-:-:S04]  /*1b30*/  IMAD.HI.U32 R2, R40, R97, RZ ;  /* 0x0000006128027227 */ /* 0x000fc800078e00ff */
[----:B------:R-:W-:-:S04]  /*1b40*/  IMAD.HI.U32 R6, R40, R67, RZ ;  /* 0x0000004328067227 */ /* 0x000fc800078e00ff */
[----:B------:R-:W-:-:S04]  /*1b50*/  IMAD.HI.U32 R10, R40, R52, RZ ;  /* 0x00000034280a7227 */ /* 0x000fc800078e00ff */
[----:B------:R-:W-:-:S04]  /*1b60*/  IMAD.HI.U32 R4, R4, R8, RZ ;  /* 0x0000000804047227 */ /* 0x000fc800078e00ff */
[----:B------:R-:W-:Y:S02]  /*1b70*/  IMAD.MOV R2, RZ, RZ, -R2 ;  /* 0x000000ffff027224 */ /* 0x000fe400078e0a02 */
[----:B------:R-:W-:Y:S02]  /*1b80*/  IMAD.MOV R6, RZ, RZ, -R6 ;  /* 0x000000ffff067224 */ /* 0x000fe400078e0a06 */
[----:B------:R-:W-:Y:S02]  /*1b90*/  IMAD.MOV R10, RZ, RZ, -R10 ;  /* 0x000000ffff0a7224 */ /* 0x000fe400078e0a0a */
[----:B------:R-:W-:Y:S02]  /*1ba0*/  IMAD.MOV R4, RZ, RZ, -R4 ;  /* 0x000000ffff047224 */ /* 0x000fe400078e0a04 */
[C---:B------:R-:W-:Y:S02]  /*1bb0*/  IMAD R97, R39.reuse, R2, R97 ;  /* 0x0000000227617224 */ /* 0x040fe400078e0261 */
[----:B------:R-:W-:-:S02]  /*1bc0*/  IMAD R67, R39, R6, R67 ;  /* 0x0000000627437224 */ /* 0x000fc400078e0243 */
[----:B------:R-:W-:Y:S02]  /*1bd0*/  IMAD R52, R39, R10, R52 ;  /* 0x0000000a27347224 */ /* 0x000fe400078e0234 */
[----:B------:R-:W-:Y:S02]  /*1be0*/  IMAD R2, R3, R4, R8 ;  /* 0x0000000403027224 */ /* 0x000fe400078e0208 */
[----:B------:R-:W-:-:S03]  /*1bf0*/  IMAD.HI.U32 R10, R40, R49, RZ ;  /* 0x00000031280a7227 */ /* 0x000fc600078e00ff */
[----:B------:R-:W-:Y:S01]  /*1c00*/  ISETP.GT.U32.AND P0, PT, R3, R2, PT ;  /* 0x000000020300720c */ /* 0x000fe20003f04070 */
[----:B------:R-:W-:-:S04]  /*1c10*/  IMAD.HI.U32 R6, R40, R98, RZ ;  /* 0x0000006228067227 */ /* 0x000fc800078e00ff */
[----:B------:R-:W-:Y:S02]  /*1c20*/  IMAD R50, R39, R9, R50 ;  /* 0x0000000927327224 */ /* 0x000fe400078e0232 */
[----:B------:R-:W-:-:S04]  /*1c30*/  IMAD.HI.U32 R9, R40, R75, RZ ;  /* 0x0000004b28097227 */ /* 0x000fc800078e00ff */
[----:B------:R-:W-:Y:S02]  /*1c40*/  IMAD.MOV R10, RZ, RZ, -R10 ;  /* 0x000000ffff0a7224 */ /* 0x000fe400078e0a0a */
        /* <DEDUP_REMOVED lines=8> */
[----:B------:R-:W-:Y:S02]  /*1cd0*/  IMAD R75, R39, R14, R75 ;  /* 0x0000000e274b7224 */ /* 0x000fe400078e024b */
[----:B------:R-:W-:Y:S02]  /*1ce0*/  IMAD.MOV R14, RZ, RZ, -R9 ;  /* 0x000000ffff0e7224 */ /* 0x000fe400078e0a09 */
[----:B------:R-:W-:Y:S02]  /*1cf0*/  IMAD.MOV R6, RZ, RZ, -R6 ;  /* 0x000000ffff067224 */ /* 0x000fe400078e0a06 */
[----:B------:R-:W-:Y:S02]  /*1d00*/  IMAD.MOV R10, RZ, RZ, -R10 ;  /* 0x000000ffff0a7224 */ /* 0x000fe400078e0a0a */
[----:B------:R-:W-:Y:S02]  /*1d10*/  VIADD R26, R0, 0x1b ;  /* 0x0000001b001a7836 */ /* 0x000fe40000000000 */
[----:B------:R-:W-:-:S03]  /*1d20*/  IMAD.HI.U32 R9, R40, R86, RZ ;  /* 0x0000005628097227 */ /* 0x000fc600078e00ff */
[----:B------:R-:W-:Y:S01]  /*1d30*/  IABS R93, R26 ;  /* 0x0000001a005d7213 */ /* 0x000fe20000000000 */
[----:B------:R-:W-:Y:S01]  /*1d40*/  IMAD.MOV R7, RZ, RZ, -R7 ;  /* 0x000000ffff077224 */ /* 0x000fe200078e0a07 */
[----:B------:R2:W-:Y:S01]  /*1d50*/  STL [R1+0x920], R26 ;  /* 0x0009201a01007387 */ /* 0x0005e20000100800 */
[C---:B------:R-:W-:Y:S02]  /*1d60*/  VIADD R119, R0.reuse, 0x23 ;  /* 0x0000002300777836 */ /* 0x040fe40000000000 */
[C---:B------:R-:W-:Y:S02]  /*1d70*/  IMAD R82, R39.reuse, R6, R82 ;  /* 0x0000000627527224 */ /* 0x040fe400078e0252 */
[----:B------:R-:W-:Y:S01]  /*1d80*/  IMAD R66, R39, R10, R66 ;  /* 0x0000000a27427224 */ /* 0x000fe200078e0242 */
[----:B------:R2:W-:Y:S01]  /*1d90*/  STL [R1+0x924], R119 ;  /* 0x0009247701007387 */ /* 0x0005e20000100800 */
[----:B------:R-:W-:Y:S01]  /*1da0*/  VIADD R106, R0, 0x2b ;  /* 0x0000002b006a7836 */ /* 0x000fe20000000000 */
[----:B------:R-:W-:Y:S01]  /*1db0*/  IABS R89, R119 ;  /* 0x0000007700597213 */ /* 0x000fe20000000000 */
[----:B------:R-:W-:-:S02]  /*1dc0*/  @!P0 IMAD.IADD R2, R2, 0x1, -R3 ;  /* 0x0000000102028824 */ /* 0x000fc400078e0a03 */
[----:B------:R-:W-:Y:S01]  /*1dd0*/  IMAD.MOV R9, RZ, RZ, -R9 ;  /* 0x000000ffff097224 */ /* 0x000fe200078e0a09 */
[----:B------:R2:W-:Y:S01]  /*1de0*/  STL [R1+0x93c], R106 ;  /* 0x00093c6a01007387 */ /* 0x0005e20000100800 */
[----:B------:R-:W-:Y:S01]  /*1df0*/  IMAD R94, R39, R7, R94 ;  /* 0x00000007275e7224 */ /* 0x000fe200078e025e */
[----:B------:R-:W-:Y:S01]  /*1e00*/  ISETP.GT.U32.AND P0, PT, R3, R2, PT ;  /* 0x000000020300720c */ /* 0x000fe20003f04070 */
[C---:B------:R-:W-:Y:S01]  /*1e10*/  IMAD.HI.U32 R6, R40.reuse, R62, RZ ;  /* 0x0000003e28067227 */ /* 0x040fe200078e00ff */
[----:B------:R2:W-:Y:S01]  /*1e20*/  STL [R1+0x8a4], R11 ;  /* 0x0008a40b01007387 */ /* 0x0005e20000100800 */
[----:B------:R-:W-:Y:S02]  /*1e30*/  IABS R85, R106 ;  /* 0x0000006a00557213 */ /* 0x000fe40000000000 */
[----:B------:R-:W-:-:S04]  /*1e40*/  IMAD.HI.U32 R10, R40, R48, RZ ;  /* 0x00000030280a7227 */ /* 0x000fc800078e00ff */
[C---:B------:R-:W-:Y:S02]  /*1e50*/  VIADD R117, R0.reuse, 0x33 ;  /* 0x0000003300757836 */ /* 0x040fe40000000000 */
[----:B------:R-:W-:Y:S02]  /*1e60*/  VIADD R116, R0, 0x3b ;  /* 0x0000003b00747836 */ /* 0x000fe40000000000 */
[----:B------:R-:W-:Y:S01]  /*1e70*/  IMAD.HI.U32 R7, R40, R78, RZ ;  /* 0x0000004e28077227 */ /* 0x000fe200078e00ff */
[----:B------:R-:W-:Y:S01]  /*1e80*/  IABS R81, R117 ;  /* 0x0000007500517213 */ /* 0x000fe20000000000 */
[----:B------:R2:W-:Y:S01]  /*1e90*/  STL [R1+0x94c], R117 ;  /* 0x00094c7501007387 */ /* 0x0005e20000100800 */
[----:B------:R-:W-:Y:S01]  /*1ea0*/  IABS R77, R116 ;  /* 0x00000074004d7213 */ /* 0x000fe20000000000 */
[C---:B------:R-:W-:Y:S02]  /*1eb0*/  VIADD R115, R0.reuse, 0x43 ;  /* 0x0000004300737836 */ /* 0x040fe40000000000 */
[----:B------:R-:W-:Y:S01]  /*1ec0*/  IMAD R86, R39, R9, R86 ;  /* 0x0000000927567224 */ /* 0x000fe200078e0256 */
[----:B------:R2:W-:Y:S01]  /*1ed0*/  STL [R1+0x970], R116 ;  /* 0x0009707401007387 */ /* 0x0005e20000100800 */
[----:B------:R-:W-:Y:S01]  /*1ee0*/  IMAD.MOV R6, RZ, RZ, -R6 ;  /* 0x000000ffff067224 */ /* 0x000fe200078e0a06 */
[----:B------:R-:W-:Y:S01]  /*1ef0*/  IABS R73, R115 ;  /* 0x0000007300497213 */ /* 0x000fe20000000000 */
[----:B------:R-:W-:Y:S01]  /*1f00*/  IMAD.MOV R10, RZ, RZ, -R10 ;  /* 0x000000ffff0a7224 */ /* 0x000fe200078e0a0a */
[----:B------:R2:W-:Y:S01]  /*1f10*/  STL [R1+0x9a0], R115 ;  /* 0x0009a07301007387 */ /* 0x0005e20000100800 */
[----:B------:R-:W-:-:S02]  /*1f20*/  VIADD R114, R0, 0x4b ;  /* 0x0000004b00727836 */ /* 0x000fc40000000000 */
[----:B------:R-:W-:-:S03]  /*1f30*/  IMAD.HI.U32 R9, R40, R70, RZ ;  /* 0x0000004628097227 */ /* 0x000fc600078e00ff */
[----:B------:R2:W-:Y:S01]  /*1f40*/  STL [R1+0x9d0], R114 ;  /* 0x0009d07201007387 */ /* 0x0005e20000100800 */
[----:B------:R-:W-:Y:S01]  /*1f50*/  IMAD.MOV R7, RZ, RZ, -R7 ;  /* 0x000000ffff077224 */ /* 0x000fe200078e0a07 */
[----:B------:R-:W-:Y:S01]  /*1f60*/  IABS R69, R114 ;  /* 0x0000007200457213 */ /* 0x000fe20000000000 */
[----:B------:R-:W-:-:S04]  /*1f70*/  IMAD.HI.U32 R5, R40, R93, RZ ;  /* 0x0000005d28057227 */ /* 0x000fc800078e00ff */
[C---:B------:R-:W-:Y:S02]  /*1f80*/  VIADD R113, R0.reuse, 0x53 ;  /* 0x0000005300717836 */ /* 0x040fe40000000000 */
[C---:B------:R-:W-:Y:S02]  /*1f90*/  VIADD R109, R0.reuse, 0x5b ;  /* 0x0000005b006d7836 */ /* 0x040fe40000000000 */
[----:B------:R-:W-:Y:S01]  /*1fa0*/  VIADD R108, R0, 0x63 ;  /* 0x00000063006c7836 */ /* 0x000fe20000000000 */
[----:B------:R2:W-:Y:S01]  /*1fb0*/  STL [R1+0x9b8], R113 ;  /* 0x0009b87101007387 */ /* 0x0005e20000100800 */
[C---:B------:R-:W-:Y:S01]  /*1fc0*/  IMAD R62, R39.reuse, R6, R62 ;  /* 0x00000006273e7224 */ /* 0x040fe200078e023e */
[----:B------:R-:W-:Y:S01]  /*1fd0*/  IABS R65, R113 ;  /* 0x0000007100417213 */ /* 0x000fe20000000000 */
[C---:B------:R-:W-:Y:S01]  /*1fe0*/  IMAD R48, R39.reuse, R10, R48 ;  /* 0x0000000a27307224 */ /* 0x040fe200078e0230 */
[----:B------:R2:W-:Y:S01]  /*1ff0*/  STL [R1+0x9a8], R109 ;  /* 0x0009a86d01007387 */ /* 0x0005e20000100800 */
[----:B------:R-:W-:Y:S01]  /*2000*/  IMAD.MOV R9, RZ, RZ, -R9 ;  /* 0x000000ffff097224 */ /* 0x000fe200078e0a09 */
[----:B------:R-:W-:Y:S01]  /*2010*/  IABS R61, R109 ;  /* 0x0000006d003d7213 */ /* 0x000fe20000000000 */
[----:B------:R-:W-:Y:S01]  /*2020*/  IMAD R78, R39, R7, R78 ;  /* 0x00000007274e7224 */ /* 0x000fe200078e024e */
[----:B------:R2:W-:Y:S01]  /*2030*/  STL [R1+0x988], R108 ;  /* 0x0009886c01007387 */ /* 0x0005e20000100800 */
[----:B------:R-:W-:Y:S01]  /*2040*/  IMAD.HI.U32 R6, R40, R89, RZ ;  /* 0x0000005928067227 */ /* 0x000fe200078e00ff */
[----:B------:R-:W-:-:S03]  /*2050*/  IABS R57, R108 ;  /* 0x0000006c00397213 */ /* 0x000fc60000000000 */
[----:B------:R-:W-:Y:S02]  /*2060*/  IMAD.MOV R10, RZ, RZ, -R5 ;  /* 0x000000ffff0a7224 */ /* 0x000fe400078e0a05 */
[----:B------:R-:W-:-:S04]  /*2070*/  IMAD.HI.U32 R7, R40, R58, RZ ;  /* 0x0000003a28077227 */ /* 0x000fc800078e00ff */
[----:B------:R-:W-:-:S04]  /*2080*/  IMAD.HI.U32 R4, R40, R81, RZ ;  /* 0x0000005128047227 */ /* 0x000fc800078e00ff */
[----:B------:R-:W-:-:S04]  /*2090*/  IMAD.HI.U32 R5, R40, R77, RZ ;  /* 0x0000004d28057227 */ /* 0x000fc800078e00ff */
[C---:B------:R-:W-:Y:S02]  /*20a0*/  IMAD R70, R39.reuse, R9, R70 ;  /* 0x0000000927467224 */ /* 0x040fe400078e0246 */
[----:B------:R-:W-:Y:S02]  /*20b0*/  IMAD.MOV R6, RZ, RZ, -R6 ;  /* 0x000000ffff067224 */ /* 0x000fe400078e0a06 */
[----:B------:R-:W-:Y:S02]  /*20c0*/  IMAD R93, R39, R10, R93 ;  /* 0x0000000a275d7224 */ /* 0x000fe400078e025d */
[----:B------:R-:W-:-:S04]  /*20d0*/  IMAD.HI.U32 R9, R40, R51, RZ ;  /* 0x0000003328097227 */ /* 0x000fc800078e00ff */
[----:B------:R-:W-:Y:S02]  /*20e0*/  IMAD.MOV R7, RZ, RZ, -R7 ;  /* 0x000000ffff077224 */ /* 0x000fe400078e0a07 */
[----:B------:R-:W-:Y:S02]  /*20f0*/  IMAD.MOV R8, RZ, RZ, -R4 ;  /* 0x000000ffff087224 */ /* 0x000fe400078e0a04 */
[----:B------:R-:W-:Y:S02]  /*2100*/  IMAD.MOV R10, RZ, RZ, -R5 ;  /* 0x000000ffff0a7224 */ /* 0x000fe400078e0a05 */
[----:B------:R-:W-:-:S04]  /*2110*/  IMAD.HI.U32 R4, R40, R65, RZ ;  /* 0x0000004128047227 */ /* 0x000fc800078e00ff */
[----:B0-----:R-:W-:Y:S02]  /*2120*/  VIADD R5, R15, 0xffffffff ;  /* 0xffffffff0f057836 */ /* 0x001fe40000000000 */
[----:B------:R-:W-:Y:S02]  /*2130*/  IMAD R89, R39, R6, R89 ;  /* 0x0000000627597224 */ /* 0x000fe400078e0259 */
[----:B------:R-:W-:Y:S01]  /*2140*/  @!P0 IMAD.IADD R2, R2, 0x1, -R3 ;  /* 0x0000000102028824 */ /* 0x000fe200078e0a03 */
[----:B------:R-:W-:Y:S01]  /*2150*/  ISETP.GE.U32.AND P2, PT, R5, 0x7fffff80, PT ;  /* 0x7fffff800500780c */ /* 0x000fe20003f46070 */
[----:B------:R-:W-:Y:S02]  /*2160*/  IMAD.MOV R12, RZ, RZ, -R9 ;  /* 0x000000ffff0c7224 */ /* 0x000fe400078e0a09 */
[----:B------:R-:W-:Y:S02]  /*2170*/  IMAD R58, R39, R7, R58 ;  /* 0x00000007273a7224 */ /* 0x000fe400078e023a */
[----:B------:R-:W-:-:S04]  /*2180*/  IMAD.HI.U32 R6, R40, R73, RZ ;  /* 0x0000004928067227 */ /* 0x000fc800078e00ff */
[----:B------:R-:W-:Y:S02]  /*2190*/  VIADD R3, R15, 0xffffffef ;  /* 0xffffffef0f037836 */ /* 0x000fe40000000000 */
[----:B------:R-:W-:-:S03]  /*21a0*/  IMAD.HI.U32 R7, R40, R85, RZ ;  /* 0x0000005528077227 */ /* 0x000fc600078e00ff */
[----:B------:R-:W-:Y:S01]  /*21b0*/  ISETP.GE.U32.AND P4, PT, R3, 0x7fffff70, PT ;  /* 0x7fffff700300780c */ /* 0x000fe20003f86070 */
[----:B------:R-:W-:Y:S02]  /*21c0*/  IMAD.MOV R4, RZ, RZ, -R4 ;  /* 0x000000ffff047224 */ /* 0x000fe400078e0a04 */
[----:B------:R-:W-:Y:S02]  /*21d0*/  VIADD R5, R15, 0xffffffe7 ;  /* 0xffffffe70f057836 */ /* 0x000fe40000000000 */
[----:B------:R-:W-:Y:S02]  /*21e0*/  IMAD R51, R39, R12, R51 ;  /* 0x0000000c27337224 */ /* 0x000fe400078e0233 */
[----:B------:R-:W-:Y:S01]  /*21f0*/  IMAD.MOV R6, RZ, RZ, -R6 ;  /* 0x000000ffff067224 */ /* 0x000fe200078e0a06 */
[----:B------:R-:W-:Y:S01]  /*2200*/  ISETP.GE.U32.AND P5, PT, R5, 0x7fffff68, PT ;  /* 0x7fffff680500780c */ /* 0x000fe20003fa6070 */
[----:B------:R-:W-:Y:S02]  /*2210*/  IMAD.MOV R12, RZ, RZ, -R7 ;  /* 0x000000ffff0c7224 */ /* 0x000fe400078e0a07 */
[----:B------:R-:W-:-:S02]  /*2220*/  IMAD R65, R39, R4, R65 ;  /* 0x0000000427417224 */ /* 0x000fc400078e0241 */
[----:B------:R-:W-:-:S04]  /*2230*/  IMAD.HI.U32 R7, R40, R69, RZ ;  /* 0x0000004528077227 */ /* 0x000fc800078e00ff */
[----:B------:R-:W-:-:S04]  /*2240*/  IMAD.HI.U32 R3, R40, R61, RZ ;  /* 0x0000003d28037227 */ /* 0x000fc800078e00ff */
[----:B------:R-:W-:-:S04]  /*2250*/  IMAD.HI.U32 R4, R40, R57, RZ ;  /* 0x0000003928047227 */ /* 0x000fc800078e00ff */
[C---:B------:R-:W-:Y:S02]  /*2260*/  IMAD R73, R39.reuse, R6, R73 ;  /* 0x0000000627497224 */ /* 0x040fe400078e0249 */
[----:B------:R-:W-:Y:S02]  /*2270*/  IMAD R85, R39, R12, R85 ;  /* 0x0000000c27557224 */ /* 0x000fe400078e0255 */
[----:B------:R-:W-:Y:S02]  /*2280*/  VIADD R6, R15, 0xfffffff7 ;  /* 0xfffffff70f067836 */ /* 0x000fe40000000000 */
[----:B------:R-:W-:Y:S02]  /*2290*/  IMAD.MOV.U32 R5, RZ, RZ, R2 ;  /* 0x000000ffff057224 */ /* 0x000fe400078e0002 */
[----:B------:R-:W-:Y:S01]  /*22a0*/  IMAD.MOV R12, RZ, RZ, -R7 ;  /* 0x000000ffff0c7224 */ /* 0x000fe200078e0a07 */
[----:B------:R-:W-:Y:S01]  /*22b0*/  ISETP.GE.U32.AND P0, PT, R6, 0x7fffff78, PT ;  /* 0x7fffff780600780c */ /* 0x000fe20003f06070 */
[----:B------:R-:W-:-:S02]  /*22c0*/  IMAD.MOV R2, RZ, RZ, -R3 ;  /* 0x000000ffff027224 */ /* 0x000fc400078e0a03 */
[----:B------:R-:W-:Y:S02]  /*22d0*/  IMAD.MOV R4, RZ, RZ, -R4 ;  /* 0x000000ffff047224 */ /* 0x000fe400078e0a04 */
[----:B------:R-:W-:Y:S01]  /*22e0*/  @!P6 IMAD.MOV R5, RZ, RZ, -R5 ;  /* 0x000000ffff05e224 */ /* 0x000fe200078e0a05 */
[----:B------:R-:W-:Y:S01]  /*22f0*/  @!P3 LOP3.LUT R5, RZ, R28, RZ, 0x33, !PT ;  /* 0x0000001cff05b212 */ /* 0x000fe200078e33ff */
[C---:B------:R-:W-:Y:S02]  /*2300*/  IMAD R55, R39.reuse, R14, R55 ;  /* 0x0000000e27377224 */ /* 0x040fe400078e0237 */
[C---:B------:R-:W-:Y:S02]  /*2310*/  IMAD R81, R39.reuse, R8, R81 ;  /* 0x0000000827517224 */ /* 0x040fe400078e0251 */
[C---:B------:R-:W-:Y:S02]  /*2320*/  IMAD R77, R39.reuse, R10, R77 ;  /* 0x0000000a274d7224 */ /* 0x040fe400078e024d */
[----:B------:R-:W-:-:S02]  /*2330*/  IMAD R69, R39, R12, R69 ;  /* 0x0000000c27457224 */ /* 0x000fc400078e0245 */
[C---:B------:R-:W-:Y:S02]  /*2340*/  IMAD R61, R39.reuse, R2, R61 ;  /* 0x00000002273d7224 */ /* 0x040fe400078e023d */
[----:B------:R-:W-:Y:S02]  /*2350*/  IMAD R57, R39, R4, R57 ;  /* 0x0000000427397224 */ /* 0x000fe400078e0239 */
[----:B------:R-:W-:Y:S01]  /*2360*/  VIADD R3, R15, 0xffffffdf ;  /* 0xffffffdf0f037836 */ /* 0x000fe20000000000 */
[----:B--23--:R-:W-:Y:S06]  /*2370*/  BRA.U UP0, `(.L_x_5) ;  /* 0x0000000100187547 */ /* 0x00cfec000b800000 */
[----:B------:R-:W-:Y:S01]  /*2380*/  ELECT P3, URZ, PT ;  /* 0x0000000000ff782f */ /* 0x000fe20003860000 */
[----:B------:R-:W-:Y:S01]  /*2390*/  IMAD.MOV.U32 R2, RZ, RZ, 0x1 ;  /* 0x00000001ff027424 */ /* 0x000fe200078e00ff */
[----:B------:R-:W-:Y:S01]  /*23a0*/  UMOV UR6, 0x40 ;  /* 0x0000004000067882 */ /* 0x000fe20000000000 */
[----:B------:R-:W-:Y:S01]  /*23b0*/  UVIRTCOUNT.DEALLOC.SMPOOL 0x80 ;  /* 0x000000800000784c */ /* 0x000fe20000000000 */
[----:B------:R-:W-:-:S09]  /*23c0*/  ULEA UR6, UR5, UR6, 0x18 ;  /* 0x0000000605067291 */ /* 0x000fd2000f8ec0ff */
[----:B------:R0:W-:Y:S03]  /*23d0*/  @P3 STS.U8 [UR6], R2 ;  /* 0x00000002ff003988 */ /* 0x0001e60008000006 */
.L_x_5:
[----:B------:R-:W-:Y:S01]  /*23e0*/  UIADD3 UR10, UPT, UPT, UR8, UR10, URZ ;  /* 0x0000000a080a7290 */ /* 0x000fe2000fffe0ff */
[----:B------:R-:W-:Y:S01]  /*23f0*/  ISETP.GE.U32.AND P3, PT, R3, 0x7fffff60, PT ;  /* 0x7fffff600300780c */ /* 0x000fe20003f66070 */
[----:B------:R-:W-:Y:S01]  /*2400*/  VOTEU.ALL UP1, P1 ;  /* 0x0000000000ff7886 */ /* 0x000fe20000820000 */
[----:B------:R-:W-:Y:S01]  /*2410*/  UIADD3 UR6, UPT, UPT, UR9, 0x10000, URZ ;  /* 0x0001000009067890 */ /* 0x000fe2000fffe0ff */
[----:B------:R-:W-:Y:S01]  /*2420*/  IMAD R3, R5, UR11, RZ ;  /* 0x0000000b05037c24 */ /* 0x000fe2000f8e02ff */
[----:B------:R-:W-:Y:S01]  /*2430*/  VOTEU.ALL UP2, P1 ;  /* 0x0000000000ff7886 */ /* 0x000fe20000840000 */
[----:B------:R-:W-:Y:S01]  /*2440*/  IMAD.SHL.U32 R5, R36, 0x8, RZ ;  /* 0x0000000824057824 */ /* 0x000fe200078e00ff */
[----:B------:R-:W-:-:S04]  /*2450*/  @!UP1 UIADD3 UR16, UPT, UPT, -UR4, 0x100000, URZ ;  /* 0x0010000004109890 */ /* 0x000fc8000fffe1ff */
[----:B------:R-:W-:Y:S02]  /*2460*/  @!UP1 USHF.L.U32 UR17, UR16, 0xb, URZ ;  /* 0x0000000b10119899 */ /* 0x000fe400080006ff */
[----:B------:R-:W-:Y:S01]  /*2470*/  @!UP1 USHF.L.U32 UR16, UR16, 0x1, URZ ;  /* 0x0000000110109899 */ /* 0x000fe200080006ff */
[----:B------:R-:W-:Y:S01]  /*2480*/  STL [R1+0xc58], R66 ;  /* 0x000c584201007387 */ /* 0x000fe20000100800 */
[C---:B0-----:R-:W-:Y:S01]  /*2490*/  IADD3 R2, P6, PT, R3.reuse, UR12, RZ ;  /* 0x0000000c03027c10 */ /* 0x041fe2000ffde0ff */
[----:B------:R-:W-:Y:S01]  /*24a0*/  IMAD.SHL.U32 R125, R36, 0x10, RZ ;  /* 0x00000010247d7824 */ /* 0x000fe200078e00ff */
[----:B------:R-:W-:Y:S01]  /*24b0*/  PRMT R8, RZ, 0x7610, R8 ;  /* 0x00007610ff087816 */ /* 0x000fe20000000008 */
[----:B------:R-:W-:Y:S01]  /*24c0*/  STTM.x128 tmem[UR10], RZ ;  /* 0x000000ff000079ed */ /* 0x000fe200083c000a */
[----:B------:R-:W0:Y:S02]  /*24d0*/  FENCE.VIEW.ASYNC.T ;  /* 0x00000000000073c6 */ /* 0x000e240000000200 */
[----:B0-----:R-:W-:Y:S01]  /*24e0*/  BAR.SYNC.DEFER_BLOCKING 0x0 ;  /* 0x0000000000007b1d */ /* 0x001fe20000010000 */
[----:B------:R-:W-:Y:S01]  /*24f0*/  LEA.HI.X.SX32 R3, R3, UR13, 0x1, P6 ;  /* 0x0000000d03037c11 */ /* 0x000fe2000b0f0eff */
[----:B------:R-:W-:Y:S01]  /*2500*/  VIADD R6, R15, 0xffffffd7 ;  /* 0xffffffd70f067836 */ /* 0x000fe20000000000 */
[----:B------:R-:W-:-:S02]  /*2510*/  IADD3 R4, P6, PT, R5, R2, RZ ;  /* 0x0000000205047210 */ /* 0x000fc40007fde0ff */
[----:B------:R-:W-:Y:S02]  /*2520*/  PRMT R7, RZ, 0x7610, R7 ;  /* 0x00007610ff077816 */ /* 0x000fe40000000007 */
[----:B------:R-:W-:Y:S01]  /*2530*/  PRMT R10, RZ, 0x7610, R10 ;  /* 0x00007610ff0a7816 */ /* 0x000fe2000000000a */
[----:B------:R-:W-:Y:S01]  /*2540*/  STL [R1+0xc54], R62 ;  /* 0x000c543e01007387 */ /* 0x000fe20000100800 */
[----:B------:R-:W-:Y:S01]  /*2550*/  LEA.HI.X.SX32 R5, R5, R3, 0x1, P6 ;  /* 0x0000000305057211 */ /* 0x000fe200030f0eff */
[----:B------:R-:W-:Y:S01]  /*2560*/  VIADD R9, R15, 0xffffffc7 ;  /* 0xffffffc70f097836 */ /* 0x000fe20000000000 */
[----:B------:R-:W-:Y:S01]  /*2570*/  PRMT R132, RZ, 0x7610, R132 ;  /* 0x00007610ff847816 */ /* 0x000fe20000000084 */
[----:B------:R0:W-:Y:S01]  /*2580*/  STL [R1+0xc50], R58 ;  /* 0x000c503a01007387 */ /* 0x0001e20000100800 */
[----:B------:R-:W-:Y:S01]  /*2590*/  PRMT R130, RZ, 0x7610, R130 ;  /* 0x00007610ff827816 */ /* 0x000fe20000000082 */
[----:B------:R-:W1:Y:S02]  /*25a0*/  LDCU UR11, c[0x0][0x3b0] ;  /* 0x00007600ff0b77ac */ /* 0x000e640008000800 */
[----:B------:R2:W-:Y:S01]  /*25b0*/  STL [R1+0xc4c], R54 ;  /* 0x000c4c3601007387 */ /* 0x0005e20000100800 */
[----:B------:R-:W-:Y:S01]  /*25c0*/  PRMT R11, RZ, 0x7610, R11 ;  /* 0x00007610ff0b7816 */ /* 0x000fe2000000000b */
[----:B------:R-:W3:Y:S02]  /*25d0*/  LDCU UR5, c[0x0][0x3b0] ;  /* 0x00007600ff0577ac */ /* 0x000ee40008000800 */
[----:B------:R-:W-:Y:S01]  /*25e0*/  STL [R1+0xc48], R51 ;  /* 0x000c483301007387 */ /* 0x000fe20000100800 */
[----:B------:R-:W-:Y:S01]  /*25f0*/  PRMT R12, RZ, 0x7610, R12 ;  /* 0x00007610ff0c7816 */ /* 0x000fe2000000000c */
[----:B------:R-:W4:Y:S02]  /*2600*/  LDCU UR21, c[0x0][0x3b0] ;  /* 0x00007600ff1577ac */ /* 0x000f240008000800 */
[----:B------:R-:W0:Y:S02]  /*2610*/  FENCE.VIEW.ASYNC.S ;  /* 0x00000000000073c6 */ /* 0x000e240000000000 */
[----:B0-----:R0:W0:Y:S02]  /*2620*/  @!UP2 SYNCS.EXCH.64 URZ, [UR6], UR16 ;  /* 0x0000001006ffa5b2 */ /* 0x0010240008000100 */
[----:B0-----:R-:W-:Y:S01]  /*2630*/  BAR.SYNC.DEFER_BLOCKING 0x0 ;  /* 0x0000000000007b1d */ /* 0x001fe20000010000 */
[----:B------:R-:W-:-:S02]  /*2640*/  PRMT R138, RZ, 0x7610, R138 ;  /* 0x00007610ff8a7816 */ /* 0x000fc4000000008a */
[----:B------:R-:W-:Y:S02]  /*2650*/  PRMT R135, RZ, 0x7610, R135 ;  /* 0x00007610ff877816 */ /* 0x000fe40000000087 */
[----:B------:R-:W-:Y:S01]  /*2660*/  PRMT R28, RZ, 0x7610, R28 ;  /* 0x00007610ff1c7816 */ /* 0x000fe2000000001c */
[----:B------:R-:W0:Y:S01]  /*2670*/  LDCU UR25, c[0x0][0x3b0] ;  /* 0x00007600ff1977ac */ /* 0x000e220008000800 */
[----:B------:R-:W-:Y:S01]  /*2680*/  STL [R1+0xc44], R48 ;  /* 0x000c443001007387 */ /* 0x000fe20000100800 */
[----:B------:R-:W-:Y:S01]  /*2690*/  IADD3 R126, P6, PT, R125, R2, RZ ;  /* 0x000000027d7e7210 */ /* 0x000fe20007fde0ff */
[----:B------:R-:W0:Y:S02]  /*26a0*/  LDCU UR29, c[0x0][0x3b0] ;  /* 0x00007600ff1d77ac */ /* 0x000e240008000800 */
[----:B------:R-:W-:Y:S01]  /*26b0*/  STL [R1+0xc40], R97 ;  /* 0x000c406101007387 */ /* 0x000fe20000100800 */
[----:B------:R-:W-:Y:S01]  /*26c0*/  PRMT R58, RZ, 0x7610, R58 ;  /* 0x00007610ff3a7816 */ /* 0x000fe2000000003a */
[----:B------:R-:W0:Y:S02]  /*26d0*/  LDCU UR16, c[0x0][0x3b0] ;  /* 0x00007600ff1077ac */ /* 0x000e240008000800 */
[----:B------:R-:W-:Y:S01]  /*26e0*/  STL [R1+0xc3c], R93 ;  /* 0x000c3c5d01007387 */ /* 0x000fe20000100800 */
[----:B--2---:R-:W-:Y:S01]  /*26f0*/  PRMT R54, RZ, 0x7610, R54 ;  /* 0x00007610ff367816 */ /* 0x004fe20000000036 */
[----:B------:R-:W2:Y:S02]  /*2700*/  LDCU UR17, c[0x0][0x3b0] ;  /* 0x00007600ff1177ac */ /* 0x000ea40008000800 */
[----:B------:R-:W-:Y:S01]  /*2710*/  STL [R1+0xc38], R89 ;  /* 0x000c385901007387 */ /* 0x000fe20000100800 */
[----:B------:R-:W-:Y:S01]  /*2720*/  PRMT R14, RZ, 0x7610, R14 ;  /* 0x00007610ff0e7816 */ /* 0x000fe2000000000e */
[----:B------:R-:W0:Y:S02]  /*2730*/  LDCU UR33, c[0x0][0x3b0] ;  /* 0x00007600ff2177ac */ /* 0x000e240008000800 */
[----:B------:R-:W2:Y:S01]  /*2740*/  @!P2 LDG.E.U8 R8, desc[UR18][R2.64] ;  /* 0x000000120208a981 */ /* 0x000ea2000c1e1100 */
[----:B------:R-:W-:Y:S01]  /*2750*/  PRMT R23, RZ, 0x7610, R23 ;  /* 0x00007610ff177816 */ /* 0x000fe20000000017 */
[----:B------:R-:W0:Y:S02]  /*2760*/  LDCU UR12, c[0x0][0x3b0] ;  /* 0x00007600ff0c77ac */ /* 0x000e240008000800 */
[----:B------:R-:W3:Y:S01]  /*2770*/  @!P0 LDG.E.U8 R7, desc[UR18][R4.64] ;  /* 0x0000001204078981 */ /* 0x000ee2000c1e1100 */
[----:B------:R-:W-:Y:S01]  /*2780*/  PRMT R110, RZ, 0x7610, R110 ;  /* 0x00007610ff6e7816 */ /* 0x000fe2000000006e */
[----:B------:R-:W0:Y:S02]  /*2790*/  LDCU UR37, c[0x0][0x3b0] ;  /* 0x00007600ff2577ac */ /* 0x000e240008000800 */
[----:B------:R-:W-:Y:S01]  /*27a0*/  STL [R1+0xc34], R85 ;  /* 0x000c345501007387 */ /* 0x000fe20000100800 */
[----:B------:R-:W-:Y:S01]  /*27b0*/  PRMT R112, RZ, 0x7610, R112 ;  /* 0x00007610ff707816 */ /* 0x000fe20000000070 */
[----:B------:R-:W0:Y:S02]  /*27c0*/  LDCU UR41, c[0x0][0x3b0] ;  /* 0x00007600ff2977ac */ /* 0x000e240008000800 */
[----:B------:R-:W-:Y:S01]  /*27d0*/  STL [R1+0xc30], R81 ;  /* 0x000c305101007387 */ /* 0x000fe20000100800 */
[----:B------:R-:W0:Y:S03]  /*27e0*/  LDCU UR45, c[0x0][0x3b0] ;  /* 0x00007600ff2d77ac */ /* 0x000e260008000800 */
        /* <DEDUP_REMOVED lines=77> */
[----:B------:R-:W-:Y:S01]  /*2cc0*/  ISETP.GE.U32.AND P2, PT, R6, 0x7fffff58, PT ;  /* 0x7fffff580600780c */ /* 0x000fe20003f46070 */
[----:B------:R-:W0:Y:S02]  /*2cd0*/  LDCU UR52, c[0x0][0x3b0] ;  /* 0x00007600ff3477ac */ /* 0x000e240008000800 */
[----:B------:R-:W-:Y:S01]  /*2ce0*/  STL [R1+0xb00], R128 ;  /* 0x000b008001007387 */ /* 0x000fe20000100800 */
[----:B------:R-:W-:Y:S01]  /*2cf0*/  VIADD R6, R15, 0xffffffcf ;  /* 0xffffffcf0f067836 */ /* 0x000fe20000000000 */
[----:B------:R-:W0:Y:S02]  /*2d00*/  LDCU UR56, c[0x0][0x3b0] ;  /* 0x00007600ff3877ac */ /* 0x000e240008000800 */
[----:B------:R-:W-:Y:S01]  /*2d10*/  STL [R1+0xafc], R127 ;  /* 0x000afc7f01007387 */ /* 0x000fe20000100800 */
[----:B------:R-:W-:Y:S01]  /*2d20*/  LEA.HI.X.SX32 R125, R125, R3, 0x1, P6 ;  /* 0x000000037d7d7211 */ /* 0x000fe200030f0eff */
[----:B------:R-:W0:Y:S02]  /*2d30*/  LDCU UR60, c[0x0][0x3b0] ;  /* 0x00007600ff3c77ac */ /* 0x000e240008000800 */
[----:B------:R-:W-:Y:S01]  /*2d40*/  STL [R1+0xaf8], R124 ;  /* 0x000af87c01007387 */ /* 0x000fe20000100800 */
[----:B------:R-:W0:Y:S03]  /*2d50*/  LDCU UR64, c[0x0][0x3b0] ;  /* 0x00007600ff4077ac */ /* 0x000e260008000800 */
[----:B------:R-:W-:Y:S01]  /*2d60*/  STL [R1+0xaf4], R122 ;  /* 0x000af47a01007387 */ /* 0x000fe20000100800 */
[----:B------:R-:W0:Y:S03]  /*2d70*/  LDCU UR68, c[0x0][0x3b0] ;  /* 0x00007600ff4477ac */ /* 0x000e260008000800 */
[----:B------:R-:W-:Y:S04]  /*2d80*/  STL [R1+0xaf0], R121 ;  /* 0x000af07901007387 */ /* 0x000fe80000100800 */
[----:B------:R-:W-:Y:S01]  /*2d90*/  STL [R1+0xaec], R120 ;  /* 0x000aec7801007387 */ /* 0x000fe20000100800 */
[----:B------:R-:W-:-:S03]  /*2da0*/  ISETP.GE.U32.AND P0, PT, R6, 0x7fffff50, PT ;  /* 0x7fffff500600780c */ /* 0x000fc60003f06070 */
[----:B------:R-:W-:Y:S01]  /*2db0*/  STL [R1+0x9dc], R4 ;  /* 0x0009dc0401007387 */ /* 0x000fe20000100800 */
[----:B------:R-:W-:-:S03]  /*2dc0*/  @!P4 IMAD.MOV.U32 R6, RZ, RZ, R126 ;  /* 0x000000ffff06c224 */ /* 0x000fc600078e007e */
[----:B------:R-:W-:Y:S04]  /*2dd0*/  STL [R1+0x9d8], R5 ;  /* 0x0009d80501007387 */ /* 0x000fe80000100800 */
[----:B--2---:R-:W-:Y:S04]  /*2de0*/  STL [R1+0x2f0], R8 ;  /* 0x0002f00801007387 */ /* 0x004fe80000100800 */
[----:B---3--:R2:W-:Y:S02]  /*2df0*/  STL [R1+0x2f4], R7 ;  /* 0x0002f40701007387 */ /* 0x0085e40000100800 */
[----:B--2---:R-:W-:-:S05]  /*2e00*/  @!P4 IMAD.MOV.U32 R7, RZ, RZ, R125 ;  /* 0x000000ffff07c224 */ /* 0x004fca00078e007d */
[----:B------:R2:W3:Y:S01]  /*2e10*/  @!P4 LDG.E.U8 R10, desc[UR18][R6.64] ;  /* 0x00000012060ac981 */ /* 0x0004e2000c1e1100 */
[----:B------:R-:W-:-:S05]  /*2e20*/  IMAD R8, R36, 0x18, RZ ;  /* 0x0000001824087824 */ /* 0x000fca00078e02ff */
[----:B------:R-:W-:-:S04]  /*2e30*/  IADD3 R66, P6, PT, R8, R2, RZ ;  /* 0x0000000208427210 */ /* 0x000fc80007fde0ff */
[----:B--2---:R-:W-:Y:S01]  /*2e40*/  LEA.HI.X.SX32 R7, R8, R3, 0x1, P6 ;  /* 0x0000000308077211 */ /* 0x004fe200030f0eff */
[----:B------:R-:W-:-:S05]  /*2e50*/  @!P5 IMAD.MOV.U32 R6, RZ, RZ, R66 ;  /* 0x000000ffff06d224 */ /* 0x000fca00078e0042 */
[----:B------:R2:W4:Y:S01]  /*2e60*/  @!P5 LDG.E.U8 R58, desc[UR18][R6.64] ;  /* 0x00000012063ad981 */ /* 0x000522000c1e1100 */
[----:B------:R-:W-:Y:S01]  /*2e70*/  ISETP.GE.U32.AND P4, PT, R9, 0x7fffff48, PT ;  /* 0x7fffff480900780c */ /* 0x000fe20003f86070 */
[----:B------:R-:W-:Y:S02]  /*2e80*/  IMAD.SHL.U32 R9, R36, 0x20, RZ ;  /* 0x0000002024097824 */ /* 0x000fe400078e00ff */
[----:B------:R-:W-:Y:S03]  /*2e90*/  STL [R1+0x9e4], R126 ;  /* 0x0009e47e01007387 */ /* 0x000fe60000100800 */
[----:B------:R-:W-:Y:S01]  /*2ea0*/  IADD3 R62, P6, PT, R9, R2, RZ ;  /* 0x00000002093e7210 */ /* 0x000fe20007fde0ff */
[----:B------:R-:W-:Y:S01]  /*2eb0*/  STL [R1+0x9e0], R125 ;  /* 0x0009e07d01007387 */ /* 0x000fe20000100800 */
[----:B------:R-:W-:-:S03]  /*2ec0*/  PRMT R97, RZ, 0x7610, R97 ;  /* 0x00007610ff617816 */ /* 0x000fc60000000061 */
[----:B------:R0:W-:Y:S01]  /*2ed0*/  STL [R1+0x18], R66 ;  /* 0x0000184201007387 */ /* 0x0001e20000100800 */
[----:B--2---:R-:W-:-:S03]  /*2ee0*/  @!P3 IMAD.MOV.U32 R6, RZ, RZ, R62 ;  /* 0x000000ffff06b224 */ /* 0x004fc600078e003e */
[----:B---3--:R-:W-:Y:S04]  /*2ef0*/  STL [R1+0x2fc], R10 ;  /* 0x0002fc0a01007387 */ /* 0x008fe80000100800 */
[----:B------:R2:W-:Y:S01]  /*2f00*/  STL [R1+0x14], R7 ;  /* 0x0000140701007387 */ /* 0x0005e20000100800 */
[----:B------:R-:W-:-:S03]  /*2f10*/  IMAD R8, R36, 0x28, RZ ;  /* 0x0000002824087824 */ /* 0x000fc600078e02ff */
[----:B0-----:R-:W3:Y:S01]  /*2f20*/  LDL.LU R66, [R1+0xc58] ;  /* 0x000c580001427983 */ /* 0x001ee20000300800 */
[----:B--2---:R-:W-:-:S05]  /*2f30*/  LEA.HI.X.SX32 R7, R9, R3, 0x1, P6 ;  /* 0x0000000309077211 */ /* 0x004fca00030f0eff */
[----:B------:R0:W2:Y:S04]  /*2f40*/  @!P3 LDG.E.U8 R97, desc[UR18][R6.64] ;  /* 0x000000120661b981 */ /* 0x0000a8000c1e1100 */
[----:B------:R-:W-:Y:S04]  /*2f50*/  STL [R1+0xcc], R62 ;  /* 0x0000cc3e01007387 */ /* 0x000fe80000100800 */
[----:B----4-:R4:W-:Y:S02]  /*2f60*/  STL [R1+0x328], R58 ;  /* 0x0003283a01007387 */ /* 0x0109e40000100800 */
[----:B----4-:R-:W-:-:S04]  /*2f70*/  IADD3 R58, P6, PT, R8, R2, RZ ;  /* 0x00000002083a7210 */ /* 0x010fc80007fde0ff */
[----:B------:R-:W-:Y:S01]  /*2f80*/  LEA.HI.X.SX32 R8, R8, R3, 0x1, P6 ;  /* 0x0000000308087211 */ /* 0x000fe200030f0eff */
[----:B------:R4:W-:Y:S01]  /*2f90*/  STL [R1+0xc8], R7 ;  /* 0x0000c80701007387 */ /* 0x0009e20000100800 */
[----:B0-----:R-:W-:-:S03]  /*2fa0*/  @!P2 IMAD.MOV.U32 R6, RZ, RZ, R58 ;  /* 0x000000ffff06a224 */ /* 0x001fc600078e003a */
[----:B----4-:R-:W-:-:S05]  /*2fb0*/  @!P2 IMAD.MOV.U32 R7, RZ, RZ, R8 ;  /* 0x000000ffff07a224 */ /* 0x010fca00078e0008 */
[----:B------:R0:W4:Y:S01]  /*2fc0*/  @!P2 LDG.E.U8 R54, desc[UR18][R6.64] ;  /* 0x000000120636a981 */ /* 0x000122000c1e1100 */
[----:B------:R-:W-:-:S03]  /*2fd0*/  IMAD R9, R36, 0x30, RZ ;  /* 0x0000003024097824 */ /* 0x000fc600078e02ff */
[----:B------:R-:W-:Y:S04]  /*2fe0*/  STL [R1+0x53c], R58 ;  /* 0x00053c3a01007387 */ /* 0x000fe80000100800 */
[----:B------:R-:W3:Y:S04]  /*2ff0*/  LDL.LU R62, [R1+0xc54] ;  /* 0x000c5400013e7983 */ /* 0x000ee80000300800 */
[----:B------:R0:W-:Y:S01]  /*3000*/  STL [R1+0x538], R8 ;  /* 0x0005380801007387 */ /* 0x0001e20000100800 */
[----:B------:R-:W-:-:S03]  /*3010*/  PRMT R48, RZ, 0x7610, R48 ;  /* 0x00007610ff307816 */ /* 0x000fc60000000030 */
[----:B--2---:R2:W-:Y:S01]  /*3020*/  STL [R1+0x330], R97 ;  /* 0x0003306101007387 */ /* 0x0045e20000100800 */
[----:B------:R-:W-:Y:S02]  /*3030*/  VIADD R10, R15, 0xffffffbf ;  /* 0xffffffbf0f0a7836 */ /* 0x000fe40000000000 */
[----:B0-----:R-:W-:Y:S01]  /*3040*/  IMAD R8, R36, 0x38, RZ ;  /* 0x0000003824087824 */ /* 0x001fe200078e02ff */
[----:B------:R-:W3:Y:S01]  /*3050*/  LDL.LU R58, [R1+0xc50] ;  /* 0x000c5000013a7983 */ /* 0x000ee20000300800 */
[----:B--2---:R-:W-:-:S04]  /*3060*/  IADD3 R97, P6, PT, R9, R2, RZ ;  /* 0x0000000209617210 */ /* 0x004fc80007fde0ff */
[----:B------:R-:W-:Y:S01]  /*3070*/  LEA.HI.X.SX32 R7, R9, R3, 0x1, P6 ;  /* 0x0000000309077211 */ /* 0x000fe200030f0eff */
[----:B------:R-:W-:-:S05]  /*3080*/  @!P0 IMAD.MOV.U32 R6, RZ, RZ, R97 ;  /* 0x000000ffff068224 */ /* 0x000fca00078e0061 */
[----:B------:R0:W2:Y:S01]  /*3090*/  @!P0 LDG.E.U8 R48, desc[UR18][R6.64] ;  /* 0x0000001206308981 */ /* 0x0000a2000c1e1100 */
[----:B------:R-:W-:Y:S01]  /*30a0*/  ISETP.GE.U32.AND P5, PT, R10, 0x7fffff40, PT ;  /* 0x7fffff400a00780c */ /* 0x000fe20003fa6070 */
[----:B------:R-:W-:-:S05]  /*30b0*/  VIADD R10, R15, 0xffffffb7 ;  /* 0xffffffb70f0a7836 */ /* 0x000fca0000000000 */
[----:B------:R-:W-:Y:S01]  /*30c0*/  ISETP.GE.U32.AND P3, PT, R10, 0x7fffff38, PT ;  /* 0x7fffff380a00780c */ /* 0x000fe20003f66070 */
[----:B------:R-:W-:Y:S01]  /*30d0*/  VIADD R10, R15, 0xffffffaf ;  /* 0xffffffaf0f0a7836 */ /* 0x000fe20000000000 */
[----:B----4-:R4:W-:Y:S04]  /*30e0*/  STL [R1+0x364], R54 ;  /* 0x0003643601007387 */ /* 0x0109e80000100800 */
[----:B------:R-:W-:Y:S01]  /*30f0*/  ISETP.GE.U32.AND P2, PT, R10, 0x7fffff30, PT ;  /* 0x7fffff300a00780c */ /* 0x000fe20003f46070 */
[----:B------:R-:W-:Y:S01]  /*3100*/  IMAD.SHL.U32 R10, R36, 0x40, RZ ;  /* 0x00000040240a7824 */ /* 0x000fe200078e00ff */
[----:B----4-:R-:W4:Y:S04]  /*3110*/  LDL.LU R54, [R1+0xc4c] ;  /* 0x000c4c0001367983 */ /* 0x010f280000300800 */
[----:B------:R-:W-:Y:S04]  /*3120*/  STL [R1+0x57c], R97 ;  /* 0x00057c6101007387 */ /* 0x000fe80000100800 */
[----:B------:R0:W-:Y:S02]  /*3130*/  STL [R1+0x578], R7 ;  /* 0x0005780701007387 */ /* 0x0001e40000100800 */
[----:B0-----:R-:W-:-:S04]  /*3140*/  IADD3 R7, P6, PT, R8, R2, RZ ;  /* 0x0000000208077210 */ /* 0x001fc80007fde0ff */
[----:B------:R-:W-:Y:S01]  /*3150*/  LEA.HI.X.SX32 R6, R8, R3, 0x1, P6 ;  /* 0x0000000308067211 */ /* 0x000fe200030f0eff */
[----:B------:R0:W-:Y:S01]  /*3160*/  STL [R1+0x5bc], R7 ;  /* 0x0005bc0701007387 */ /* 0x0001e20000100800 */
[----:B------:R-:W-:-:S03]  /*3170*/  IADD3 R97, P6, PT, R10, R2, RZ ;  /* 0x000000020a617210 */ /* 0x000fc60007fde0ff */
[----:B------:R1:W-:Y:S01]  /*3180*/  STL [R1+0x5b8], R6 ;  /* 0x0005b80601007387 */ /* 0x0003e20000100800 */
[----:B0-----:R-:W-:-:S03]  /*3190*/  @!P4 LOP3.LUT R7, R7, R6, RZ, 0x3c, !PT ;  /* 0x000000060707c212 */ /* 0x001fc600078e3cff */
[----:B------:R-:W-:Y:S01]  /*31a0*/  STL [R1+0x5fc], R97 ;  /* 0x0005fc6101007387 */ /* 0x000fe20000100800 */
[C---:B-1----:R-:W-:Y:S02]  /*31b0*/  @!P4 LOP3.LUT R6, R7.reuse, R6, RZ, 0x3c, !PT ;  /* 0x000000060706c212 */ /* 0x042fe400078e3cff */
[----:B------:R-:W-:Y:S02]  /*31c0*/  PRMT R51, RZ, 0x7610, R51 ;  /* 0x00007610ff337816 */ /* 0x000fe40000000033 */
[----:B------:R-:W-:Y:S02]  /*31d0*/  @!P4 LOP3.LUT R7, R7, R6, RZ, 0x3c, !PT ;  /* 0x000000060707c212 */ /* 0x000fe400078e3cff */
[----:B------:R-:W-:-:S03]  /*31e0*/  PRMT R93, RZ, 0x7610, R93 ;  /* 0x00007610ff5d7816 */ /* 0x000fc6000000005d */
[----:B------:R0:W3:Y:S02]  /*31f0*/  @!P4 LDG.E.U8 R51, desc[UR18][R6.64] ;  /* 0x000000120633c981 */ /* 0x0000e4000c1e1100 */
[----:B0-----:R-:W-:Y:S02]  /*3200*/  @!P5 IMAD.MOV.U32 R6, RZ, RZ, R97 ;  /* 0x000000ffff06d224 */ /* 0x001fe400078e0061 */
[----:B--2---:R0:W-:Y:S02]  /*3210*/  STL [R1+0x338], R48 ;  /* 0x0003383001007387 */ /* 0x0041e40000100800 */
[----:B0-----:R-:W-:-:S05]  /*3220*/  LEA.HI.X.SX32 R48, R10, R3, 0x1, P6 ;  /* 0x000000030a307211 */ /* 0x001fca00030f0eff */
[----:B------:R-:W-:-:S05]  /*3230*/  @!P5 IMAD.MOV.U32 R7, RZ, RZ, R48 ;  /* 0x000000ffff07d224 */ /* 0x000fca00078e0030 */
[----:B------:R0:W2:Y:S01]  /*3240*/  @!P5 LDG.E.U8 R93, desc[UR18][R6.64] ;  /* 0x00000012065dd981 */ /* 0x0000a2000c1e1100 */
[----:B------:R-:W-:-:S05]  /*3250*/  VIADD R9, R15, 0xffffffa7 ;  /* 0xffffffa70f097836 */ /* 0x000fca0000000000 */
[----:B------:R-:W-:Y:S01]  /*3260*/  ISETP.GE.U32.AND P0, PT, R9, 0x7fffff28, PT ;  /* 0x7fffff280900780c */ /* 0x000fe20003f06070 */
[----:B------:R-:W-:-:S05]  /*3270*/  IMAD R9, R36, 0x48, RZ ;  /* 0x0000004824097824 */ /* 0x000fca00078e02ff */
[----:B------:R-:W-:Y:S01]  /*3280*/  IADD3 R10, P6, PT, R9, R2, RZ ;  /* 0x00000002090a7210 */ /* 0x000fe20007fde0ff */
[----:B0-----:R-:W-:-:S03]  /*3290*/  VIADD R6, R15, 0xffffff97 ;  /* 0xffffff970f067836 */ /* 0x001fc60000000000 */
[----:B------:R-:W-:Y:S01]  /*32a0*/  LEA.HI.X.SX32 R9, R9, R3, 0x1, P6 ;  /* 0x0000000309097211 */ /* 0x000fe200030f0eff */
[----:B------:R-:W-:Y:S01]  /*32b0*/  IMAD.MOV.U32 R7, RZ, RZ, R10 ;  /* 0x000000ffff077224 */ /* 0x000fe200078e000a */
[----:B------:R-:W-:-:S03]  /*32c0*/  ISETP.GE.U32.AND P5, PT, R6, 0x7fffff18, PT ;  /* 0x7fffff180600780c */ /* 0x000fc60003fa6070 */
[----:B------:R-:W-:Y:S02]  /*32d0*/  IMAD.MOV.U32 R6, RZ, RZ, R9 ;  /* 0x000000ffff067224 */ /* 0x000fe400078e0009 */
[----:B------:R-:W-:-:S03]  /*32e0*/  VIADD R8, R15, 0xffffff9f ;  /* 0xffffff9f0f087836 */ /* 0x000fc60000000000 */
[-C--:B------:R-:W-:Y:S02]  /*32f0*/  @!P3 LOP3.LUT R7, R7, R6.reuse, RZ, 0x3c, !PT ;  /* 0x000000060707b212 */ /* 0x080fe400078e3cff */
[----:B------:R-:W-:Y:S01]  /*3300*/  ISETP.GE.U32.AND P4, PT, R8, 0x7fffff20, PT ;  /* 0x7fffff200800780c */ /* 0x000fe20003f86070 */
[----:B------:R-:W-:Y:S01]  /*3310*/  IMAD R8, R36, 0x50, RZ ;  /* 0x0000005024087824 */ /* 0x000fe200078e02ff */
[C---:B------:R-:W-:Y:S02]  /*3320*/  @!P3 LOP3.LUT R6, R7.reuse, R6, RZ, 0x3c, !PT ;  /* 0x000000060706b212 */ /* 0x040fe400078e3cff */
[----:B------:R-:W-:Y:S02]  /*3330*/  PRMT R89, RZ, 0x7610, R89 ;  /* 0x00007610ff597816 */ /* 0x000fe40000000059 */
[----:B------:R-:W-:-:S05]  /*3340*/  @!P3 LOP3.LUT R7, R7, R6, RZ, 0x3c, !PT ;  /* 0x000000060707b212 */ /* 0x000fca00078e3cff */
[----:B------:R0:W4:Y:S04]  /*3350*/  @!P3 LDG.E.U8 R89, desc[UR18][R6.64] ;  /* 0x000000120659b981 */ /* 0x000128000c1e1100 */
[----:B---3--:R1:W-:Y:S04]  /*3360*/  STL [R1+0x334], R51 ;  /* 0x0003343301007387 */ /* 0x0083e80000100800 */
[----:B-1----:R-:W3:Y:S04]  /*3370*/  LDL.LU R51, [R1+0xc48] ;  /* 0x000c480001337983 */ /* 0x002ee80000300800 */
[----:B------:R1:W-:Y:S04]  /*3380*/  STL [R1+0x5f8], R48 ;  /* 0x0005f83001007387 */ /* 0x0003e80000100800 */
[----:B-1----:R-:W3:Y:S04]  /*3390*/  LDL.LU R48, [R1+0xc44] ;  /* 0x000c440001307983 */ /* 0x002ee80000300800 */
[----:B------:R-:W3:Y:S01]  /*33a0*/  LDL.LU R97, [R1+0xc40] ;  /* 0x000c400001617983 */ /* 0x000ee20000300800 */
[----:B------:R-:W-:-:S03]  /*33b0*/  PRMT R85, RZ, 0x7610, R85 ;  /* 0x00007610ff557816 */ /* 0x000fc60000000055 */
[----:B--2---:R1:W-:Y:S04]  /*33c0*/  STL [R1+0x3a8], R93 ;  /* 0x0003a85d01007387 */ /* 0x0043e80000100800 */
[----:B-1----:R-:W2:Y:S04]  /*33d0*/  LDL.LU R93, [R1+0xc3c] ;  /* 0x000c3c00015d7983 */ /* 0x002ea80000300800 */
[----:B------:R1:W-:Y:S02]  /*33e0*/  STL [R1+0x63c], R10 ;  /* 0x00063c0a01007387 */ /* 0x0003e40000100800 */
[----:B-1----:R-:W-:-:S04]  /*33f0*/  IADD3 R10, P6, PT, R8, R2, RZ ;  /* 0x00000002080a7210 */ /* 0x002fc80007fde0ff */
[----:B0-----:R-:W-:Y:S01]  /*3400*/  LEA.HI.X.SX32 R6, R8, R3, 0x1, P6 ;  /* 0x0000000308067211 */ /* 0x001fe200030f0eff */
[----:B------:R-:W-:Y:S01]  /*3410*/  IMAD.MOV.U32 R7, RZ, RZ, R10 ;  /* 0x000000ffff077224 */ /* 0x000fe200078e000a */
[----:B------:R-:W-:Y:S04]  /*3420*/  STL [R1+0x638], R9 ;  /* 0x0006380901007387 */ /* 0x000fe80000100800 */
[-C--:B------:R-:W-:Y:S01]  /*3430*/  @!P2 LOP3.LUT R7, R7, R6.reuse, RZ, 0x3c, !PT ;  /* 0x000000060707a212 */ /* 0x080fe200078e3cff */
[----:B------:R-:W-:Y:S04]  /*3440*/  STL [R1+0x67c], R10 ;  /* 0x00067c0a01007387 */ /* 0x000fe80000100800 */
[----:B------:R0:W-:Y:S02]  /*3450*/  STL [R1+0x678], R6 ;  /* 0x0006780601007387 */ /* 0x0001e40000100800 */
[----:B0-----:R-:W-:-:S04]  /*3460*/  @!P2 LOP3.LUT R6, R7, R6, RZ, 0x3c, !PT ;  /* 0x000000060706a212 */ /* 0x001fc800078e3cff */
[----:B------:R-:W-:-:S05]  /*3470*/  @!P2 LOP3.LUT R7, R7, R6, RZ, 0x3c, !PT ;  /* 0x000000060707a212 */ /* 0x000fca00078e3cff */
[----:B------:R0:W2:Y:S01]  /*3480*/  @!P2 LDG.E.U8 R85, desc[UR18][R6.64] ;  /* 0x000000120655a981 */ /* 0x0000a2000c1e1100 */
[----:B------:R-:W-:-:S05]  /*3490*/  VIADD R9, R15, 0xffffff8f ;  /* 0xffffff8f0f097836 */ /* 0x000fca0000000000 */
[----:B------:R-:W-:Y:S01]  /*34a0*/  ISETP.GE.U32.AND P3, PT, R9, 0x7fffff10, PT ;  /* 0x7fffff100900780c */ /* 0x000fe20003f66070 */
[C---:B------:R-:W-:Y:S01]  /*34b0*/  IMAD R9, R36.reuse, 0x58, RZ ;  /* 0x0000005824097824 */ /* 0x040fe200078e02ff */
[----:B----4-:R1:W-:Y:S01]  /*34c0*/  STL [R1+0x340], R89 ;  /* 0x0003405901007387 */ /* 0x0103e20000100800 */
[----:B------:R-:W-:Y:S01]  /*34d0*/  IMAD R8, R36, 0x60, RZ ;  /* 0x0000006024087824 */ /* 0x000fe200078e02ff */
[----:B------:R-:W-:Y:S02]  /*34e0*/  PRMT R81, RZ, 0x7610, R81 ;  /* 0x00007610ff517816 */ /* 0x000fe40000000051 */
[----:B-1----:R-:W-:-:S04]  /*34f0*/  IADD3 R89, P6, PT, R9, R2, RZ ;  /* 0x0000000209597210 */ /* 0x002fc80007fde0ff */
[----:B0-----:R-:W-:Y:S01]  /*3500*/  LEA.HI.X.SX32 R7, R9, R3, 0x1, P6 ;  /* 0x0000000309077211 */ /* 0x001fe200030f0eff */
[----:B------:R-:W-:Y:S01]  /*3510*/  STL [R1+0x6b4], R89 ;  /* 0x0006b45901007387 */ /* 0x000fe20000100800 */
[----:B------:R-:W-:-:S05]  /*3520*/  @!P0 IMAD.MOV.U32 R6, RZ, RZ, R89 ;  /* 0x000000ffff068224 */ /* 0x000fca00078e0059 */
[----:B------:R0:W4:Y:S04]  /*3530*/  @!P0 LDG.E.U8 R81, desc[UR18][R6.64] ;  /* 0x0000001206518981 */ /* 0x000128000c1e1100 */
[----:B--2---:R1:W-:Y:S02]  /*3540*/  STL [R1+0x374], R85 ;  /* 0x0003745501007387 */ /* 0x0043e40000100800 */
[----:B-1----:R-:W-:-:S04]  /*3550*/  IADD3 R85, P6, PT, R8, R2, RZ ;  /* 0x0000000208557210 */ /* 0x002fc80007fde0ff */
[----:B------:R-:W-:Y:S01]  /*3560*/  LEA.HI.X.SX32 R8, R8, R3, 0x1, P6 ;  /* 0x0000000308087211 */ /* 0x000fe200030f0eff */
[----:B------:R1:W-:Y:S01]  /*3570*/  STL [R1+0x6b0], R7 ;  /* 0x0006b00701007387 */ /* 0x0003e20000100800 */
[----:B0-----:R-:W-:-:S03]  /*3580*/  @!P4 IMAD.MOV.U32 R6, RZ, RZ, R85 ;  /* 0x000000ffff06c224 */ /* 0x001fc600078e0055 */
[----:B-1----:R-:W-:-:S05]  /*3590*/  @!P4 IMAD.MOV.U32 R7, RZ, RZ, R8 ;  /* 0x000000ffff07c224 */ /* 0x002fca00078e0008 */
[----:B------:R0:W2:Y:S01]  /*35a0*/  @!P4 LDG.E.U8 R132, desc[UR18][R6.64] ;  /* 0x000000120684c981 */ /* 0x0000a2000c1e1100 */
[----:B------:R-:W-:Y:S02]  /*35b0*/  IMAD R9, R36, 0x68, RZ ;  /* 0x0000006824097824 */ /* 0x000fe400078e02ff */
[----:B------:R-:W-:Y:S01]  /*35c0*/  VIADD R10, R15, 0xffffff87 ;  /* 0xffffff870f0a7836 */ /* 0x000fe20000000000 */
[----:B------:R1:W-:Y:S04]  /*35d0*/  STL [R1+0x6ec], R85 ;  /* 0x0006ec5501007387 */ /* 0x0003e80000100800 */
[----:B------:R-:W3:Y:S04]  /*35e0*/  LDL.LU R89, [R1+0xc38] ;  /* 0x000c380001597983 */ /* 0x000ee80000300800 */
[----:B------:R-:W-:Y:S01]  /*35f0*/  STL [R1+0x6e8], R8 ;  /* 0x0006e80801007387 */ /* 0x000fe20000100800 */
[----:B------:R-:W-:-:S03]  /*3600*/  ISETP.GE.U32.AND P2, PT, R10, 0x7fffff08, PT ;  /* 0x7fffff080a00780c */ /* 0x000fc60003f46070 */
[----:B----4-:R4:W-:Y:S01]  /*3610*/  STL [R1+0x36c], R81 ;  /* 0x00036c5101007387 */ /* 0x0109e20000100800 */
[C---:B------:R-:W-:Y:S02]  /*3620*/  VIADD R10, R15.reuse, 0xfffffff6 ;  /* 0xfffffff60f0a7836 */ /* 0x040fe40000000000 */
[----:B0-----:R-:W-:Y:S01]  /*3630*/  VIADD R6, R15, 0xffffffee ;  /* 0xffffffee0f067836 */ /* 0x001fe20000000000 */
[----:B-1----:R-:W3:Y:S01]  /*3640*/  LDL.LU R85, [R1+0xc34] ;  /* 0x000c340001557983 */ /* 0x002ee20000300800 */
[----:B----4-:R-:W-:Y:S01]  /*3650*/  IADD3 R81, P6, PT, R9, R2, RZ ;  /* 0x0000000209517210 */ /* 0x010fe20007fde0ff */
[----:B------:R-:W-:-:S03]  /*3660*/  IMAD R8, R36, 0x70, RZ ;  /* 0x0000007024087824 */ /* 0x000fc600078e02ff */
[----:B------:R-:W-:Y:S01]  /*3670*/  LEA.HI.X.SX32 R7, R9, R3, 0x1, P6 ;  /* 0x0000000309077211 */ /* 0x000fe200030f0eff */
[----:B------:R-:W-:Y:S01]  /*3680*/  STL [R1+0x724], R81 ;  /* 0x0007245101007387 */ /* 0x000fe20000100800 */
[----:B------:R-:W-:Y:S02]  /*3690*/  ISETP.GE.U32.AND P0, PT, R10, 0x7fffff77, PT ;  /* 0x7fffff770a00780c */ /* 0x000fe40003f06070 */
[----:B------:R-:W-:Y:S01]  /*36a0*/  PRMT R10, RZ, 0x7610, R10 ;  /* 0x00007610ff0a7816 */ /* 0x000fe2000000000a */
[----:B------:R-:W-:Y:S01]  /*36b0*/  STL [R1+0x720], R7 ;  /* 0x0007200701007387 */ /* 0x000fe20000100800 */
[----:B------:R-:W-:Y:S01]  /*36c0*/  ISETP.GE.U32.AND P4, PT, R6, 0x7fffff6f, PT ;  /* 0x7fffff6f0600780c */ /* 0x000fe20003f86070 */
[----:B------:R-:W-:-:S05]  /*36d0*/  @!P5 IMAD.MOV.U32 R6, RZ, RZ, R81 ;  /* 0x000000ffff06d224 */ /* 0x000fca00078e0051 */
[----:B------:R0:W4:Y:S04]  /*36e0*/  @!P5 LDG.E.U8 R10, desc[UR18][R6.64] ;  /* 0x00000012060ad981 */ /* 0x000128000c1e1100 */
[----:B--2---:R1:W-:Y:S02]  /*36f0*/  STL [R1+0x3f4], R132 ;  /* 0x0003f48401007387 */ /* 0x0043e40000100800 */
[----:B-1----:R-:W-:-:S04]  /*3700*/  IADD3 R132, P6, PT, R8, R2, RZ ;  /* 0x0000000208847210 */ /* 0x002fc80007fde0ff */
[----:B0-----:R-:W-:Y:S01]  /*3710*/  LEA.HI.X.SX32 R7, R8, R3, 0x1, P6 ;  /* 0x0000000308077211 */ /* 0x001fe200030f0eff */
[----:B------:R-:W-:-:S05]  /*3720*/  @!P3 IMAD.MOV.U32 R6, RZ, RZ, R132 ;  /* 0x000000ffff06b224 */ /* 0x000fca00078e0084 */
[----:B------:R0:W2:Y:S01]  /*3730*/  @!P3 LDG.E.U8 R130, desc[UR18][R6.64] ;  /* 0x000000120682b981 */ /* 0x0000a2000c1e1100 */
[----:B------:R-:W-:-:S05]  /*3740*/  VIADD R9, R15, 0xffffffe6 ;  /* 0xffffffe60f097836 */ /* 0x000fca0000000000 */
[----:B------:R-:W-:Y:S01]  /*3750*/  ISETP.GE.U32.AND P5, PT, R9, 0x7fffff67, PT ;  /* 0x7fffff670900780c */ /* 0x000fe20003fa6070 */
[C---:B------:R-:W-:Y:S02]  /*3760*/  IMAD R9, R36.reuse, 0x78, RZ ;  /* 0x0000007824097824 */ /* 0x040fe400078e02ff */
[----:B------:R-:W-:-:S03]  /*3770*/  IMAD R8, R36, 0x9, RZ ;  /* 0x0000000924087824 */ /* 0x000fc600078e02ff */
[CC--:B------:R-:W-:Y:S01]  /*3780*/  IADD3 R81, P6, PT, R9.reuse, R2.reuse, RZ ;  /* 0x0000000209517210 */ /* 0x0c0fe20007fde0ff */
[----:B------:R-:W-:Y:S03]  /*3790*/  STL [R1+0x75c], R132 ;  /* 0x00075c8401007387 */ /* 0x000fe60000100800 */
[----:B------:R-:W-:Y:S02]  /*37a0*/  LEA.HI.X.SX32 R9, R9, R3, 0x1, P6 ;  /* 0x0000000309097211 */ /* 0x000fe400030f0eff */
[----:B0-----:R-:W-:Y:S01]  /*37b0*/  IADD3 R6, P6, PT, R8, R2, RZ ;  /* 0x0000000208067210 */ /* 0x001fe20007fde0ff */
[----:B----4-:R-:W-:Y:S04]  /*37c0*/  STL [R1+0x380], R10 ;  /* 0x0003800a01007387 */ /* 0x010fe80000100800 */
[----:B------:R0:W-:Y:S04]  /*37d0*/  STL [R1+0x758], R7 ;  /* 0x0007580701007387 */ /* 0x0001e80000100800 */
[----:B------:R-:W-:Y:S01]  /*37e0*/  STL [R1+0x794], R81 ;  /* 0x0007945101007387 */ /* 0x000fe20000100800 */
[----:B------:R-:W-:-:S03]  /*37f0*/  PRMT R69, RZ, 0x7610, R69 ;  /* 0x00007610ff457816 */ /* 0x000fc60000000045 */
[----:B------:R-:W-:Y:S01]  /*3800*/  STL [R1+0x790], R9 ;  /* 0x0007900901007387 */ /* 0x000fe20000100800 */
[----:B0-----:R-:W-:Y:S01]  /*3810*/  LEA.HI.X.SX32 R7, R8, R3, 0x1, P6 ;  /* 0x0000000308077211 */ /* 0x001fe200030f0eff */
[----:B------:R-:W-:-:S04]  /*3820*/  @!P2 IMAD.MOV.U32 R8, RZ, RZ, R81 ;  /* 0x000000ffff08a224 */ /* 0x000fc800078e0051 */
[----:B------:R-:W4:Y:S04]  /*3830*/  @!P0 LDG.E.U8 R11, desc[UR18][R6.64] ;  /* 0x00000012060b8981 */ /* 0x000f28000c1e1100 */
[----:B------:R0:W3:Y:S01]  /*3840*/  @!P2 LDG.E.U8 R69, desc[UR18][R8.64] ;  /* 0x000000120845a981 */ /* 0x0000e2000c1e1100 */
[C---:B------:R-:W-:Y:S02]  /*3850*/  VIADD R10, R15.reuse, 0xffffffde ;  /* 0xffffffde0f0a7836 */ /* 0x040fe40000000000 */
[----:B0-----:R-:W-:-:S05]  /*3860*/  VIADD R8, R15, 0xffffffce ;  /* 0xffffffce0f087836 */ /* 0x001fca0000000000 */
[----:B------:R-:W-:Y:S02]  /*3870*/  ISETP.GE.U32.AND P0, PT, R8, 0x7fffff4f, PT ;  /* 0x7fffff4f0800780c */ /* 0x000fe40003f06070 */
[----:B------:R-:W-:Y:S01]  /*3880*/  ISETP.GE.U32.AND P3, PT, R10, 0x7fffff5f, PT ;  /* 0x7fffff5f0a00780c */ /* 0x000fe20003f66070 */
[----:B------:R-:W-:-:S05]  /*3890*/  VIADD R10, R15, 0xffffffd6 ;  /* 0xffffffd60f0a7836 */ /* 0x000fca0000000000 */
[----:B------:R-:W-:Y:S01]  /*38a0*/  ISETP.GE.U32.AND P2, PT, R10, 0x7fffff57, PT ;  /* 0x7fffff570a00780c */ /* 0x000fe20003f46070 */
[C---:B------:R-:W-:Y:S01]  /*38b0*/  IMAD R10, R36.reuse, 0x19, RZ ;  /* 0x00000019240a7824 */ /* 0x040fe200078e02ff */
[----:B------:R-:W-:Y:S01]  /*38c0*/  PRMT R73, RZ, 0x7610, R73 ;  /* 0x00007610ff497816 */ /* 0x000fe20000000049 */
[----:B--2---:R0:W-:Y:S02]  /*38d0*/  STL [R1+0x3b8], R130 ;  /* 0x0003b88201007387 */ /* 0x0041e40000100800 */
[----:B0-----:R-:W-:-:S05]  /*38e0*/  IMAD R130, R36, 0x11, RZ ;  /* 0x0000001124827824 */ /* 0x001fca00078e02ff */
[----:B------:R-:W-:-:S04]  /*38f0*/  IADD3 R132, P6, PT, R130, R2, RZ ;  /* 0x0000000282847210 */ /* 0x000fc80007fde0ff */
[----:B------:R-:W-:Y:S01]  /*3900*/  LEA.HI.X.SX32 R130, R130, R3, 0x1, P6 ;  /* 0x0000000382827211 */ /* 0x000fe200030f0eff */
[----:B------:R-:W-:-:S04]  /*3910*/  @!P4 IMAD.MOV.U32 R8, RZ, RZ, R132 ;  /* 0x000000ffff08c224 */ /* 0x000fc800078e0084 */
[----:B------:R-:W-:-:S05]  /*3920*/  @!P4 IMAD.MOV.U32 R9, RZ, RZ, R130 ;  /* 0x000000ffff09c224 */ /* 0x000fca00078e0082 */
[----:B------:R0:W2:Y:S01]  /*3930*/  @!P4 LDG.E.U8 R12, desc[UR18][R8.64] ;  /* 0x00000012080cc981 */ /* 0x0000a2000c1e1100 */
[----:B------:R-:W-:-:S04]  /*3940*/  IADD3 R81, P6, PT, R10, R2, RZ ;  /* 0x000000020a517210 */ /* 0x000fc80007fde0ff */
[----:B0-----:R-:W-:Y:S01]  /*3950*/  LEA.HI.X.SX32 R9, R10, R3, 0x1, P6 ;  /* 0x000000030a097211 */ /* 0x001fe200030f0eff */
[----:B------:R-:W-:-:S05]  /*3960*/  @!P5 IMAD.MOV.U32 R8, RZ, RZ, R81 ;  /* 0x000000ffff08d224 */ /* 0x000fca00078e0051 */
[----:B------:R0:W3:Y:S04]  /*3970*/  @!P5 LDG.E.U8 R73, desc[UR18][R8.64] ;  /* 0x000000120849d981 */ /* 0x0000e8000c1e1100 */
[----:B------:R-:W-:Y:S04]  /*3980*/  STL [R1+0x9ec], R6 ;  /* 0x0009ec0601007387 */ /* 0x000fe80000100800 */
[----:B------:R-:W-:Y:S04]  /*3990*/  STL [R1+0x9e8], R7 ;  /* 0x0009e80701007387 */ /* 0x000fe80000100800 */
[----:B----4-:R1:W-:Y:S04]  /*39a0*/  STL [R1+0x428], R11 ;  /* 0x0004280b01007387 */ /* 0x0103e80000100800 */
[----:B------:R-:W-:Y:S01]  /*39b0*/  STL [R1+0x9f4], R132 ;  /* 0x0009f48401007387 */ /* 0x000fe20000100800 */
[----:B-1----:R-:W-:-:S03]  /*39c0*/  VIADD R11, R15, 0xffffffc6 ;  /* 0xffffffc60f0b7836 */ /* 0x002fc60000000000 */
[----:B------:R-:W-:Y:S02]  /*39d0*/  STL [R1+0x9f0], R130 ;  /* 0x0009f08201007387 */ /* 0x000fe40000100800 */
[----:B------:R-:W-:Y:S01]  /*39e0*/  ISETP.GE.U32.AND P4, PT, R11, 0x7fffff47, PT ;  /* 0x7fffff470b00780c */ /* 0x000fe20003f86070 */
[C---:B------:R-:W-:Y:S01]  /*39f0*/  IMAD R11, R36.reuse, 0x21, RZ ;  /* 0x00000021240b7824 */ /* 0x040fe200078e02ff */
[----:B------:R1:W-:Y:S01]  /*3a00*/  STL [R1+0x94], R81 ;  /* 0x0000945101007387 */ /* 0x0003e20000100800 */
[----:B------:R-:W-:Y:S01]  /*3a10*/  IMAD R10, R36, 0x29, RZ ;  /* 0x00000029240a7824 */ /* 0x000fe200078e02ff */
[----:B------:R-:W-:Y:S02]  /*3a20*/  PRMT R77, RZ, 0x7610, R77 ;  /* 0x00007610ff4d7816 */ /* 0x000fe4000000004d */
[----:B------:R-:W-:Y:S02]  /*3a30*/  PRMT R106, RZ, 0x7610, R106 ;  /* 0x00007610ff6a7816 */ /* 0x000fe4000000006a */
[----:B------:R-:W-:Y:S01]  /*3a40*/  PRMT R65, RZ, 0x7610, R65 ;  /* 0x00007610ff417816 */ /* 0x000fe20000000041 */
[----:B--2---:R-:W-:Y:S04]  /*3a50*/  STL [R1+0x3f0], R12 ;  /* 0x0003f00c01007387 */ /* 0x004fe80000100800 */
[----:B------:R-:W-:Y:S04]  /*3a60*/  STL [R1+0x2c], R9 ;  /* 0x00002c0901007387 */ /* 0x000fe80000100800 */
[----:B---3--:R2:W-:Y:S04]  /*3a70*/  STL [R1+0x368], R69 ;  /* 0x0003684501007387 */ /* 0x0085e80000100800 */
[----:B-1----:R-:W3:Y:S01]  /*3a80*/  LDL.LU R81, [R1+0xc30] ;  /* 0x000c300001517983 */ /* 0x002ee20000300800 */
[----:B--2---:R-:W-:-:S04]  /*3a90*/  IADD3 R69, P6, PT, R11, R2, RZ ;  /* 0x000000020b457210 */ /* 0x004fc80007fde0ff */
[----:B0-----:R-:W-:Y:S01]  /*3aa0*/  LEA.HI.X.SX32 R8, R11, R3, 0x1, P6 ;  /* 0x000000030b087211 */ /* 0x001fe200030f0eff */
[----:B------:R-:W-:Y:S01]  /*3ab0*/  IMAD.MOV.U32 R9, RZ, RZ, R69 ;  /* 0x000000ffff097224 */ /* 0x000fe200078e0045 */
[----:B------:R0:W-:Y:S04]  /*3ac0*/  STL [R1+0xd4], R69 ;  /* 0x0000d44501007387 */ /* 0x0001e80000100800 */
[----:B------:R-:W-:Y:S01]  /*3ad0*/  @!P3 LOP3.LUT R9, R9, R8, RZ, 0x3c, !PT ;  /* 0x000000080909b212 */ /* 0x000fe200078e3cff */
[----:B------:R1:W-:Y:S01]  /*3ae0*/  STL [R1+0xd0], R8 ;  /* 0x0000d00801007387 */ /* 0x0003e20000100800 */
[----:B0-----:R-:W-:Y:S02]  /*3af0*/  IADD3 R69, P6, PT, R10, R2, RZ ;  /* 0x000000020a457210 */ /* 0x001fe40007fde0ff */
[----:B-1----:R-:W-:-:S03]  /*3b00*/  @!P3 LOP3.LUT R8, R9, R8, RZ, 0x3c, !PT ;  /* 0x000000080908b212 */ /* 0x002fc600078e3cff */
[----:B------:R-:W-:Y:S01]  /*3b10*/  STL [R1+0x544], R69 ;  /* 0x0005444501007387 */ /* 0x000fe20000100800 */
[----:B------:R-:W-:-:S03]  /*3b20*/  @!P3 LOP3.LUT R9, R9, R8, RZ, 0x3c, !PT ;  /* 0x000000080909b212 */ /* 0x000fc600078e3cff */
[----:B------:R0:W-:Y:S04]  /*3b30*/  STL [R1+0x3ec], R73 ;  /* 0x0003ec4901007387 */ /* 0x0001e80000100800 */
[----:B------:R1:W2:Y:S01]  /*3b40*/  @!P3 LDG.E.U8 R77, desc[UR18][R8.64] ;  /* 0x00000012084db981 */ /* 0x0002a2000c1e1100 */
[----:B0-----:R-:W-:Y:S01]  /*3b50*/  LEA.HI.X.SX32 R73, R10, R3, 0x1, P6 ;  /* 0x000000030a497211 */ /* 0x001fe200030f0eff */
[----:B-1----:R-:W-:-:S04]  /*3b60*/  @!P2 IMAD.MOV.U32 R8, RZ, RZ, R69 ;  /* 0x000000ffff08a224 */ /* 0x002fc800078e0045 */
[----:B------:R-:W-:-:S05]  /*3b70*/  @!P2 IMAD.MOV.U32 R9, RZ, RZ, R73 ;  /* 0x000000ffff09a224 */ /* 0x000fca00078e0049 */
[----:B------:R0:W4:Y:S01]  /*3b80*/  @!P2 LDG.E.U8 R106, desc[UR18][R8.64] ;  /* 0x00000012086aa981 */ /* 0x000122000c1e1100 */
[----:B------:R-:W-:-:S05]  /*3b90*/  IMAD R11, R36, 0x31, RZ ;  /* 0x00000031240b7824 */ /* 0x000fca00078e02ff */
[----:B------:R-:W-:Y:S01]  /*3ba0*/  IADD3 R10, P6, PT, R11, R2, RZ ;  /* 0x000000020b0a7210 */ /* 0x000fe20007fde0ff */
[----:B0-----:R-:W-:-:S03]  /*3bb0*/  VIADD R8, R15, 0xffffffae ;  /* 0xffffffae0f087836 */ /* 0x001fc60000000000 */
[----:B------:R-:W-:Y:S01]  /*3bc0*/  LEA.HI.X.SX32 R11, R11, R3, 0x1, P6 ;  /* 0x000000030b0b7211 */ /* 0x000fe200030f0eff */
[----:B------:R-:W-:Y:S01]  /*3bd0*/  IMAD.MOV.U32 R9, RZ, RZ, R10 ;  /* 0x000000ffff097224 */ /* 0x000fe200078e000a */
[----:B------:R-:W-:-:S03]  /*3be0*/  ISETP.GE.U32.AND P2, PT, R8, 0x7fffff2f, PT ;  /* 0x7fffff2f0800780c */ /* 0x000fc60003f46070 */
[----:B------:R-:W-:-:S05]  /*3bf0*/  IMAD.MOV.U32 R8, RZ, RZ, R11 ;  /* 0x000000ffff087224 */ /* 0x000fca00078e000b */
[----:B------:R-:W-:-:S04]  /*3c00*/  @!P0 LOP3.LUT R9, R9, R8, RZ, 0x3c, !PT ;  /* 0x0000000809098212 */ /* 0x000fc800078e3cff */
[----:B------:R-:W-:-:S04]  /*3c10*/  @!P0 LOP3.LUT R8, R9, R8, RZ, 0x3c, !PT ;  /* 0x0000000809088212 */ /* 0x000fc800078e3cff */
[----:B------:R-:W-:-:S05]  /*3c20*/  @!P0 LOP3.LUT R9, R9, R8, RZ, 0x3c, !PT ;  /* 0x0000000809098212 */ /* 0x000fca00078e3cff */
[----:B------:R0:W3:Y:S01]  /*3c30*/  @!P0 LDG.E.U8 R65, desc[UR18][R8.64] ;  /* 0x0000001208418981 */ /* 0x0000e2000c1e1100 */
[----:B------:R-:W-:-:S05]  /*3c40*/  VIADD R12, R15, 0xffffffbe ;  /* 0xffffffbe0f0c7836 */ /* 0x000fca0000000000 */
[----:B------:R-:W-:Y:S01]  /*3c50*/  ISETP.GE.U32.AND P5, PT, R12, 0x7fffff3f, PT ;  /* 0x7fffff3f0c00780c */ /* 0x000fe20003fa6070 */
[----:B------:R-:W-:-:S05]  /*3c60*/  VIADD R12, R15, 0xffffffb6 ;  /* 0xffffffb60f0c7836 */ /* 0x000fca0000000000 */
[----:B------:R-:W-:Y:S02]  /*3c70*/  ISETP.GE.U32.AND P3, PT, R12, 0x7fffff37, PT ;  /* 0x7fffff370c00780c */ /* 0x000fe40003f66070 */
[----:B------:R-:W-:Y:S02]  /*3c80*/  PRMT R61, RZ, 0x7610, R61 ;  /* 0x00007610ff3d7816 */ /* 0x000fe4000000003d */
[----:B------:R-:W-:Y:S01]  /*3c90*/  PRMT R160, RZ, 0x7610, R160 ;  /* 0x00007610ffa07816 */ /* 0x000fe200000000a0 */
[----:B--2---:R1:W-:Y:S04]  /*3ca0*/  STL [R1+0x3f8], R77 ;  /* 0x0003f84d01007387 */ /* 0x0043e80000100800 */
[----:B-1----:R-:W2:Y:S04]  /*3cb0*/  LDL.LU R77, [R1+0xc2c] ;  /* 0x000c2c00014d7983 */ /* 0x002ea80000300800 */
[----:B------:R1:W-:Y:S04]  /*3cc0*/  STL [R1+0x540], R73 ;  /* 0x0005404901007387 */ /* 0x0003e80000100800 */
[----:B-1----:R-:W2:Y:S04]  /*3cd0*/  LDL.LU R73, [R1+0xc28] ;  /* 0x000c280001497983 */ /* 0x002ea80000300800 */
[----:B------:R-:W2:Y:S04]  /*3ce0*/  LDL.LU R69, [R1+0xc24] ;  /* 0x000c240001457983 */ /* 0x000ea80000300800 */
[----:B----4-:R1:W-:Y:S04]  /*3cf0*/  STL [R1+0x478], R106 ;  /* 0x0004786a01007387 */ /* 0x0103e80000100800 */
[----:B-1----:R-:W4:Y:S04]  /*3d00*/  LDL.LU R106, [R1+0xc20] ;  /* 0x000c2000016a7983 */ /* 0x002f280000300800 */
[----:B------:R1:W-:Y:S02]  /*3d10*/  STL [R1+0x584], R10 ;  /* 0x0005840a01007387 */ /* 0x0003e40000100800 */
[----:B-1----:R-:W-:-:S05]  /*3d20*/  IMAD R10, R36, 0x39, RZ ;  /* 0x00000039240a7824 */ /* 0x002fca00078e02ff */
[----:B------:R-:W-:-:S04]  /*3d30*/  IADD3 R12, P6, PT, R10, R2, RZ ;  /* 0x000000020a0c7210 */ /* 0x000fc80007fde0ff */
        /* <DEDUP_REMOVED lines=11> */
[----:B------:R-:W-:Y:S01]  /*3df0*/  IMAD R11, R36, 0x41, RZ ;  /* 0x00000041240b7824 */ /* 0x000fe200078e02ff */
[----:B---3--:R1:W-:Y:S04]  /*3e00*/  STL [R1+0x43c], R65 ;  /* 0x00043c4101007387 */ /* 0x0083e80000100800 */
[----:B-1----:R-:W-:-:S04]  /*3e10*/  IADD3 R65, P6, PT, R11, R2, RZ ;  /* 0x000000020b417210 */ /* 0x002fc80007fde0ff */
[----:B0-----:R-:W-:Y:S01]  /*3e20*/  LEA.HI.X.SX32 R9, R11, R3, 0x1, P6 ;  /* 0x000000030b097211 */ /* 0x001fe200030f0eff */
[----:B------:R-:W-:-:S05]  /*3e30*/  @!P5 IMAD.MOV.U32 R8, RZ, RZ, R65 ;  /* 0x000000ffff08d224 */ /* 0x000fca00078e0041 */
[----:B------:R0:W3:Y:S01]  /*3e40*/  @!P5 LDG.E.U8 R160, desc[UR18][R8.64] ;  /* 0x0000001208a0d981 */ /* 0x0000e2000c1e1100 */
[----:B------:R-:W-:-:S03]  /*3e50*/  IMAD R10, R36, 0x49, RZ ;  /* 0x00000049240a7824 */ /* 0x000fc600078e02ff */
[----:B------:R-:W-:Y:S01]  /*3e60*/  STL [R1+0x604], R65 ;  /* 0x0006044101007387 */ /* 0x000fe20000100800 */
[----:B------:R-:W-:Y:S02]  /*3e70*/  VIADD R12, R15, 0xffffff9e ;  /* 0xffffff9e0f0c7836 */ /* 0x000fe40000000000 */
[----:B------:R-:W-:-:S03]  /*3e80*/  IMAD R11, R36, 0x51, RZ ;  /* 0x00000051240b7824 */ /* 0x000fc600078e02ff */
[----:B------:R-:W-:Y:S01]  /*3e90*/  ISETP.GE.U32.AND P4, PT, R12, 0x7fffff1f, PT ;  /* 0x7fffff1f0c00780c */ /* 0x000fe20003f86070 */
[----:B------:R-:W-:-:S05]  /*3ea0*/  VIADD R12, R15, 0xffffff96 ;  /* 0xffffff960f0c7836 */ /* 0x000fca0000000000 */
[----:B------:R-:W-:Y:S02]  /*3eb0*/  ISETP.GE.U32.AND P5, PT, R12, 0x7fffff17, PT ;  /* 0x7fffff170c00780c */ /* 0x000fe40003fa6070 */
[----:B------:R-:W-:Y:S01]  /*3ec0*/  PRMT R12, RZ, 0x7610, R12 ;  /* 0x00007610ff0c7816 */ /* 0x000fe2000000000c */
[----:B--2---:R1:W-:Y:S02]  /*3ed0*/  STL [R1+0x434], R61 ;  /* 0x0004343d01007387 */ /* 0x0043e40000100800 */
[----:B-1----:R-:W-:-:S04]  /*3ee0*/  IADD3 R61, P6, PT, R10, R2, RZ ;  /* 0x000000020a3d7210 */ /* 0x002fc80007fde0ff */
[----:B------:R-:W-:Y:S01]  /*3ef0*/  LEA.HI.X.SX32 R10, R10, R3, 0x1, P6 ;  /* 0x000000030a0a7211 */ /* 0x000fe200030f0eff */
[----:B------:R1:W-:Y:S01]  /*3f00*/  STL [R1+0x600], R9 ;  /* 0x0006000901007387 */ /* 0x0003e20000100800 */
[----:B0-----:R-:W-:-:S03]  /*3f10*/  @!P3 IMAD.MOV.U32 R8, RZ, RZ, R61 ;  /* 0x000000ffff08b224 */ /* 0x001fc600078e003d */
[----:B-1----:R-:W-:-:S05]  /*3f20*/  @!P3 IMAD.MOV.U32 R9, RZ, RZ, R10 ;  /* 0x000000ffff09b224 */ /* 0x002fca00078e000a */
[----:B------:R0:W2:Y:S04]  /*3f30*/  @!P3 LDG.E.U8 R138, desc[UR18][R8.64] ;  /* 0x00000012088ab981 */ /* 0x0000a8000c1e1100 */
[----:B------:R1:W-:Y:S04]  /*3f40*/  STL [R1+0x644], R61 ;  /* 0x0006443d01007387 */ /* 0x0003e80000100800 */
[----:B------:R-:W4:Y:S01]  /*3f50*/  LDL.LU R65, [R1+0xc1c] ;  /* 0x000c1c0001417983 */ /* 0x000f220000300800 */
[----:B0-----:R-:W-:-:S03]  /*3f60*/  VIADD R8, R15, 0xffffff8e ;  /* 0xffffff8e0f087836 */ /* 0x001fc60000000000 */
[----:B------:R-:W-:Y:S04]  /*3f70*/  STL [R1+0x640], R10 ;  /* 0x0006400a01007387 */ /* 0x000fe80000100800 */
[----:B---3--:R0:W-:Y:S01]  /*3f80*/  STL [R1+0x468], R160 ;  /* 0x000468a001007387 */ /* 0x0081e20000100800 */
[----:B------:R-:W-:-:S03]  /*3f90*/  ISETP.GE.U32.AND P3, PT, R8, 0x7fffff0f, PT ;  /* 0x7fffff0f0800780c */ /* 0x000fc60003f66070 */
[----:B-1----:R-:W3:Y:S01]  /*3fa0*/  LDL.LU R61, [R1+0xc18] ;  /* 0x000c1800013d7983 */ /* 0x002ee20000300800 */
[----:B0-----:R-:W-:-:S04]  /*3fb0*/  IADD3 R160, P6, PT, R11, R2, RZ ;  /* 0x000000020ba07210 */ /* 0x001fc80007fde0ff */
[----:B------:R-:W-:Y:S01]  /*3fc0*/  LEA.HI.X.SX32 R9, R11, R3, 0x1, P6 ;  /* 0x000000030b097211 */ /* 0x000fe200030f0eff */
[----:B------:R-:W-:-:S05]  /*3fd0*/  @!P2 IMAD.MOV.U32 R8, RZ, RZ, R160 ;  /* 0x000000ffff08a224 */ /* 0x000fca00078e00a0 */
[----:B------:R0:W3:Y:S01]  /*3fe0*/  @!P2 LDG.E.U8 R12, desc[UR18][R8.64] ;  /* 0x00000012080ca981 */ /* 0x0000e2000c1e1100 */
[----:B------:R-:W-:-:S03]  /*3ff0*/  IMAD R10, R36, 0x59, RZ ;  /* 0x00000059240a7824 */ /* 0x000fc600078e02ff */
[----:B------:R-:W-:Y:S04]  /*4000*/  STL [R1+0x684], R160 ;  /* 0x000684a001007387 */ /* 0x000fe80000100800 */
[----:B------:R-:W-:Y:S01]  /*4010*/  STL [R1+0x680], R9 ;  /* 0x0006800901007387 */ /* 0x000fe20000100800 */
[----:B------:R-:W-:-:S05]  /*4020*/  VIADD R11, R15, 0xffffff86 ;  /* 0xffffff860f0b7836 */ /* 0x000fca0000000000 */
[----:B------:R-:W-:Y:S01]  /*4030*/  ISETP.GE.U32.AND P2, PT, R11, 0x7fffff07, PT ;  /* 0x7fffff070b00780c */ /* 0x000fe20003f46070 */
[----:B------:R-:W-:Y:S01]  /*4040*/  IMAD R11, R36, 0x61, RZ ;  /* 0x00000061240b7824 */ /* 0x000fe200078e02ff */
[----:B--2---:R1:W-:Y:S02]  /*4050*/  STL [R1+0x4b4], R138 ;  /* 0x0004b48a01007387 */ /* 0x0043e40000100800 */
[----:B-1----:R-:W-:-:S04]  /*4060*/  IADD3 R138, P6, PT, R10, R2, RZ ;  /* 0x000000020a8a7210 */ /* 0x002fc80007fde0ff */
[----:B0-----:R-:W-:Y:S01]  /*4070*/  LEA.HI.X.SX32 R9, R10, R3, 0x1, P6 ;  /* 0x000000030a097211 */ /* 0x001fe200030f0eff */
[----:B------:R-:W-:-:S05]  /*4080*/  @!P0 IMAD.MOV.U32 R8, RZ, RZ, R138 ;  /* 0x000000ffff088224 */ /* 0x000fca00078e008a */
[----:B------:R0:W2:Y:S01]  /*4090*/  @!P0 LDG.E.U8 R135, desc[UR18][R8.64] ;  /* 0x0000001208878981 */ /* 0x0000a2000c1e1100 */
[----:B------:R-:W-:-:S03]  /*40a0*/  IADD3 R160, P6, PT, R11, R2, RZ ;  /* 0x000000020ba07210 */ /* 0x000fc60007fde0ff */
[----:B------:R-:W-:Y:S02]  /*40b0*/  STL [R1+0x6bc], R138 ;  /* 0x0006bc8a01007387 */ /* 0x000fe40000100800 */
[----:B0-----:R-:W-:Y:S02]  /*40c0*/  @!P4 IMAD.MOV.U32 R8, RZ, RZ, R160 ;  /* 0x000000ffff08c224 */ /* 0x001fe400078e00a0 */
[----:B---3--:R-:W-:Y:S04]  /*40d0*/  STL [R1+0x4a4], R12 ;  /* 0x0004a40c01007387 */ /* 0x008fe80000100800 */
[----:B------:R0:W-:Y:S02]  /*40e0*/  STL [R1+0x6b8], R9 ;  /* 0x0006b80901007387 */ /* 0x0001e40000100800 */
[----:B0-----:R-:W-:-:S05]  /*40f0*/  LEA.HI.X.SX32 R9, R11, R3, 0x1, P6 ;  /* 0x000000030b097211 */ /* 0x001fca00030f0eff */
[----:B------:R0:W3:Y:S01]  /*4100*/  @!P4 LDG.E.U8 R28, desc[UR18][R8.64] ;  /* 0x00000012081cc981 */ /* 0x0000e2000c1e1100 */
[----:B------:R-:W-:-:S03]  /*4110*/  IMAD R10, R36, 0x69, RZ ;  /* 0x00000069240a7824 */ /* 0x000fc600078e02ff */
[----:B------:R-:W-:Y:S01]  /*4120*/  STL [R1+0x6f4], R160 ;  /* 0x0006f4a001007387 */ /* 0x000fe20000100800 */
[----:B------:R-:W-:Y:S01]  /*4130*/  PRMT R115, RZ, 0x7610, R115 ;  /* 0x00007610ff737816 */ /* 0x000fe20000000073 */
[----:B------:R-:W-:Y:S02]  /*4140*/  IMAD R11, R36, 0x71, RZ ;  /* 0x00000071240b7824 */ /* 0x000fe400078e02ff */
[----:B------:R-:W-:-:S05]  /*4150*/  VIADD R12, R15, 0xfffffffe ;  /* 0xfffffffe0f0c7836 */ /* 0x000fca0000000000 */
        /* <DEDUP_REMOVED lines=9> */
[----:B-1----:R-:W-:Y:S01]  /*41f0*/  @!P5 IMAD.MOV.U32 R9, RZ, RZ, R138 ;  /* 0x000000ffff09d224 */ /* 0x002fe200078e008a */
[----:B------:R-:W-:Y:S04]  /*4200*/  STL [R1+0x72c], R135 ;  /* 0x00072c8701007387 */ /* 0x000fe80000100800 */
[----:B------:R0:W2:Y:S04]  /*4210*/  @!P5 LDG.E.U8 R115, desc[UR18][R8.64] ;  /* 0x000000120873d981 */ /* 0x0000a8000c1e1100 */
[----:B------:R-:W-:Y:S04]  /*4220*/  STL [R1+0x728], R138 ;  /* 0x0007288a01007387 */ /* 0x000fe80000100800 */
[----:B---3--:R1:W-:Y:S01]  /*4230*/  STL [R1+0x4b0], R28 ;  /* 0x0004b01c01007387 */ /* 0x0083e20000100800 */
[----:B0-----:R-:W-:Y:S01]  /*4240*/  VIADD R8, R15, 0xfffffff5 ;  /* 0xfffffff50f087836 */ /* 0x001fe20000000000 */
[----:B-1----:R-:W-:-:S04]  /*4250*/  IADD3 R28, P6, PT, R11, R2, RZ ;  /* 0x000000020b1c7210 */ /* 0x002fc80007fde0ff */
[----:B------:R-:W-:Y:S02]  /*4260*/  LEA.HI.X.SX32 R135, R11, R3, 0x1, P6 ;  /* 0x000000030b877211 */ /* 0x000fe400030f0eff */
[----:B------:R-:W-:Y:S01]  /*4270*/  ISETP.GE.U32.AND P5, PT, R8, 0x7fffff76, PT ;  /* 0x7fffff760800780c */ /* 0x000fe20003fa6070 */
[----:B------:R-:W-:Y:S02]  /*4280*/  @!P3 IMAD.MOV.U32 R8, RZ, RZ, R28 ;  /* 0x000000ffff08b224 */ /* 0x000fe400078e001c */
[----:B------:R-:W-:-:S05]  /*4290*/  @!P3 IMAD.MOV.U32 R9, RZ, RZ, R135 ;  /* 0x000000ffff09b224 */ /* 0x000fca00078e0087 */
[----:B------:R0:W3:Y:S01]  /*42a0*/  @!P3 LDG.E.U8 R12, desc[UR18][R8.64] ;  /* 0x00000012080cb981 */ /* 0x0000e2000c1e1100 */
[----:B------:R-:W-:-:S03]  /*42b0*/  IMAD R10, R36, 0x79, RZ ;  /* 0x00000079240a7824 */ /* 0x000fc600078e02ff */
[----:B------:R1:W-:Y:S04]  /*42c0*/  STL [R1+0x764], R28 ;  /* 0x0007641c01007387 */ /* 0x0003e80000100800 */
[----:B------:R-:W-:Y:S01]  /*42d0*/  STL [R1+0x760], R135 ;  /* 0x0007608701007387 */ /* 0x000fe20000100800 */
[----:B------:R-:W-:Y:S01]  /*42e0*/  VIADD R11, R15, 0xffffffed ;  /* 0xffffffed0f0b7836 */ /* 0x000fe20000000000 */
[----:B------:R-:W-:-:S04]  /*42f0*/  PRMT R114, RZ, 0x7610, R114 ;  /* 0x00007610ff727816 */ /* 0x000fc80000000072 */
[----:B------:R-:W-:Y:S01]  /*4300*/  ISETP.GE.U32.AND P3, PT, R11, 0x7fffff6e, PT ;  /* 0x7fffff6e0b00780c */ /* 0x000fe20003f66070 */
[----:B-1----:R-:W-:Y:S02]  /*4310*/  IMAD.MOV.U32 R28, RZ, RZ, R13 ;  /* 0x000000ffff1c7224 */ /* 0x002fe400078e000d */
[----:B------:R-:W-:Y:S01]  /*4320*/  VIADD R13, R15, 0xffffffe5 ;  /* 0xffffffe50f0d7836 */ /* 0x000fe20000000000 */
[----:B------:R-:W-:Y:S01]  /*4330*/  PRMT R57, RZ, 0x7610, R57 ;  /* 0x00007610ff397816 */ /* 0x000fe20000000039 */
[----:B--2---:R1:W-:Y:S02]  /*4340*/  STL [R1+0x4ec], R115 ;  /* 0x0004ec7301007387 */ /* 0x0043e40000100800 */
[----:B-1----:R-:W-:-:S04]  /*4350*/  IADD3 R115, P6, PT, R10, R2, RZ ;  /* 0x000000020a737210 */ /* 0x002fc80007fde0ff */
[----:B------:R-:W-:Y:S02]  /*4360*/  LEA.HI.X.SX32 R10, R10, R3, 0x1, P6 ;  /* 0x000000030a0a7211 */ /* 0x000fe400030f0eff */
[----:B0-----:R-:W-:-:S04]  /*4370*/  IADD3 R8, P6, PT, R2, R36, RZ ;  /* 0x0000002402087210 */ /* 0x001fc80007fde0ff */
[----:B------:R-:W-:Y:S01]  /*4380*/  LEA.HI.X.SX32 R9, R36, R3, 0x1, P6 ;  /* 0x0000000324097211 */ /* 0x000fe200030f0eff */
[----:B------:R-:W-:Y:S01]  /*4390*/  STL [R1+0x79c], R115 ;  /* 0x00079c7301007387 */ /* 0x000fe20000100800 */
[----:B------:R-:W-:-:S03]  /*43a0*/  @!P2 IMAD.MOV.U32 R11, RZ, RZ, R10 ;  /* 0x000000ffff0ba224 */ /* 0x000fc600078e000a */
[----:B------:R-:W2:Y:S04]  /*43b0*/  @!P0 LDG.E.U8 R14, desc[UR18][R8.64] ;  /* 0x00000012080e8981 */ /* 0x000ea8000c1e1100 */
[----:B------:R0:W-:Y:S04]  /*43c0*/  STL [R1+0x798], R10 ;  /* 0x0007980a01007387 */ /* 0x0001e80000100800 */
[----:B---3--:R1:W-:Y:S01]  /*43d0*/  STL [R1+0x4e4], R12 ;  /* 0x0004e40c01007387 */ /* 0x0083e20000100800 */
[----:B0-----:R-:W-:Y:S02]  /*43e0*/  @!P2 IMAD.MOV.U32 R10, RZ, RZ, R115 ;  /* 0x000000ffff0aa224 */ /* 0x001fe400078e0073 */
[----:B-1----:R-:W-:-:S03]  /*43f0*/  IMAD.SHL.U32 R12, R36, 0x2, RZ ;  /* 0x00000002240c7824 */ /* 0x002fc600078e00ff */
[----:B------:R0:W3:Y:S01]  /*4400*/  @!P2 LDG.E.U8 R114, desc[UR18][R10.64] ;  /* 0x000000120a72a981 */ /* 0x0000e2000c1e1100 */
[----:B------:R-:W-:Y:S01]  /*4410*/  ISETP.GE.U32.AND P2, PT, R13, 0x7fffff66, PT ;  /* 0x7fffff660d00780c */ /* 0x000fe20003f46070 */
[----:B------:R-:W-:Y:S01]  /*4420*/  IMAD R13, R36, 0xa, RZ ;  /* 0x0000000a240d7824 */ /* 0x000fe200078e02ff */
[----:B0-----:R-:W-:-:S04]  /*4430*/  IADD3 R10, P6, PT, R12, R2, RZ ;  /* 0x000000020c0a7210 */ /* 0x001fc80007fde0ff */
[----:B------:R-:W-:Y:S02]  /*4440*/  LEA.HI.X.SX32 R11, R12, R3, 0x1, P6 ;  /* 0x000000030c0b7211 */ /* 0x000fe400030f0eff */
[----:B------:R-:W-:-:S04]  /*4450*/  IADD3 R12, P6, PT, R13, R2, RZ ;  /* 0x000000020d0c7210 */ /* 0x000fc80007fde0ff */
[----:B------:R-:W-:-:S05]  /*4460*/  LEA.HI.X.SX32 R13, R13, R3, 0x1, P6 ;  /* 0x000000030d0d7211 */ /* 0x000fca00030f0eff */
[----:B------:R0:W4:Y:S04]  /*4470*/  @!P5 LDG.E.U8 R57, desc[UR18][R12.64] ;  /* 0x000000120c39d981 */ /* 0x000128000c1e1100 */
[----:B------:R-:W-:Y:S04]  /*4480*/  STL [R1+0x9fc], R8 ;  /* 0x0009fc0801007387 */ /* 0x000fe80000100800 */
[----:B------:R-:W-:Y:S01]  /*4490*/  STL [R1+0x9f8], R9 ;  /* 0x0009f80901007387 */ /* 0x000fe20000100800 */
[----:B------:R-:W-:Y:S01]  /*44a0*/  PRMT R113, RZ, 0x7610, R113 ;  /* 0x00007610ff717816 */ /* 0x000fe20000000071 */
[----:B------:R-:W-:-:S05]  /*44b0*/  IMAD R135, R36, 0x12, RZ ;  /* 0x0000001224877824 */ /* 0x000fca00078e02ff */
[----:B------:R-:W4:Y:S01]  /*44c0*/  @!P4 LDG.E.U8 R113, desc[UR18][R10.64] ;  /* 0x000000120a71c981 */ /* 0x000f22000c1e1100 */
[----:B------:R-:W-:-:S04]  /*44d0*/  IADD3 R138, P6, PT, R135, R2, RZ ;  /* 0x00000002878a7210 */ /* 0x000fc80007fde0ff */
[----:B------:R-:W-:Y:S02]  /*44e0*/  LEA.HI.X.SX32 R135, R135, R3, 0x1, P6 ;  /* 0x0000000387877211 */ /* 0x000fe400030f0eff */
[----:B------:R-:W-:Y:S01]  /*44f0*/  PRMT R117, RZ, 0x7610, R117 ;  /* 0x00007610ff757816 */ /* 0x000fe20000000075 */
[----:B--2---:R1:W-:Y:S02]  /*4500*/  STL [R1+0x4f0], R14 ;  /* 0x0004f00e01007387 */ /* 0x0043e40000100800 */
[----:B-1----:R-:W-:-:S05]  /*4510*/  VIADD R14, R15, 0xffffffdd ;  /* 0xffffffdd0f0e7836 */ /* 0x002fca0000000000 */
[----:B------:R-:W-:Y:S01]  /*4520*/  ISETP.GE.U32.AND P0, PT, R14, 0x7fffff5e, PT ;  /* 0x7fffff5e0e00780c */ /* 0x000fe20003f06070 */
[----:B------:R-:W-:-:S05]  /*4530*/  VIADD R14, R15, 0xffffffd5 ;  /* 0xffffffd50f0e7836 */ /* 0x000fca0000000000 */
[----:B------:R-:W-:Y:S01]  /*4540*/  ISETP.GE.U32.AND P4, PT, R14, 0x7fffff56, PT ;  /* 0x7fffff560e00780c */ /* 0x000fe20003f86070 */
[----:B------:R-:W-:Y:S01]  /*4550*/  IMAD R14, R36, 0x1a, RZ ;  /* 0x0000001a240e7824 */ /* 0x000fe200078e02ff */
[----:B------:R-:W-:Y:S01]  /*4560*/  STL [R1+0xa04], R10 ;  /* 0x000a040a01007387 */ /* 0x000fe20000100800 */
[----:B------:R-:W-:-:S03]  /*4570*/  VIADD R15, R15, 0xffffffcd ;  /* 0xffffffcd0f0f7836 */ /* 0x000fc60000000000 */
[----:B------:R-:W-:Y:S01]  /*4580*/  IADD3 R160, P6, PT, R14, R2, RZ ;  /* 0x000000020ea07210 */ /* 0x000fe20007fde0ff */
[----:B------:R-:W-:Y:S04]  /*4590*/  STL [R1+0xa00], R11 ;  /* 0x000a000b01007387 */ /* 0x000fe80000100800 */
[----:B---3--:R-:W-:Y:S04]  /*45a0*/  STL [R1+0x4c0], R114 ;  /* 0x0004c07201007387 */ /* 0x008fe80000100800 */
[----:B------:R0:W-:Y:S01]  /*45b0*/  STL [R1+0xa0c], R12 ;  /* 0x000a0c0c01007387 */ /* 0x0001e20000100800 */
[----:B------:R-:W-:-:S03]  /*45c0*/  ISETP.GE.U32.AND P5, PT, R15, 0x7fffff4e, PT ;  /* 0x7fffff4e0f00780c */ /* 0x000fc60003fa6070 */
[----:B------:R1:W-:Y:S01]  /*45d0*/  STL [R1+0xa08], R13 ;  /* 0x000a080d01007387 */ /* 0x0003e20000100800 */
[----:B------:R-:W-:-:S03]  /*45e0*/  @!P3 IMAD.MOV.U32 R15, RZ, RZ, R135 ;  /* 0x000000ffff0fb224 */ /* 0x000fc600078e0087 */
[----:B------:R-:W-:Y:S01]  /*45f0*/  STL [R1+0x9c], R160 ;  /* 0x00009ca001007387 */ /* 0x000fe20000100800 */
[----:B0-----:R-:W0:Y:S03]  /*4600*/  LDC R12, c[0x0][0x3a0] ;  /* 0x0000e800ff0c7b82 */ /* 0x001e260000000800 */
[----:B----4-:R2:W-:Y:S01]  /*4610*/  STL [R1+0x4ac], R57 ;  /* 0x0004ac3901007387 */ /* 0x0105e20000100800 */
[----:B-1----:R-:W-:Y:S02]  /*4620*/  PRMT R13, RZ, 0x7610, R13 ;  /* 0x00007610ff0d7816 */ /* 0x002fe4000000000d */
[----:B--2---:R-:W-:Y:S01]  /*4630*/  LEA.HI.X.SX32 R57, R14, R3, 0x1, P6 ;  /* 0x000000030e397211 */ /* 0x004fe200030f0eff */
[----:B------:R-:W-:-:S05]  /*4640*/  @!P3 IMAD.MOV.U32 R14, RZ, RZ, R138 ;  /* 0x000000ffff0eb224 */ /* 0x000fca00078e008a */
[----:B------:R1:W2:Y:S02]  /*4650*/  @!P3 LDG.E.U8 R13, desc[UR18][R14.64] ;  /* 0x000000120e0db981 */ /* 0x0002a4000c1e1100 */
[----:B-1----:R-:W-:Y:S02]  /*4660*/  @!P2 IMAD.MOV.U32 R14, RZ, RZ, R160 ;  /* 0x000000ffff0ea224 */ /* 0x002fe400078e00a0 */
[----:B------:R-:W-:-:S05]  /*4670*/  @!P2 IMAD.MOV.U32 R15, RZ, RZ, R57 ;  /* 0x000000ffff0fa224 */ /* 0x000fca00078e0039 */
[----:B------:R1:W3:Y:S01]  /*4680*/  @!P2 LDG.E.U8 R117, desc[UR18][R14.64] ;  /* 0x000000120e75a981 */ /* 0x0002e2000c1e1100 */
[----:B------:R-:W-:Y:S02]  /*4690*/  IMAD.MOV.U32 R114, RZ, RZ, R16 ;  /* 0x000000ffff727224 */ /* 0x000fe400078e0010 */
[----:B------:R-:W-:Y:S01]  /*46a0*/  IMAD R16, R36, 0x22, RZ ;  /* 0x0000002224107824 */ /* 0x000fe200078e02ff */
[----:B------:R-:W-:Y:S01]  /*46b0*/  STL [R1+0xa14], R138 ;  /* 0x000a148a01007387 */ /* 0x000fe20000100800 */
[----:B------:R-:W-:-:S03]  /*46c0*/  IMAD.MOV.U32 R115, RZ, RZ, R17 ;  /* 0x000000ffff737224 */ /* 0x000fc600078e0011 */
[----:B------:R-:W-:Y:S01]  /*46d0*/  STL [R1+0xa10], R135 ;  /* 0x000a108701007387 */ /* 0x000fe20000100800 */
[----:B0-----:R-:W-:-:S03]  /*46e0*/  VIADD R17, R12, 0xffffffc5 ;  /* 0xffffffc50c117836 */ /* 0x001fc60000000000 */
[----:B------:R-:W-:Y:S04]  /*46f0*/  STL [R1+0x98], R57 ;  /* 0x0000983901007387 */ /* 0x000fe80000100800 */
[----:B------:R0:W-:Y:S01]  /*4700*/  STL [R1+0x4bc], R113 ;  /* 0x0004bc7101007387 */ /* 0x0001e20000100800 */
[----:B-1----:R-:W-:Y:S01]  /*4710*/  VIADD R14, R12, 0xffffffbd ;  /* 0xffffffbd0c0e7836 */ /* 0x002fe20000000000 */
[----:B------:R-:W-:Y:S01]  /*4720*/  ISETP.GE.U32.AND P3, PT, R17, 0x7fffff46, PT ;  /* 0x7fffff461100780c */ /* 0x000fe20003f66070 */
[----:B------:R-:W-:Y:S01]  /*4730*/  IMAD R17, R36, 0x2a, RZ ;  /* 0x0000002a24117824 */ /* 0x000fe200078e02ff */
[----:B0-----:R-:W-:-:S04]  /*4740*/  IADD3 R113, P6, PT, R16, R2, RZ ;  /* 0x0000000210717210 */ /* 0x001fc80007fde0ff */
[----:B------:R-:W-:Y:S02]  /*4750*/  LEA.HI.X.SX32 R160, R16, R3, 0x1, P6 ;  /* 0x0000000310a07211 */ /* 0x000fe400030f0eff */
[----:B------:R-:W-:Y:S02]  /*4760*/  PRMT R10, RZ, 0x7610, R10 ;  /* 0x00007610ff0a7816 */ /* 0x000fe4000000000a */
[----:B------:R-:W-:Y:S01]  /*4770*/  ISETP.GE.U32.AND P2, PT, R14, 0x7fffff3e, PT ;  /* 0x7fffff3e0e00780c */ /* 0x000fe20003f46070 */
[----:B------:R-:W-:Y:S02]  /*4780*/  @!P0 IMAD.MOV.U32 R14, RZ, RZ, R113 ;  /* 0x000000ffff0e8224 */ /* 0x000fe400078e0071 */
[----:B------:R-:W-:Y:S01]  /*4790*/  @!P0 IMAD.MOV.U32 R15, RZ, RZ, R160 ;  /* 0x000000ffff0f8224 */ /* 0x000fe200078e00a0 */
[----:B------:R-:W-:-:S04]  /*47a0*/  PRMT R116, RZ, 0x7610, R116 ;  /* 0x00007610ff747816 */ /* 0x000fc80000000074 */
[----:B------:R0:W4:Y:S04]  /*47b0*/  @!P0 LDG.E.U8 R10, desc[UR18][R14.64] ;  /* 0x000000120e0a8981 */ /* 0x000128000c1e1100 */
[----:B--2---:R-:W-:Y:S04]  /*47c0*/  STL [R1+0xae8], R13 ;  /* 0x000ae80d01007387 */ /* 0x004fe80000100800 */
[----:B------:R-:W2:Y:S04]  /*47d0*/  LDL.LU R57, [R1+0xc14] ;  /* 0x000c140001397983 */ /* 0x000ea80000300800 */
[----:B------:R-:W-:Y:S04]  /*47e0*/  STL [R1+0xdc], R113 ;  /* 0x0000dc7101007387 */ /* 0x000fe80000100800 */
[----:B------:R-:W-:Y:S04]  /*47f0*/  STL [R1+0xd8], R160 ;  /* 0x0000d8a001007387 */ /* 0x000fe80000100800 */
[----:B---3--:R1:W-:Y:S02]  /*4800*/  STL [R1+0x4e8], R117 ;  /* 0x0004e87501007387 */ /* 0x0083e40000100800 */
[----:B-1----:R-:W-:-:S04]  /*4810*/  IADD3 R117, P6, PT, R17, R2, RZ ;  /* 0x0000000211757210 */ /* 0x002fc80007fde0ff */
[----:B0-----:R-:W-:Y:S01]  /*4820*/  LEA.HI.X.SX32 R15, R17, R3, 0x1, P6 ;  /* 0x00000003110f7211 */ /* 0x001fe200030f0eff */
[----:B------:R-:W-:-:S05]  /*4830*/  @!P4 IMAD.MOV.U32 R14, RZ, RZ, R117 ;  /* 0x000000ffff0ec224 */ /* 0x000fca00078e0075 */
[----:B------:R0:W3:Y:S01]  /*4840*/  @!P4 LDG.E.U8 R116, desc[UR18][R14.64] ;  /* 0x000000120e74c981 */ /* 0x0000e2000c1e1100 */
[----:B------:R-:W-:-:S05]  /*4850*/  VIADD R16, R12, 0xffffffb5 ;  /* 0xffffffb50c107836 */ /* 0x000fca0000000000 */
[----:B------:R-:W-:Y:S01]  /*4860*/  ISETP.GE.U32.AND P0, PT, R16, 0x7fffff36, PT ;  /* 0x7fffff361000780c */ /* 0x000fe20003f06070 */
[C---:B------:R-:W-:Y:S01]  /*4870*/  IMAD R16, R36.reuse, 0x32, RZ ;  /* 0x0000003224107824 */ /* 0x040fe200078e02ff */
[----:B------:R1:W-:Y:S01]  /*4880*/  STL [R1+0x54c], R117 ;  /* 0x00054c7501007387 */ /* 0x0003e20000100800 */
[----:B------:R-:W-:-:S03]  /*4890*/  IMAD R17, R36, 0x3a, RZ ;  /* 0x0000003a24117824 */ /* 0x000fc600078e02ff */
[C---:B------:R-:W-:Y:S02]  /*48a0*/  IADD3 R160, P6, PT, R16.reuse, R2, RZ ;  /* 0x0000000210a07210 */ /* 0x040fe40007fde0ff */
[----:B------:R-:W-:Y:S01]  /*48b0*/  PRMT R11, RZ, 0x7610, R11 ;  /* 0x00007610ff0b7816 */ /* 0x000fe2000000000b */
[----:B----4-:R-:W-:Y:S04]  /*48c0*/  STL [R1+0xb24], R10 ;  /* 0x000b240a01007387 */ /* 0x010fe80000100800 */
[----:B------:R0:W-:Y:S04]  /*48d0*/  STL [R1+0x548], R15 ;  /* 0x0005480f01007387 */ /* 0x0001e80000100800 */
[----:B-1----:R-:W4:Y:S04]  /*48e0*/  LDL.LU R117, [R1+0xc10] ;  /* 0x000c100001757983 */ /* 0x002f280000300800 */
[----:B------:R-:W-:Y:S01]  /*48f0*/  STL [R1+0x58c], R160 ;  /* 0x00058ca001007387 */ /* 0x000fe20000100800 */
[----:B0-----:R-:W-:Y:S01]  /*4900*/  LEA.HI.X.SX32 R15, R16, R3, 0x1, P6 ;  /* 0x00000003100f7211 */ /* 0x001fe200030f0eff */
[----:B------:R-:W-:Y:S01]  /*4910*/  @!P5 IMAD.MOV.U32 R14, RZ, RZ, R160 ;  /* 0x000000ffff0ed224 */ /* 0x000fe200078e00a0 */
[----:B------:R-:W-:-:S04]  /*4920*/  PRMT R162, RZ, 0x7610, R162 ;  /* 0x00007610ffa27816 */ /* 0x000fc800000000a2 */
[----:B------:R0:W2:Y:S04]  /*4930*/  @!P5 LDG.E.U8 R11, desc[UR18][R14.64] ;  /* 0x000000120e0bd981 */ /* 0x0000a8000c1e1100 */
[----:B---3--:R1:W-:Y:S02]  /*4940*/  STL [R1+0x470], R116 ;  /* 0x0004707401007387 */ /* 0x0083e40000100800 */
[----:B-1----:R-:W-:-:S04]  /*4950*/  IADD3 R116, P6, PT, R17, R2, RZ ;  /* 0x0000000211747210 */ /* 0x002fc80007fde0ff */
[----:B------:R-:W-:Y:S01]  /*4960*/  LEA.HI.X.SX32 R17, R17, R3, 0x1, P6 ;  /* 0x0000000311117211 */ /* 0x000fe200030f0eff */
[----:B------:R1:W-:Y:S01]  /*4970*/  STL [R1+0x588], R15 ;  /* 0x0005880f01007387 */ /* 0x0003e20000100800 */
[----:B0-----:R-:W-:-:S03]  /*4980*/  @!P3 IMAD.MOV.U32 R14, RZ, RZ, R116 ;  /* 0x000000ffff0eb224 */ /* 0x001fc600078e0074 */
[----:B-1----:R-:W-:-:S05]  /*4990*/  @!P3 IMAD.MOV.U32 R15, RZ, RZ, R17 ;  /* 0x000000ffff0fb224 */ /* 0x002fca00078e0011 */
[----:B------:R0:W3:Y:S01]  /*49a0*/  @!P3 LDG.E.U8 R162, desc[UR18][R14.64] ;  /* 0x000000120ea2b981 */ /* 0x0000e2000c1e1100 */
[----:B------:R-:W-:Y:S02]  /*49b0*/  IMAD.MOV.U32 R113, RZ, RZ, R114 ;  /* 0x000000ffff717224 */ /* 0x000fe400078e0072 */
[----:B------:R-:W-:Y:S02]  /*49c0*/  IMAD.MOV.U32 R114, RZ, RZ, R18 ;  /* 0x000000ffff727224 */ /* 0x000fe400078e0012 */
[----:B------:R-:W-:Y:S02]  /*49d0*/  VIADD R18, R12, 0xffffffad ;  /* 0xffffffad0c127836 */ /* 0x000fe40000000000 */
[----:B------:R-:W-:-:S03]  /*49e0*/  IMAD R16, R36, 0x42, RZ ;  /* 0x0000004224107824 */ /* 0x000fc600078e02ff */
[----:B------:R-:W-:Y:S01]  /*49f0*/  ISETP.GE.U32.AND P4, PT, R18, 0x7fffff2e, PT ;  /* 0x7fffff2e1200780c */ /* 0x000fe20003f86070 */
[----:B------:R-:W-:Y:S01]  /*4a00*/  VIADD R18, R12, 0xffffffa5 ;  /* 0xffffffa50c127836 */ /* 0x000fe20000000000 */
[----:B------:R-:W-:Y:S01]  /*4a10*/  IADD3 R160, P6, PT, R16, R2, RZ ;  /* 0x0000000210a07210 */ /* 0x000fe20007fde0ff */
[----:B------:R1:W-:Y:S01]  /*4a20*/  STL [R1+0x5cc], R116 ;  /* 0x0005cc7401007387 */ /* 0x0003e20000100800 */
[----:B0-----:R-:W-:Y:S02]  /*4a30*/  VIADD R14, R12, 0xffffff9d ;  /* 0xffffff9d0c0e7836 */ /* 0x001fe40000000000 */
[----:B------:R-:W-:Y:S01]  /*4a40*/  ISETP.GE.U32.AND P5, PT, R18, 0x7fffff26, PT ;  /* 0x7fffff261200780c */ /* 0x000fe20003fa6070 */
[----:B--2---:R-:W-:Y:S01]  /*4a50*/  STL [R1+0xb4c], R11 ;  /* 0x000b4c0b01007387 */ /* 0x004fe20000100800 */
[----:B------:R-:W-:-:S03]  /*4a60*/  LEA.HI.X.SX32 R18, R16, R3, 0x1, P6 ;  /* 0x0000000310127211 */ /* 0x000fc600030f0eff */
[----:B------:R0:W-:Y:S01]  /*4a70*/  STL [R1+0x5c8], R17 ;  /* 0x0005c81101007387 */ /* 0x0001e20000100800 */
[----:B------:R-:W-:-:S03]  /*4a80*/  PRMT R8, RZ, 0x7610, R8 ;  /* 0x00007610ff087816 */ /* 0x000fc60000000008 */
[----:B-1----:R-:W2:Y:S01]  /*4a90*/  LDL.LU R116, [R1+0xc0c] ;  /* 0x000c0c0001747983 */ /* 0x002ea20000300800 */
[----:B------:R-:W-:Y:S01]  /*4aa0*/  ISETP.GE.U32.AND P3, PT, R14, 0x7fffff1e, PT ;  /* 0x7fffff1e0e00780c */ /* 0x000fe20003f66070 */
[----:B------:R-:W-:Y:S02]  /*4ab0*/  @!P2 IMAD.MOV.U32 R14, RZ, RZ, R160 ;  /* 0x000000ffff0ea224 */ /* 0x000fe400078e00a0 */
[----:B------:R-:W-:Y:S01]  /*4ac0*/  STL [R1+0x60c], R160 ;  /* 0x00060ca001007387 */ /* 0x000fe20000100800 */
[----:B0-----:R-:W-:-:S03]  /*4ad0*/  IMAD R17, R36, 0x4a, RZ ;  /* 0x0000004a24117824 */ /* 0x001fc600078e02ff */
[----:B------:R-:W-:Y:S01]  /*4ae0*/  STL [R1+0x608], R18 ;  /* 0x0006081201007387 */ /* 0x000fe20000100800 */
[----:B------:R-:W-:Y:S01]  /*4af0*/  @!P2 IMAD.MOV.U32 R15, RZ, RZ, R18 ;  /* 0x000000ffff0fa224 */ /* 0x000fe200078e0012 */
[----:B------:R-:W-:-:S04]  /*4b00*/  PRMT R161, RZ, 0x7610, R161 ;  /* 0x00007610ffa17816 */ /* 0x000fc800000000a1 */
[----:B------:R0:W2:Y:S04]  /*4b10*/  @!P2 LDG.E.U8 R8, desc[UR18][R14.64] ;  /* 0x000000120e08a981 */ /* 0x0000a8000c1e1100 */
        /* <DEDUP_REMOVED lines=8> */
[----:B------:R-:W-:Y:S01]  /*4ba0*/  STL [R1+0x64c], R162 ;  /* 0x00064ca201007387 */ /* 0x000fe20000100800 */
[----:B------:R-:W-:-:S03]  /*4bb0*/  IMAD R17, R36, 0x5a, RZ ;  /* 0x0000005a24117824 */ /* 0x000fc600078e02ff */
[C---:B------:R-:W-:Y:S01]  /*4bc0*/  IADD3 R160, P6, PT, R16.reuse, R2, RZ ;  /* 0x0000000210a07210 */ /* 0x040fe20007fde0ff */
[----:B--2---:R-:W-:Y:S04]  /*4bd0*/  STL [R1+0xb58], R8 ;  /* 0x000b580801007387 */ /* 0x004fe80000100800 */
[----:B------:R1:W-:Y:S04]  /*4be0*/  STL [R1+0x648], R15 ;  /* 0x0006480f01007387 */ /* 0x0003e80000100800 */
[----:B------:R-:W-:Y:S01]  /*4bf0*/  STL [R1+0x68c], R160 ;  /* 0x00068ca001007387 */ /* 0x000fe20000100800 */
[----:B------:R-:W-:Y:S01]  /*4c00*/  PRMT R9, RZ, 0x7610, R9 ;  /* 0x00007610ff097816 */ /* 0x000fe20000000009 */
[----:B0-----:R-:W-:Y:S01]  /*4c10*/  @!P4 IMAD.MOV.U32 R14, RZ, RZ, R160 ;  /* 0x000000ffff0ec224 */ /* 0x001fe200078e00a0 */
[----:B-1----:R-:W-:-:S02]  /*4c20*/  LEA.HI.X.SX32 R15, R16, R3, 0x1, P6 ;  /* 0x00000003100f7211 */ /* 0x002fc400030f0eff */
[----:B------:R-:W-:-:S03]  /*4c30*/  PRMT R152, RZ, 0x7610, R152 ;  /* 0x00007610ff987816 */ /* 0x000fc60000000098 */
        /* <DEDUP_REMOVED lines=8> */
[----:B------:R-:W-:Y:S02]  /*4cc0*/  VIADD R18, R12, 0xffffff8d ;  /* 0xffffff8d0c127836 */ /* 0x000fe40000000000 */
[----:B------:R-:W-:-:S03]  /*4cd0*/  IMAD R16, R36, 0x62, RZ ;  /* 0x0000006224107824 */ /* 0x000fc600078e02ff */
[----:B------:R-:W-:Y:S01]  /*4ce0*/  ISETP.GE.U32.AND P0, PT, R18, 0x7fffff0e, PT ;  /* 0x7fffff0e1200780c */ /* 0x000fe20003f06070 */
[----:B------:R-:W-:Y:S01]  /*4cf0*/  VIADD R18, R12, 0xffffff85 ;  /* 0xffffff850c127836 */ /* 0x000fe20000000000 */
[----:B------:R-:W-:Y:S01]  /*4d00*/  IADD3 R160, P6, PT, R16, R2, RZ ;  /* 0x0000000210a07210 */ /* 0x000fe20007fde0ff */
[----:B------:R-:W-:Y:S03]  /*4d10*/  STL [R1+0x6c4], R161 ;  /* 0x0006c4a101007387 */ /* 0x000fe60000100800 */
[----:B------:R-:W-:Y:S02]  /*4d20*/  ISETP.GE.U32.AND P4, PT, R18, 0x7fffff06, PT ;  /* 0x7fffff061200780c */ /* 0x000fe40003f86070 */
[----:B------:R-:W-:Y:S01]  /*4d30*/  LEA.HI.X.SX32 R18, R16, R3, 0x1, P6 ;  /* 0x0000000310127211 */ /* 0x000fe200030f0eff */
[----:B--2---:R-:W-:Y:S01]  /*4d40*/  STL [R1+0xb5c], R9 ;  /* 0x000b5c0901007387 */ /* 0x004fe20000100800 */
[----:B------:R-:W-:-:S02]  /*4d50*/  IMAD R17, R36, 0x6a, RZ ;  /* 0x0000006a24117824 */ /* 0x000fc400078e02ff */
[----:B0-----:R-:W-:Y:S01]  /*4d60*/  VIADD R14, R12, 0xfffffffc ;  /* 0xfffffffc0c0e7836 */ /* 0x001fe20000000000 */
[----:B------:R-:W-:Y:S04]  /*4d70*/  STL [R1+0x6c0], R162 ;  /* 0x0006c0a201007387 */ /* 0x000fe80000100800 */
[----:B------:R-:W-:Y:S04]  /*4d80*/  STL [R1+0x6fc], R160 ;  /* 0x0006fca001007387 */ /* 0x000fe80000100800 */
[----:B------:R-:W-:Y:S01]  /*4d90*/  STL [R1+0x6f8], R18 ;  /* 0x0006f81201007387 */ /* 0x000fe20000100800 */
[----:B------:R-:W-:Y:S01]  /*4da0*/  PRMT R132, RZ, 0x7610, R132 ;  /* 0x00007610ff847816 */ /* 0x000fe20000000084 */
[----:B------:R-:W-:Y:S01]  /*4db0*/  @!P3 IMAD.MOV.U32 R15, RZ, RZ, R18 ;  /* 0x000000ffff0fb224 */ /* 0x000fe200078e0012 */
[----:B------:R-:W-:Y:S01]  /*4dc0*/  ISETP.GE.U32.AND P5, PT, R14, 0x7fffff7d, PT ;  /* 0x7fffff7d0e00780c */ /* 0x000fe20003fa6070 */
[----:B------:R-:W-:Y:S01]  /*4dd0*/  @!P3 IMAD.MOV.U32 R14, RZ, RZ, R160 ;  /* 0x000000ffff0eb224 */ /* 0x000fe200078e00a0 */
[----:B------:R-:W-:-:S04]  /*4de0*/  PRMT R109, RZ, 0x7610, R109 ;  /* 0x00007610ff6d7816 */ /* 0x000fc8000000006d */
[----:B------:R0:W2:Y:S04]  /*4df0*/  @!P3 LDG.E.U8 R132, desc[UR18][R14.64] ;  /* 0x000000120e84b981 */ /* 0x0000a8000c1e1100 */
[----:B---3--:R1:W-:Y:S02]  /*4e00*/  STL [R1+0x46c], R152 ;  /* 0x00046c9801007387 */ /* 0x0083e40000100800 */
[----:B-1----:R-:W-:-:S04]  /*4e10*/  IADD3 R152, P6, PT, R17, R2, RZ ;  /* 0x0000000211987210 */ /* 0x002fc80007fde0ff */
[----:B------:R-:W-:Y:S01]  /*4e20*/  LEA.HI.X.SX32 R161, R17, R3, 0x1, P6 ;  /* 0x0000000311a17211 */ /* 0x000fe200030f0eff */
[----:B0-----:R-:W-:-:S04]  /*4e30*/  @!P2 IMAD.MOV.U32 R14, RZ, RZ, R152 ;  /* 0x000000ffff0ea224 */ /* 0x001fc800078e0098 */
[----:B------:R-:W-:-:S05]  /*4e40*/  @!P2 IMAD.MOV.U32 R15, RZ, RZ, R161 ;  /* 0x000000ffff0fa224 */ /* 0x000fca00078e00a1 */
[----:B------:R0:W3:Y:S01]  /*4e50*/  @!P2 LDG.E.U8 R109, desc[UR18][R14.64] ;  /* 0x000000120e6da981 */ /* 0x0000e2000c1e1100 */
[----:B------:R-:W-:-:S05]  /*4e60*/  VIADD R16, R12, 0xfffffff4 ;  /* 0xfffffff40c107836 */ /* 0x000fca0000000000 */
[----:B------:R-:W-:Y:S01]  /*4e70*/  ISETP.GE.U32.AND P3, PT, R16, 0x7fffff75, PT ;  /* 0x7fffff751000780c */ /* 0x000fe20003f66070 */
[C---:B------:R-:W-:Y:S01]  /*4e80*/  IMAD R16, R36.reuse, 0x72, RZ ;  /* 0x0000007224107824 */ /* 0x040fe200078e02ff */
[----:B------:R-:W-:Y:S01]  /*4e90*/  STL [R1+0x734], R152 ;  /* 0x0007349801007387 */ /* 0x000fe20000100800 */
[----:B------:R-:W-:-:S03]  /*4ea0*/  IMAD R17, R36, 0x7a, RZ ;  /* 0x0000007a24117824 */ /* 0x000fc600078e02ff */
[----:B------:R-:W-:Y:S01]  /*4eb0*/  IADD3 R160, P6, PT, R16, R2, RZ ;  /* 0x0000000210a07210 */ /* 0x000fe20007fde0ff */
[----:B--2---:R-:W-:Y:S04]  /*4ec0*/  STL [R1+0xb60], R132 ;  /* 0x000b608401007387 */ /* 0x004fe80000100800 */
[----:B------:R1:W-:Y:S01]  /*4ed0*/  STL [R1+0x730], R161 ;  /* 0x000730a101007387 */ /* 0x0003e20000100800 */
[----:B------:R-:W-:-:S03]  /*4ee0*/  PRMT R159, RZ, 0x7610, R159 ;  /* 0x00007610ff9f7816 */ /* 0x000fc6000000009f */
[----:B------:R2:W-:Y:S01]  /*4ef0*/  STL [R1+0x76c], R160 ;  /* 0x00076ca001007387 */ /* 0x0005e20000100800 */
[----:B0-----:R-:W-:Y:S01]  /*4f00*/  @!P0 IMAD.MOV.U32 R14, RZ, RZ, R160 ;  /* 0x000000ffff0e8224 */ /* 0x001fe200078e00a0 */
[----:B-1----:R-:W-:Y:S01]  /*4f10*/  LEA.HI.X.SX32 R161, R16, R3, 0x1, P6 ;  /* 0x0000000310a17211 */ /* 0x002fe200030f0eff */
[C---:B------:R-:W-:Y:S02]  /*4f20*/  VIADD R16, R12.reuse, 0xffffffe4 ;  /* 0xffffffe40c107836 */ /* 0x040fe40000000000 */
[----:B------:R-:W-:Y:S02]  /*4f30*/  VIADD R18, R12, 0xffffffec ;  /* 0xffffffec0c127836 */ /* 0x000fe40000000000 */
[----:B------:R-:W-:Y:S01]  /*4f40*/  @!P0 IMAD.MOV.U32 R15, RZ, RZ, R161 ;  /* 0x000000ffff0f8224 */ /* 0x000fe200078e00a1 */
[----:B------:R-:W-:Y:S02]  /*4f50*/  PRMT R130, RZ, 0x7610, R130 ;  /* 0x00007610ff827816 */ /* 0x000fe40000000082 */
[----:B------:R-:W-:-:S02]  /*4f60*/  ISETP.GE.U32.AND P2, PT, R18, 0x7fffff6d, PT ;  /* 0x7fffff6d1200780c */ /* 0x000fc40003f46070 */
[----:B------:R0:W4:Y:S01]  /*4f70*/  @!P0 LDG.E.U8 R159, desc[UR18][R14.64] ;  /* 0x000000120e9f8981 */ /* 0x000122000c1e1100 */
[----:B------:R-:W-:Y:S01]  /*4f80*/  ISETP.GE.U32.AND P0, PT, R16, 0x7fffff65, PT ;  /* 0x7fffff651000780c */ /* 0x000fe20003f06070 */
[C---:B------:R-:W-:Y:S01]  /*4f90*/  IMAD R18, R36.reuse, 0x3, RZ ;  /* 0x0000000324127824 */ /* 0x040fe200078e02ff */
[----:B------:R-:W-:Y:S01]  /*4fa0*/  PRMT R108, RZ, 0x7610, R108 ;  /* 0x00007610ff6c7816 */ /* 0x000fe2000000006c */
[----:B--2---:R-:W-:Y:S02]  /*4fb0*/  IMAD.MOV.U32 R160, RZ, RZ, R139 ;  /* 0x000000ffffa07224 */ /* 0x004fe400078e008b */
[----:B------:R-:W-:Y:S02]  /*4fc0*/  IMAD R139, R36, 0x13, RZ ;  /* 0x00000013248b7824 */ /* 0x000fe400078e02ff */
[----:B------:R-:W-:Y:S02]  /*4fd0*/  IMAD.MOV.U32 R162, RZ, RZ, R28 ;  /* 0x000000ffffa27224 */ /* 0x000fe400078e001c */
[----:B------:R-:W-:Y:S01]  /*4fe0*/  IMAD.MOV.U32 R28, RZ, RZ, R146 ;  /* 0x000000ffff1c7224 */ /* 0x000fe200078e0092 */
[----:B------:R-:W-:-:S02]  /*4ff0*/  PRMT R6, RZ, 0x7610, R6 ;  /* 0x00007610ff067816 */ /* 0x000fc40000000006 */
[----:B------:R-:W-:Y:S01]  /*5000*/  PRMT R155, RZ, 0x7610, R155 ;  /* 0x00007610ff9b7816 */ /* 0x000fe2000000009b */
[----:B---3--:R1:W-:Y:S02]  /*5010*/  STL [R1+0x424], R109 ;  /* 0x0004246d01007387 */ /* 0x0083e40000100800 */
[----:B-1----:R-:W-:-:S04]  /*5020*/  IADD3 R109, P6, PT, R17, R2, RZ ;  /* 0x00000002116d7210 */ /* 0x002fc80007fde0ff */
[----:B------:R-:W-:Y:S01]  /*5030*/  LEA.HI.X.SX32 R152, R17, R3, 0x1, P6 ;  /* 0x0000000311987211 */ /* 0x000fe200030f0eff */
[----:B------:R-:W-:-:S04]  /*5040*/  @!P4 IMAD.MOV.U32 R16, RZ, RZ, R109 ;  /* 0x000000ffff10c224 */ /* 0x000fc800078e006d */
[----:B------:R-:W-:Y:S01]  /*5050*/  @!P4 IMAD.MOV.U32 R17, RZ, RZ, R152 ;  /* 0x000000ffff11c224 */ /* 0x000fe200078e0098 */
[----:B0-----:R-:W-:-:S04]  /*5060*/  IADD3 R14, P6, PT, R18, R2, RZ ;  /* 0x00000002120e7210 */ /* 0x001fc80007fde0ff */
[----:B------:R0:W2:Y:S01]  /*5070*/  @!P4 LDG.E.U8 R130, desc[UR18][R16.64] ;  /* 0x000000121082c981 */ /* 0x0000a2000c1e1100 */
[----:B------:R-:W-:Y:S01]  /*5080*/  LEA.HI.X.SX32 R15, R18, R3, 0x1, P6 ;  /* 0x00000003120f7211 */ /* 0x000fe200030f0eff */
[----:B------:R-:W-:-:S04]  /*5090*/  VIADD R18, R12, 0xffffffd4 ;  /* 0xffffffd40c127836 */ /* 0x000fc80000000000 */
[----:B------:R-:W3:Y:S01]  /*50a0*/  @!P5 LDG.E.U8 R108, desc[UR18][R14.64] ;  /* 0x000000120e6cd981 */ /* 0x000ee2000c1e1100 */
[----:B0-----:R-:W-:Y:S02]  /*50b0*/  VIADD R16, R12, 0xffffffdc ;  /* 0xffffffdc0c107836 */ /* 0x001fe40000000000 */
[----:B------:R-:W-:-:S03]  /*50c0*/  IMAD R17, R36, 0xb, RZ ;  /* 0x0000000b24117824 */ /* 0x000fc600078e02ff */
[----:B------:R-:W-:Y:S02]  /*50d0*/  ISETP.GE.U32.AND P4, PT, R16, 0x7fffff5d, PT ;  /* 0x7fffff5d1000780c */ /* 0x000fe40003f86070 */
[CC--:B------:R-:W-:Y:S02]  /*50e0*/  IADD3 R16, P6, PT, R17.reuse, R2.reuse, RZ ;  /* 0x0000000211107210 */ /* 0x0c0fe40007fde0ff */
[----:B------:R-:W-:Y:S01]  /*50f0*/  ISETP.GE.U32.AND P5, PT, R18, 0x7fffff55, PT ;  /* 0x7fffff551200780c */ /* 0x000fe20003fa6070 */
[----:B------:R-:W-:Y:S01]  /*5100*/  IMAD R18, R36, 0x1b, RZ ;  /* 0x0000001b24127824 */ /* 0x000fe200078e02ff */
[----:B------:R-:W-:Y:S01]  /*5110*/  LEA.HI.X.SX32 R17, R17, R3, 0x1, P6 ;  /* 0x0000000311117211 */ /* 0x000fe200030f0eff */
[----:B------:R-:W-:Y:S01]  /*5120*/  STL [R1+0x768], R161 ;  /* 0x000768a101007387 */ /* 0x000fe20000100800 */
[----:B------:R-:W-:-:S03]  /*5130*/  IADD3 R146, P6, PT, R139, R2, RZ ;  /* 0x000000028b927210 */ /* 0x000fc60007fde0ff */
[----:B------:R0:W-:Y:S01]  /*5140*/  STL [R1+0x7a4], R109 ;  /* 0x0007a46d01007387 */ /* 0x0001e20000100800 */
[----:B------:R-:W-:-:S03]  /*5150*/  LEA.HI.X.SX32 R139, R139, R3, 0x1, P6 ;  /* 0x000000038b8b7211 */ /* 0x000fc600030f0eff */
[----:B------:R1:W-:Y:S04]  /*5160*/  STL [R1+0x7a0], R152 ;  /* 0x0007a09801007387 */ /* 0x0003e80000100800 */
[----:B------:R-:W4:Y:S01]  /*5170*/  @!P3 LDG.E.U8 R6, desc[UR18][R16.64] ;  /* 0x000000121006b981 */ /* 0x000f22000c1e1100 */
[----:B0-----:R-:W-:Y:S02]  /*5180*/  IMAD.MOV.U32 R109, RZ, RZ, R19 ;  /* 0x000000ffff6d7224 */ /* 0x001fe400078e0013 */
[----:B------:R-:W-:Y:S01]  /*5190*/  VIADD R19, R12, 0xffffffcc ;  /* 0xffffffcc0c137836 */ /* 0x000fe20000000000 */
[----:B-1----:R-:W-:Y:S01]  /*51a0*/  IADD3 R152, P6, PT, R18, R2, RZ ;  /* 0x0000000212987210 */ /* 0x002fe20007fde0ff */
[----:B------:R-:W-:-:S03]  /*51b0*/  IMAD.MOV.U32 R161, RZ, RZ, R115 ;  /* 0x000000ffffa17224 */ /* 0x000fc600078e0073 */
[----:B------:R-:W-:Y:S01]  /*51c0*/  ISETP.GE.U32.AND P3, PT, R19, 0x7fffff4d, PT ;  /* 0x7fffff4d1300780c */ /* 0x000fe20003f66070 */
[----:B------:R-:W-:Y:S01]  /*51d0*/  @!P2 IMAD.MOV.U32 R19, RZ, RZ, R139 ;  /* 0x000000ffff13a224 */ /* 0x000fe200078e008b */
[----:B------:R-:W-:Y:S01]  /*51e0*/  LEA.HI.X.SX32 R115, R18, R3, 0x1, P6 ;  /* 0x0000000312737211 */ /* 0x000fe200030f0eff */
[----:B------:R-:W-:-:S05]  /*51f0*/  @!P2 IMAD.MOV.U32 R18, RZ, RZ, R146 ;  /* 0x000000ffff12a224 */ /* 0x000fca00078e0092 */
[----:B------:R0:W4:Y:S01]  /*5200*/  @!P2 LDG.E.U8 R155, desc[UR18][R18.64] ;  /* 0x00000012129ba981 */ /* 0x000122000c1e1100 */
[----:B------:R-:W-:Y:S01]  /*5210*/  PRMT R7, RZ, 0x7610, R7 ;  /* 0x00007610ff077816 */ /* 0x000fe20000000007 */
[----:B0-----:R-:W-:Y:S02]  /*5220*/  @!P0 IMAD.MOV.U32 R18, RZ, RZ, R152 ;  /* 0x000000ffff128224 */ /* 0x001fe400078e0098 */
[----:B------:R-:W-:-:S05]  /*5230*/  @!P0 IMAD.MOV.U32 R19, RZ, RZ, R115 ;  /* 0x000000ffff138224 */ /* 0x000fca00078e0073 */
[----:B------:R0:W4:Y:S01]  /*5240*/  @!P0 LDG.E.U8 R7, desc[UR18][R18.64] ;  /* 0x0000001212078981 */ /* 0x000122000c1e1100 */
[----:B------:R-:W-:Y:S01]  /*5250*/  PRMT R154, RZ, 0x7610, R154 ;  /* 0x00007610ff9a7816 */ /* 0x000fe2000000009a */
[----:B0-----:R-:W-:-:S05]  /*5260*/  VIADD R18, R12, 0xffffffbc ;  /* 0xffffffbc0c127836 */ /* 0x001fca0000000000 */
[----:B------:R-:W-:Y:S01]  /*5270*/  ISETP.GE.U32.AND P0, PT, R18, 0x7fffff3d, PT ;  /* 0x7fffff3d1200780c */ /* 0x000fe20003f06070 */
[----:B--2---:R-:W-:Y:S04]  /*5280*/  STL [R1+0xb6c], R130 ;  /* 0x000b6c8201007387 */ /* 0x004fe80000100800 */
[----:B---3--:R-:W-:Y:S04]  /*5290*/  STL [R1+0x3e8], R108 ;  /* 0x0003e86c01007387 */ /* 0x008fe80000100800 */
[----:B----4-:R0:W-:Y:S04]  /*52a0*/  STL [R1+0x42c], R159 ;  /* 0x00042c9f01007387 */ /* 0x0101e80000100800 */
[----:B------:R-:W-:Y:S04]  /*52b0*/  STL [R1+0xa1c], R14 ;  /* 0x000a1c0e01007387 */ /* 0x000fe80000100800 */
[----:B------:R-:W-:Y:S01]  /*52c0*/  STL [R1+0xa18], R15 ;  /* 0x000a180f01007387 */ /* 0x000fe20000100800 */
[----:B0-----:R-:W-:-:S02]  /*52d0*/  IMAD.MOV.U32 R159, RZ, RZ, R21 ;  /* 0x000000ffff9f7224 */ /* 0x001fc400078e0015 */
[----:B------:R-:W-:Y:S01]  /*52e0*/  IMAD R21, R36, 0x23, RZ ;  /* 0x0000002324157824 */ /* 0x000fe200078e02ff */
[----:B------:R-:W-:Y:S04]  /*52f0*/  STL [R1+0xb70], R6 ;  /* 0x000b700601007387 */ /* 0x000fe80000100800 */
[----:B------:R-:W-:Y:S04]  /*5300*/  STL [R1+0xa24], R16 ;  /* 0x000a241001007387 */ /* 0x000fe80000100800 */
[----:B------:R-:W-:Y:S04]  /*5310*/  STL [R1+0xa20], R17 ;  /* 0x000a201101007387 */ /* 0x000fe80000100800 */
[----:B------:R-:W-:Y:S04]  /*5320*/  STL [R1+0xa4], R152 ;  /* 0x0000a49801007387 */ /* 0x000fe80000100800 */
[----:B------:R-:W-:Y:S04]  /*5330*/  STL [R1+0xa2c], R146 ;  /* 0x000a2c9201007387 */ /* 0x000fe80000100800 */
[----:B------:R-:W-:Y:S04]  /*5340*/  STL [R1+0xa28], R139 ;  /* 0x000a288b01007387 */ /* 0x000fe80000100800 */
[----:B------:R-:W-:Y:S04]  /*5350*/  STL [R1+0xa0], R115 ;  /* 0x0000a07301007387 */ /* 0x000fe80000100800 */
[----:B------:R0:W-:Y:S01]  /*5360*/  STL [R1+0x3c0], R155 ;  /* 0x0003c09b01007387 */ /* 0x0001e20000100800 */
[----:B------:R-:W-:Y:S01]  /*5370*/  IMAD.MOV.U32 R108, RZ, RZ, R113 ;  /* 0x000000ffff6c7224 */ /* 0x000fe200078e0071 */
[----:B0-----:R-:W-:-:S02]  /*5380*/  IADD3 R155, P6, PT, R21, R2, RZ ;  /* 0x00000002159b7210 */ /* 0x001fc40007fde0ff */
[----:B------:R-:W2:Y:S02]  /*5390*/  LDL.LU R115, [R1+0xc08] ;  /* 0x000c080001737983 */ /* 0x000ea40000300800 */
[----:B------:R-:W-:Y:S01]  /*53a0*/  LEA.HI.X.SX32 R19, R21, R3, 0x1, P6 ;  /* 0x0000000315137211 */ /* 0x000fe200030f0eff */
[----:B------:R-:W-:-:S05]  /*53b0*/  @!P4 IMAD.MOV.U32 R18, RZ, RZ, R155 ;  /* 0x000000ffff12c224 */ /* 0x000fca00078e009b */
[----:B------:R0:W3:Y:S01]  /*53c0*/  @!P4 LDG.E.U8 R154, desc[UR18][R18.64] ;  /* 0x00000012129ac981 */ /* 0x0000e2000c1e1100 */
[----:B------:R-:W-:Y:S02]  /*53d0*/  IMAD.MOV.U32 R113, RZ, RZ, R20 ;  /* 0x000000ffff717224 */ /* 0x000fe400078e0014 */
[----:B------:R-:W-:-:S05]  /*53e0*/  VIADD R20, R12, 0xffffffc4 ;  /* 0xffffffc40c147836 */ /* 0x000fca0000000000 */
[----:B------:R-:W-:Y:S01]  /*53f0*/  ISETP.GE.U32.AND P2, PT, R20, 0x7fffff45, PT ;  /* 0x7fffff451400780c */ /* 0x000fe20003f46070 */
[----:B------:R-:W-:Y:S02]  /*5400*/  IMAD R20, R36, 0x2b, RZ ;  /* 0x0000002b24147824 */ /* 0x000fe400078e02ff */
[----:B------:R-:W-:-:S03]  /*5410*/  VIADD R21, R12, 0xffffffb4 ;  /* 0xffffffb40c157836 */ /* 0x000fc60000000000 */
[C---:B------:R-:W-:Y:S01]  /*5420*/  IADD3 R152, P6, PT, R20.reuse, R2, RZ ;  /* 0x0000000214987210 */ /* 0x040fe20007fde0ff */
[----:B------:R-:W-:Y:S01]  /*5430*/  STL [R1+0xb78], R7 ;  /* 0x000b780701007387 */ /* 0x000fe20000100800 */
[----:B------:R-:W-:Y:S02]  /*5440*/  ISETP.GE.U32.AND P4, PT, R21, 0x7fffff35, PT ;  /* 0x7fffff351500780c */ /* 0x000fe40003f86070 */
[----:B0-----:R-:W-:Y:S01]  /*5450*/  LEA.HI.X.SX32 R18, R20, R3, 0x1, P6 ;  /* 0x0000000314127211 */ /* 0x001fe200030f0eff */
[----:B------:R-:W-:Y:S01]  /*5460*/  STL [R1+0xe4], R155 ;  /* 0x0000e49b01007387 */ /* 0x000fe20000100800 */
[----:B------:R-:W-:-:S03]  /*5470*/  IMAD R21, R36, 0x33, RZ ;  /* 0x0000003324157824 */ /* 0x000fc600078e02ff */
[----:B------:R0:W-:Y:S01]  /*5480*/  STL [R1+0xe0], R19 ;  /* 0x0000e01301007387 */ /* 0x0001e20000100800 */
[----:B------:R-:W-:-:S03]  /*5490*/  PRMT R126, RZ, 0x7610, R126 ;  /* 0x00007610ff7e7816 */ /* 0x000fc6000000007e */
[----:B------:R-:W-:Y:S01]  /*54a0*/  STL [R1+0x554], R152 ;  /* 0x0005549801007387 */ /* 0x000fe20000100800 */
[----:B0-----:R-:W-:Y:S01]  /*54b0*/  @!P5 IMAD.MOV.U32 R19, RZ, RZ, R18 ;  /* 0x000000ffff13d224 */ /* 0x001fe200078e0012 */
[----:B------:R-:W-:Y:S02]  /*54c0*/  PRMT R153, RZ, 0x7610, R153 ;  /* 0x00007610ff997816 */ /* 0x000fe40000000099 */
[----:B---3--:R0:W-:Y:S04]  /*54d0*/  STL [R1+0x3b4], R154 ;  /* 0x0003b49a01007387 */ /* 0x0081e80000100800 */
[----:B------:R1:W-:Y:S01]  /*54e0*/  STL [R1+0x550], R18 ;  /* 0x0005501201007387 */ /* 0x0003e20000100800 */
[----:B0-----:R-:W-:Y:S02]  /*54f0*/  IMAD.MOV.U32 R154, RZ, RZ, R161 ;  /* 0x000000ffff9a7224 */ /* 0x001fe400078e00a1 */
[----:B------:R-:W-:Y:S01]  /*5500*/  IMAD.MOV.U32 R161, RZ, RZ, R114 ;  /* 0x000000ffffa17224 */ /* 0x000fe200078e0072 */
[----:B------:R-:W-:Y:S01]  /*5510*/  IADD3 R114, P6, PT, R21, R2, RZ ;  /* 0x0000000215727210 */ /* 0x000fe20007fde0ff */
[----:B-1----:R-:W-:-:S05]  /*5520*/  @!P5 IMAD.MOV.U32 R18, RZ, RZ, R152 ;  /* 0x000000ffff12d224 */ /* 0x002fca00078e0098 */
[----:B------:R0:W3:Y:S02]  /*5530*/  @!P5 LDG.E.U8 R126, desc[UR18][R18.64] ;  /* 0x00000012127ed981 */ /* 0x0000e4000c1e1100 */
[----:B0-----:R-:W-:Y:S01]  /*5540*/  LEA.HI.X.SX32 R19, R21, R3, 0x1, P6 ;  /* 0x0000000315137211 */ /* 0x001fe200030f0eff */
[----:B------:R-:W-:-:S05]  /*5550*/  @!P3 IMAD.MOV.U32 R18, RZ, RZ, R114 ;  /* 0x000000ffff12b224 */ /* 0x000fca00078e0072 */
[----:B------:R0:W4:Y:S01]  /*5560*/  @!P3 LDG.E.U8 R153, desc[UR18][R18.64] ;  /* 0x000000121299b981 */ /* 0x000122000c1e1100 */
[----:B------:R-:W-:-:S05]  /*5570*/  IMAD R20, R36, 0x3b, RZ ;  /* 0x0000003b24147824 */ /* 0x000fca00078e02ff */
[----:B------:R-:W-:Y:S01]  /*5580*/  IADD3 R152, P6, PT, R20, R2, RZ ;  /* 0x0000000214987210 */ /* 0x000fe20007fde0ff */
[----:B------:R-:W-:-:S03]  /*5590*/  IMAD.MOV.U32 R155, RZ, RZ, R159 ;  /* 0x000000ffff9b7224 */ /* 0x000fc600078e009f */
[----:B------:R-:W-:Y:S01]  /*55a0*/  LEA.HI.X.SX32 R20, R20, R3, 0x1, P6 ;  /* 0x0000000314147211 */ /* 0x000fe200030f0eff */
[----:B------:R-:W-:Y:S01]  /*55b0*/  IMAD.MOV.U32 R159, RZ, RZ, R108 ;  /* 0x000000ffff9f7224 */ /* 0x000fe200078e006c */
[----:B------:R-:W-:Y:S01]  /*55c0*/  PRMT R125, RZ, 0x7610, R125 ;  /* 0x00007610ff7d7816 */ /* 0x000fe2000000007d */
[----:B------:R-:W-:Y:S02]  /*55d0*/  IMAD.MOV.U32 R108, RZ, RZ, R22 ;  /* 0x000000ffff6c7224 */ /* 0x000fe400078e0016 */
[----:B------:R-:W-:Y:S02]  /*55e0*/  VIADD R22, R12, 0xffffffac ;  /* 0xffffffac0c167836 */ /* 0x000fe40000000000 */
[----:B0-----:R-:W-:Y:S02]  /*55f0*/  @!P2 IMAD.MOV.U32 R18, RZ, RZ, R152 ;  /* 0x000000ffff12a224 */ /* 0x001fe400078e0098 */
[----:B------:R-:W-:Y:S01]  /*5600*/  IMAD R21, R36, 0x43, RZ ;  /* 0x0000004324157824 */ /* 0x000fe200078e02ff */
[----:B------:R-:W-:Y:S01]  /*5610*/  ISETP.GE.U32.AND P5, PT, R22, 0x7fffff2d, PT ;  /* 0x7fffff2d1600780c */ /* 0x000fe20003fa6070 */
[----:B------:R-:W-:-:S05]  /*5620*/  VIADD R22, R12, 0xffffffa4 ;  /* 0xffffffa40c167836 */ /* 0x000fca0000000000 */
[----:B------:R-:W-:Y:S02]  /*5630*/  ISETP.GE.U32.AND P3, PT, R22, 0x7fffff25, PT ;  /* 0x7fffff251600780c */ /* 0x000fe40003f66070 */
[----:B------:R-:W-:Y:S01]  /*5640*/  PRMT R22, RZ, 0x7610, R22 ;  /* 0x00007610ff167816 */ /* 0x000fe20000000016 */
[----:B---3--:R-:W-:Y:S04]  /*5650*/  STL [R1+0xb80], R126 ;  /* 0x000b807e01007387 */ /* 0x008fe80000100800 */
[----:B------:R0:W-:Y:S04]  /*5660*/  STL [R1+0x594], R114 ;  /* 0x0005947201007387 */ /* 0x0001e80000100800 */
[----:B------:R1:W-:Y:S04]  /*5670*/  STL [R1+0x590], R19 ;  /* 0x0005901301007387 */ /* 0x0003e80000100800 */
[----:B------:R-:W-:Y:S04]  /*5680*/  STL [R1+0x5d4], R152 ;  /* 0x0005d49801007387 */ /* 0x000fe80000100800 */
[----:B0-----:R-:W3:Y:S01]  /*5690*/  LDL.LU R114, [R1+0xc04] ;  /* 0x000c040001727983 */ /* 0x001ee20000300800 */
[----:B-1----:R-:W-:-:S03]  /*56a0*/  @!P2 IMAD.MOV.U32 R19, RZ, RZ, R20 ;  /* 0x000000ffff13a224 */ /* 0x002fc600078e0014 */
[----:B------:R-:W-:Y:S04]  /*56b0*/  STL [R1+0x5d0], R20 ;  /* 0x0005d01401007387 */ /* 0x000fe80000100800 */
[----:B----4-:R0:W-:Y:S04]  /*56c0*/  STL [R1+0x3ac], R153 ;  /* 0x0003ac9901007387 */ /* 0x0101e80000100800 */
[----:B------:R1:W4:Y:S01]  /*56d0*/  @!P2 LDG.E.U8 R125, desc[UR18][R18.64] ;  /* 0x00000012127da981 */ /* 0x000322000c1e1100 */
[----:B0-----:R-:W-:Y:S02]  /*56e0*/  IMAD.MOV.U32 R153, RZ, RZ, R159 ;  /* 0x000000ffff997224 */ /* 0x001fe400078e009f */
[----:B------:R-:W-:-:S02]  /*56f0*/  IMAD.MOV.U32 R159, RZ, RZ, R108 ;  /* 0x000000ffff9f7224 */ /* 0x000fc400078e006c */
[----:B------:R-:W-:Y:S01]  /*5700*/  IMAD.MOV.U32 R108, RZ, RZ, R113 ;  /* 0x000000ffff6c7224 */ /* 0x000fe200078e0071 */
[----:B------:R-:W-:Y:S01]  /*5710*/  IADD3 R113, P6, PT, R21, R2, RZ ;  /* 0x0000000215717210 */ /* 0x000fe20007fde0ff */
[----:B-1----:R-:W-:-:S03]  /*5720*/  VIADD R18, R12, 0xffffff9c ;  /* 0xffffff9c0c127836 */ /* 0x002fc60000000000 */
[----:B------:R-:W-:Y:S02]  /*5730*/  LEA.HI.X.SX32 R19, R21, R3, 0x1, P6 ;  /* 0x0000000315137211 */ /* 0x000fe400030f0eff */
[----:B------:R-:W-:Y:S01]  /*5740*/  ISETP.GE.U32.AND P2, PT, R18, 0x7fffff1d, PT ;  /* 0x7fffff1d1200780c */ /* 0x000fe20003f46070 */
[----:B------:R-:W-:-:S05]  /*5750*/  @!P0 IMAD.MOV.U32 R18, RZ, RZ, R113 ;  /* 0x000000ffff128224 */ /* 0x000fca00078e0071 */
[----:B------:R0:W2:Y:S01]  /*5760*/  @!P0 LDG.E.U8 R22, desc[UR18][R18.64] ;  /* 0x0000001212168981 */ /* 0x0000a2000c1e1100 */
[----:B------:R-:W-:Y:S02]  /*5770*/  IMAD R20, R36, 0x4b, RZ ;  /* 0x0000004b24147824 */ /* 0x000fe400078e02ff */
[----:B------:R-:W-:-:S03]  /*5780*/  VIADD R21, R12, 0xffffff94 ;  /* 0xffffff940c157836 */ /* 0x000fc60000000000 */
[----:B------:R-:W-:Y:S02]  /*5790*/  IADD3 R152, P6, PT, R20, R2, RZ ;  /* 0x0000000214987210 */ /* 0x000fe40007fde0ff */
[----:B------:R-:W-:Y:S01]  /*57a0*/  ISETP.GE.U32.AND P0, PT, R21, 0x7fffff15, PT ;  /* 0x7fffff151500780c */ /* 0x000fe20003f06070 */
[----:B------:R-:W-:Y:S01]  /*57b0*/  IMAD R21, R36, 0x53, RZ ;  /* 0x0000005324157824 */ /* 0x000fe200078e02ff */
[----:B------:R-:W-:Y:S01]  /*57c0*/  PRMT R4, RZ, 0x7610, R4 ;  /* 0x00007610ff047816 */ /* 0x000fe20000000004 */
[----:B0-----:R-:W-:Y:S01]  /*57d0*/  @!P4 IMAD.MOV.U32 R18, RZ, RZ, R152 ;  /* 0x000000ffff12c224 */ /* 0x001fe200078e0098 */
[----:B------:R-:W-:Y:S01]  /*57e0*/  PRMT R151, RZ, 0x7610, R151 ;  /* 0x00007610ff977816 */ /* 0x000fe20000000097 */
[----:B----4-:R-:W-:Y:S04]  /*57f0*/  STL [R1+0xb88], R125 ;  /* 0x000b887d01007387 */ /* 0x010fe80000100800 */
[----:B------:R-:W-:Y:S04]  /*5800*/  STL [R1+0x614], R113 ;  /* 0x0006147101007387 */ /* 0x000fe80000100800 */
[----:B------:R0:W-:Y:S04]  /*5810*/  STL [R1+0x610], R19 ;  /* 0x0006101301007387 */ /* 0x0001e80000100800 */
[----:B------:R-:W-:Y:S01]  /*5820*/  STL [R1+0x654], R152 ;  /* 0x0006549801007387 */ /* 0x000fe20000100800 */
[----:B0-----:R-:W-:-:S02]  /*5830*/  LEA.HI.X.SX32 R19, R20, R3, 0x1, P6 ;  /* 0x0000000314137211 */ /* 0x001fc400030f0eff */
[----:B------:R-:W-:-:S03]  /*5840*/  IADD3 R113, P6, PT, R21, R2, RZ ;  /* 0x0000000215717210 */ /* 0x000fc60007fde0ff */
[----:B------:R0:W4:Y:S04]  /*5850*/  @!P4 LDG.E.U8 R4, desc[UR18][R18.64] ;  /* 0x000000121204c981 */ /* 0x000128000c1e1100 */
[----:B--2---:R-:W-:Y:S04]  /*5860*/  STL [R1+0x37c], R22 ;  /* 0x00037c1601007387 */ /* 0x004fe80000100800 */
[----:B------:R1:W-:Y:S01]  /*5870*/  STL [R1+0x650], R19 ;  /* 0x0006501301007387 */ /* 0x0003e20000100800 */
[----:B0-----:R-:W-:Y:S01]  /*5880*/  @!P5 IMAD.MOV.U32 R18, RZ, RZ, R113 ;  /* 0x000000ffff12d224 */ /* 0x001fe200078e0071 */
[----:B-1----:R-:W-:-:S05]  /*5890*/  LEA.HI.X.SX32 R19, R21, R3, 0x1, P6 ;  /* 0x0000000315137211 */ /* 0x002fca00030f0eff */
[----:B------:R0:W2:Y:S01]  /*58a0*/  @!P5 LDG.E.U8 R151, desc[UR18][R18.64] ;  /* 0x000000121297d981 */ /* 0x0000a2000c1e1100 */
[----:B------:R-:W-:Y:S02]  /*58b0*/  IMAD R20, R36, 0x5b, RZ ;  /* 0x0000005b24147824 */ /* 0x000fe400078e02ff */
[----:B------:R-:W-:Y:S02]  /*58c0*/  IMAD.MOV.U32 R152, RZ, RZ, R159 ;  /* 0x000000ffff987224 */ /* 0x000fe400078e009f */
[----:B------:R-:W-:Y:S01]  /*58d0*/  IMAD.MOV.U32 R159, RZ, RZ, R109 ;  /* 0x000000ffff9f7224 */ /* 0x000fe200078e006d */
[C---:B------:R-:W-:Y:S01]  /*58e0*/  IADD3 R109, P6, PT, R20.reuse, R2, RZ ;  /* 0x00000002146d7210 */ /* 0x040fe20007fde0ff */
[----:B------:R1:W-:Y:S03]  /*58f0*/  STL [R1+0x694], R113 ;  /* 0x0006947101007387 */ /* 0x0003e60000100800 */
[----:B------:R-:W-:Y:S01]  /*5900*/  LEA.HI.X.SX32 R20, R20, R3, 0x1, P6 ;  /* 0x0000000314147211 */ /* 0x000fe200030f0eff */
[----:B------:R-:W-:Y:S01]  /*5910*/  VIADD R22, R12, 0xffffff8c ;  /* 0xffffff8c0c167836 */ /* 0x000fe20000000000 */
[----:B------:R-:W-:Y:S01]  /*5920*/  PRMT R148, RZ, 0x7610, R148 ;  /* 0x00007610ff947816 */ /* 0x000fe20000000094 */
[----:B0-----:R-:W-:-:S02]  /*5930*/  @!P3 IMAD.MOV.U32 R18, RZ, RZ, R109 ;  /* 0x000000ffff12b224 */ /* 0x001fc400078e006d */
[----:B------:R-:W-:Y:S01]  /*5940*/  IMAD R21, R36, 0x63, RZ ;  /* 0x0000006324157824 */ /* 0x000fe200078e02ff */
[----:B------:R-:W-:Y:S01]  /*5950*/  ISETP.GE.U32.AND P4, PT, R22, 0x7fffff0d, PT ;  /* 0x7fffff0d1600780c */ /* 0x000fe20003f86070 */
[----:B------:R-:W-:-:S05]  /*5960*/  VIADD R22, R12, 0xffffff84 ;  /* 0xffffff840c167836 */ /* 0x000fca0000000000 */
[----:B------:R-:W-:Y:S02]  /*5970*/  ISETP.GE.U32.AND P5, PT, R22, 0x7fffff05, PT ;  /* 0x7fffff051600780c */ /* 0x000fe40003fa6070 */
[----:B------:R-:W-:Y:S01]  /*5980*/  PRMT R22, RZ, 0x7610, R22 ;  /* 0x00007610ff167816 */ /* 0x000fe20000000016 */
[----:B----4-:R-:W-:Y:S04]  /*5990*/  STL [R1+0xb8c], R4 ;  /* 0x000b8c0401007387 */ /* 0x010fe80000100800 */
[----:B------:R0:W-:Y:S04]  /*59a0*/  STL [R1+0x690], R19 ;  /* 0x0006901301007387 */ /* 0x0001e80000100800 */
[----:B------:R-:W-:Y:S04]  /*59b0*/  STL [R1+0x6cc], R109 ;  /* 0x0006cc6d01007387 */ /* 0x000fe80000100800 */
[----:B-1----:R-:W4:Y:S01]  /*59c0*/  LDL.LU R113, [R1+0xc00] ;  /* 0x000c000001717983 */ /* 0x002f220000300800 */
[----:B0-----:R-:W-:-:S03]  /*59d0*/  @!P3 IMAD.MOV.U32 R19, RZ, RZ, R20 ;  /* 0x000000ffff13b224 */ /* 0x001fc600078e0014 */
[----:B------:R0:W-:Y:S04]  /*59e0*/  STL [R1+0x6c8], R20 ;  /* 0x0006c81401007387 */ /* 0x0001e80000100800 */
[----:B------:R1:W3:Y:S04]  /*59f0*/  @!P3 LDG.E.U8 R148, desc[UR18][R18.64] ;  /* 0x000000121294b981 */ /* 0x0002e8000c1e1100 */
[----:B--2---:R2:W-:Y:S01]  /*5a00*/  STL [R1+0x370], R151 ;  /* 0x0003709701007387 */ /* 0x0045e20000100800 */
[----:B0-----:R-:W-:-:S03]  /*5a10*/  IMAD R20, R36, 0x6b, RZ ;  /* 0x0000006b24147824 */ /* 0x001fc600078e02ff */
[----:B------:R-:W4:Y:S01]  /*5a20*/  LDL.LU R109, [R1+0xbfc] ;  /* 0x000bfc00016d7983 */ /* 0x000f220000300800 */
[----:B-1----:R-:W-:Y:S01]  /*5a30*/  VIADD R18, R12, 0xfffffffb ;  /* 0xfffffffb0c127836 */ /* 0x002fe20000000000 */
[----:B--2---:R-:W-:-:S04]  /*5a40*/  IADD3 R151, P6, PT, R21, R2, RZ ;  /* 0x0000000215977210 */ /* 0x004fc80007fde0ff */
[----:B------:R-:W-:Y:S02]  /*5a50*/  ISETP.GE.U32.AND P3, PT, R18, 0x7fffff7c, PT ;  /* 0x7fffff7c1200780c */ /* 0x000fe40003f66070 */
[----:B------:R-:W-:Y:S01]  /*5a60*/  LEA.HI.X.SX32 R19, R21, R3, 0x1, P6 ;  /* 0x0000000315137211 */ /* 0x000fe200030f0eff */
[----:B------:R-:W-:-:S05]  /*5a70*/  @!P2 IMAD.MOV.U32 R18, RZ, RZ, R151 ;  /* 0x000000ffff12a224 */ /* 0x000fca00078e0097 */
[----:B------:R0:W2:Y:S04]  /*5a80*/  @!P2 LDG.E.U8 R22, desc[UR18][R18.64] ;  /* 0x000000121216a981 */ /* 0x0000a8000c1e1100 */
[----:B------:R-:W-:Y:S04]  /*5a90*/  STL [R1+0x704], R151 ;  /* 0x0007049701007387 */ /* 0x000fe80000100800 */
[----:B------:R-:W-:Y:S01]  /*5aa0*/  STL [R1+0x700], R19 ;  /* 0x0007001301007387 */ /* 0x000fe20000100800 */
[----:B------:R-:W-:-:S03]  /*5ab0*/  PRMT R147, RZ, 0x7610, R147 ;  /* 0x00007610ff937816 */ /* 0x000fc60000000093 */
[----:B---3--:R1:W-:Y:S02]  /*5ac0*/  STL [R1+0x3a4], R148 ;  /* 0x0003a49401007387 */ /* 0x0083e40000100800 */
[----:B-1----:R-:W-:-:S04]  /*5ad0*/  IADD3 R148, P6, PT, R20, R2, RZ ;  /* 0x0000000214947210 */ /* 0x002fc80007fde0ff */
[----:B0-----:R-:W-:Y:S01]  /*5ae0*/  LEA.HI.X.SX32 R18, R20, R3, 0x1, P6 ;  /* 0x0000000314127211 */ /* 0x001fe200030f0eff */
[----:B------:R-:W-:Y:S04]  /*5af0*/  STL [R1+0x73c], R148 ;  /* 0x00073c9401007387 */ /* 0x000fe80000100800 */
[----:B------:R-:W-:Y:S01]  /*5b00*/  @!P0 IMAD.MOV.U32 R19, RZ, RZ, R18 ;  /* 0x000000ffff138224 */ /* 0x000fe200078e0012 */
[----:B--2---:R-:W-:Y:S04]  /*5b10*/  STL [R1+0x33c], R22 ;  /* 0x00033c1601007387 */ /* 0x004fe80000100800 */
[----:B------:R0:W-:Y:S02]  /*5b20*/  STL [R1+0x738], R18 ;  /* 0x0007381201007387 */ /* 0x0001e40000100800 */
[----:B0-----:R-:W-:-:S05]  /*5b30*/  @!P0 IMAD.MOV.U32 R18, RZ, RZ, R148 ;  /* 0x000000ffff128224 */ /* 0x001fca00078e0094 */
[----:B------:R0:W2:Y:S01]  /*5b40*/  @!P0 LDG.E.U8 R147, desc[UR18][R18.64] ;  /* 0x0000001212938981 */ /* 0x0000a2000c1e1100 */
[----:B------:R-:W-:-:S05]  /*5b50*/  VIADD R21, R12, 0xfffffff3 ;  /* 0xfffffff30c157836 */ /* 0x000fca0000000000 */
[----:B------:R-:W-:Y:S01]  /*5b60*/  ISETP.GE.U32.AND P2, PT, R21, 0x7fffff74, PT ;  /* 0x7fffff741500780c */ /* 0x000fe20003f46070 */
[C---:B------:R-:W-:Y:S02]  /*5b70*/  IMAD R21, R36.reuse, 0x73, RZ ;  /* 0x0000007324157824 */ /* 0x040fe400078e02ff */
[----:B------:R-:W-:-:S03]  /*5b80*/  IMAD R20, R36, 0x7b, RZ ;  /* 0x0000007b24147824 */ /* 0x000fc600078e02ff */
[C---:B------:R-:W-:Y:S02]  /*5b90*/  IADD3 R151, P6, PT, R21.reuse, R2, RZ ;  /* 0x0000000215977210 */ /* 0x040fe40007fde0ff */
[----:B------:R-:W-:Y:S02]  /*5ba0*/  PRMT R149, RZ, 0x7610, R149 ;  /* 0x00007610ff957816 */ /* 0x000fe40000000095 */
[----:B0-----:R-:W-:Y:S01]  /*5bb0*/  LEA.HI.X.SX32 R19, R21, R3, 0x1, P6 ;  /* 0x0000000315137211 */ /* 0x001fe200030f0eff */
[----:B------:R-:W-:Y:S01]  /*5bc0*/  STL [R1+0x774], R151 ;  /* 0x0007749701007387 */ /* 0x000fe20000100800 */
[----:B------:R-:W-:Y:S02]  /*5bd0*/  @!P4 IMAD.MOV.U32 R18, RZ, RZ, R151 ;  /* 0x000000ffff12c224 */ /* 0x000fe400078e0097 */
[C---:B------:R-:W-:Y:S02]  /*5be0*/  VIADD R21, R12.reuse, 0xffffffe3 ;  /* 0xffffffe30c157836 */ /* 0x040fe40000000000 */
[----:B------:R-:W-:Y:S01]  /*5bf0*/  VIADD R22, R12, 0xffffffeb ;  /* 0xffffffeb0c167836 */ /* 0x000fe20000000000 */
[----:B------:R0:W3:Y:S01]  /*5c00*/  @!P4 LDG.E.U8 R149, desc[UR18][R18.64] ;  /* 0x000000121295c981 */ /* 0x0000e2000c1e1100 */
[----:B------:R-:W-:-:S02]  /*5c10*/  PRMT R145, RZ, 0x7610, R145 ;  /* 0x00007610ff917816 */ /* 0x000fc40000000091 */
[----:B------:R-:W-:Y:S02]  /*5c20*/  ISETP.GE.U32.AND P4, PT, R21, 0x7fffff64, PT ;  /* 0x7fffff641500780c */ /* 0x000fe40003f86070 */
[----:B------:R-:W-:Y:S01]  /*5c30*/  ISETP.GE.U32.AND P0, PT, R22, 0x7fffff6c, PT ;  /* 0x7fffff6c1600780c */ /* 0x000fe20003f06070 */
[----:B------:R-:W-:Y:S01]  /*5c40*/  IMAD.SHL.U32 R22, R36, 0x4, RZ ;  /* 0x0000000424167824 */ /* 0x000fe200078e00ff */
[----:B------:R-:W-:Y:S01]  /*5c50*/  PRMT R144, RZ, 0x7610, R144 ;  /* 0x00007610ff907816 */ /* 0x000fe20000000090 */
[----:B--2---:R1:W-:Y:S02]  /*5c60*/  STL [R1+0x32c], R147 ;  /* 0x00032c9301007387 */ /* 0x0043e40000100800 */
[----:B-1----:R-:W-:-:S04]  /*5c70*/  IADD3 R147, P6, PT, R20, R2, RZ ;  /* 0x0000000214937210 */ /* 0x002fc80007fde0ff */
[----:B------:R-:W-:Y:S01]  /*5c80*/  LEA.HI.X.SX32 R148, R20, R3, 0x1, P6 ;  /* 0x0000000314947211 */ /* 0x000fe200030f0eff */
[----:B------:R-:W-:-:S04]  /*5c90*/  @!P5 IMAD.MOV.U32 R20, RZ, RZ, R147 ;  /* 0x000000ffff14d224 */ /* 0x000fc800078e0093 */
[----:B------:R-:W-:Y:S01]  /*5ca0*/  @!P5 IMAD.MOV.U32 R21, RZ, RZ, R148 ;  /* 0x000000ffff15d224 */ /* 0x000fe200078e0094 */
[----:B0-----:R-:W-:-:S04]  /*5cb0*/  IADD3 R18, P6, PT, R22, R2, RZ ;  /* 0x0000000216127210 */ /* 0x001fc80007fde0ff */
[----:B------:R0:W2:Y:S04]  /*5cc0*/  @!P5 LDG.E.U8 R145, desc[UR18][R20.64] ;  /* 0x000000121491d981 */ /* 0x0000a8000c1e1100 */
[----:B------:R1:W-:Y:S01]  /*5cd0*/  STL [R1+0x770], R19 ;  /* 0x0007701301007387 */ /* 0x0003e20000100800 */
[----:B0-----:R-:W-:Y:S02]  /*5ce0*/  VIADD R20, R12, 0xffffffdb ;  /* 0xffffffdb0c147836 */ /* 0x001fe40000000000 */
[----:B------:R-:W-:Y:S01]  /*5cf0*/  IMAD R21, R36, 0xc, RZ ;  /* 0x0000000c24157824 */ /* 0x000fe200078e02ff */
[----:B-1----:R-:W-:Y:S02]  /*5d00*/  LEA.HI.X.SX32 R19, R22, R3, 0x1, P6 ;  /* 0x0000000316137211 */ /* 0x002fe400030f0eff */
[----:B------:R-:W-:-:S02]  /*5d10*/  ISETP.GE.U32.AND P5, PT, R20, 0x7fffff5c, PT ;  /* 0x7fffff5c1400780c */ /* 0x000fc40003fa6070 */
[C---:B------:R-:W-:Y:S01]  /*5d20*/  IADD3 R20, P6, PT, R21.reuse, R2, RZ ;  /* 0x0000000215147210 */ /* 0x040fe20007fde0ff */
[----:B------:R-:W2:Y:S03]  /*5d30*/  @!P3 LDG.E.U8 R23, desc[UR18][R18.64] ;  /* 0x000000121217b981 */ /* 0x000ea6000c1e1100 */
[----:B------:R-:W-:-:S05]  /*5d40*/  LEA.HI.X.SX32 R21, R21, R3, 0x1, P6 ;  /* 0x0000000315157211 */ /* 0x000fca00030f0eff */
[----:B------:R-:W4:Y:S01]  /*5d50*/  @!P2 LDG.E.U8 R144, desc[UR18][R20.64] ;  /* 0x000000121490a981 */ /* 0x000f22000c1e1100 */
[----:B------:R-:W-:-:S03]  /*5d60*/  VIADD R22, R12, 0xffffffd3 ;  /* 0xffffffd30c167836 */ /* 0x000fc60000000000 */
[----:B------:R-:W-:Y:S04]  /*5d70*/  STL [R1+0x7ac], R147 ;  /* 0x0007ac9301007387 */ /* 0x000fe80000100800 */
[----:B------:R-:W-:Y:S04]  /*5d80*/  STL [R1+0x7a8], R148 ;  /* 0x0007a89401007387 */ /* 0x000fe80000100800 */
[----:B---3--:R0:W-:Y:S01]  /*5d90*/  STL [R1+0x324], R149 ;  /* 0x0003249501007387 */ /* 0x0081e20000100800 */
[----:B------:R-:W-:Y:S01]  /*5da0*/  IMAD.MOV.U32 R151, RZ, RZ, R156 ;  /* 0x000000ffff977224 */ /* 0x000fe200078e009c */
[----:B------:R-:W-:-:S02]  /*5db0*/  ISETP.GE.U32.AND P3, PT, R22, 0x7fffff54, PT ;  /* 0x7fffff541600780c */ /* 0x000fc40003f66070 */
[----:B------:R-:W-:Y:S01]  /*5dc0*/  STL [R1+0xa34], R18 ;  /* 0x000a341201007387 */ /* 0x000fe20000100800 */
[----:B0-----:R-:W-:Y:S02]  /*5dd0*/  IMAD.MOV.U32 R149, RZ, RZ, R150 ;  /* 0x000000ffff957224 */ /* 0x001fe400078e0096 */
[C---:B------:R-:W-:Y:S01]  /*5de0*/  IMAD R150, R36.reuse, 0x14, RZ ;  /* 0x0000001424967824 */ /* 0x040fe200078e02ff */
[----:B------:R-:W-:Y:S01]  /*5df0*/  STL [R1+0xa30], R19 ;  /* 0x000a301301007387 */ /* 0x000fe20000100800 */
[----:B------:R-:W-:-:S03]  /*5e00*/  IMAD R22, R36, 0x1c, RZ ;  /* 0x0000001c24167824 */ /* 0x000fc600078e02ff */
[----:B------:R-:W-:-:S04]  /*5e10*/  IADD3 R156, P6, PT, R150, R2, RZ ;  /* 0x00000002969c7210 */ /* 0x000fc80007fde0ff */
[----:B------:R-:W-:Y:S01]  /*5e20*/  LEA.HI.X.SX32 R150, R150, R3, 0x1, P6 ;  /* 0x0000000396967211 */ /* 0x000fe200030f0eff */
[----:B------:R-:W-:Y:S01]  /*5e30*/  IMAD.MOV.U32 R148, RZ, RZ, R108 ;  /* 0x000000ffff947224 */ /* 0x000fe200078e006c */
[----:B------:R-:W-:Y:S02]  /*5e40*/  PRMT R29, RZ, 0x7610, R29 ;  /* 0x00007610ff1d7816 */ /* 0x000fe4000000001d */
[----:B------:R-:W-:Y:S01]  /*5e50*/  PRMT R143, RZ, 0x7610, R143 ;  /* 0x00007610ff8f7816 */ /* 0x000fe2000000008f */
[----:B--2---:R0:W-:Y:S04]  /*5e60*/  STL [R1+0x2f8], R23 ;  /* 0x0002f81701007387 */ /* 0x0041e80000100800 */
[----:B------:R-:W-:Y:S04]  /*5e70*/  STL [R1+0x300], R145 ;  /* 0x0003009101007387 */ /* 0x000fe80000100800 */
[----:B------:R-:W-:Y:S04]  /*5e80*/  STL [R1+0xa3c], R20 ;  /* 0x000a3c1401007387 */ /* 0x000fe80000100800 */
[----:B------:R-:W-:Y:S01]  /*5e90*/  STL [R1+0xa38], R21 ;  /* 0x000a381501007387 */ /* 0x000fe20000100800 */
[----:B0-----:R-:W-:-:S03]  /*5ea0*/  VIADD R23, R12, 0xffffffcb ;  /* 0xffffffcb0c177836 */ /* 0x001fc60000000000 */
[----:B----4-:R0:W-:Y:S02]  /*5eb0*/  STL [R1+0x2ec], R144 ;  /* 0x0002ec9001007387 */ /* 0x0101e40000100800 */
[----:B------:R-:W-:Y:S01]  /*5ec0*/  ISETP.GE.U32.AND P2, PT, R23, 0x7fffff4c, PT ;  /* 0x7fffff4c1700780c */ /* 0x000fe20003f46070 */
[----:B------:R-:W-:Y:S01]  /*5ed0*/  @!P0 IMAD.MOV.U32 R23, RZ, RZ, R150 ;  /* 0x000000ffff178224 */ /* 0x000fe200078e0096 */
[----:B0-----:R-:W-:-:S04]  /*5ee0*/  IADD3 R144, P6, PT, R22, R2, RZ ;  /* 0x0000000216907210 */ /* 0x001fc80007fde0ff */
[----:B------:R-:W-:Y:S01]  /*5ef0*/  LEA.HI.X.SX32 R108, R22, R3, 0x1, P6 ;  /* 0x00000003166c7211 */ /* 0x000fe200030f0eff */
[----:B------:R-:W-:Y:S01]  /*5f00*/  STL [R1+0xac], R144 ;  /* 0x0000ac9001007387 */ /* 0x000fe20000100800 */
[----:B------:R-:W-:-:S03]  /*5f10*/  @!P0 IMAD.MOV.U32 R22, RZ, RZ, R156 ;  /* 0x000000ffff168224 */ /* 0x000fc600078e009c */
[----:B------:R0:W-:Y:S04]  /*5f20*/  STL [R1+0xa44], R156 ;  /* 0x000a449c01007387 */ /* 0x0001e80000100800 */
[----:B------:R1:W2:Y:S01]  /*5f30*/  @!P0 LDG.E.U8 R29, desc[UR18][R22.64] ;  /* 0x00000012161d8981 */ /* 0x0002a2000c1e1100 */
[----:B0-----:R-:W-:Y:S02]  /*5f40*/  IMAD.MOV.U32 R156, RZ, RZ, R108 ;  /* 0x000000ffff9c7224 */ /* 0x001fe400078e006c */
[----:B-1----:R-:W-:Y:S02]  /*5f50*/  @!P4 IMAD.MOV.U32 R22, RZ, RZ, R144 ;  /* 0x000000ffff16c224 */ /* 0x002fe400078e0090 */
[----:B------:R-:W-:-:S05]  /*5f60*/  @!P4 IMAD.MOV.U32 R23, RZ, RZ, R156 ;  /* 0x000000ffff17c224 */ /* 0x000fca00078e009c */
[----:B------:R0:W3:Y:S01]  /*5f70*/  @!P4 LDG.E.U8 R143, desc[UR18][R22.64] ;  /* 0x00000012168fc981 */ /* 0x0000e2000c1e1100 */
[----:B------:R-:W-:Y:S02]  /*5f80*/  IMAD.MOV.U32 R147, RZ, RZ, R25 ;  /* 0x000000ffff937224 */ /* 0x000fe400078e0019 */
[----:B------:R-:W-:Y:S01]  /*5f90*/  IMAD R25, R36, 0x24, RZ ;  /* 0x0000002424197824 */ /* 0x000fe200078e02ff */
[----:B------:R1:W-:Y:S01]  /*5fa0*/  STL [R1+0xa8], R108 ;  /* 0x0000a86c01007387 */ /* 0x0003e20000100800 */
[----:B------:R-:W-:Y:S02]  /*5fb0*/  IMAD.MOV.U32 R145, RZ, RZ, R24 ;  /* 0x000000ffff917224 */ /* 0x000fe400078e0018 */
[C---:B------:R-:W-:Y:S01]  /*5fc0*/  VIADD R24, R12.reuse, 0xffffffc3 ;  /* 0xffffffc30c187836 */ /* 0x040fe20000000000 */
[----:B-1----:R-:W4:Y:S04]  /*5fd0*/  LDL.LU R108, [R1+0xbf8] ;  /* 0x000bf800016c7983 */ /* 0x002f280000300800 */
[----:B------:R1:W-:Y:S01]  /*5fe0*/  STL [R1+0xa40], R150 ;  /* 0x000a409601007387 */ /* 0x0003e20000100800 */
[----:B0-----:R-:W-:Y:S01]  /*5ff0*/  VIADD R22, R12, 0xffffffbb ;  /* 0xffffffbb0c167836 */ /* 0x001fe20000000000 */
[----:B------:R-:W-:Y:S01]  /*6000*/  ISETP.GE.U32.AND P0, PT, R24, 0x7fffff44, PT ;  /* 0x7fffff441800780c */ /* 0x000fe20003f06070 */
[----:B------:R-:W-:Y:S01]  /*6010*/  IMAD R24, R36, 0x2c, RZ ;  /* 0x0000002c24187824 */ /* 0x000fe200078e02ff */
[----:B-1----:R-:W-:-:S04]  /*6020*/  IADD3 R150, P6, PT, R25, R2, RZ ;  /* 0x0000000219967210 */ /* 0x002fc80007fde0ff */
[----:B------:R-:W-:Y:S02]  /*6030*/  LEA.HI.X.SX32 R23, R25, R3, 0x1, P6 ;  /* 0x0000000319177211 */ /* 0x000fe400030f0eff */
[----:B------:R-:W-:Y:S02]  /*6040*/  PRMT R146, RZ, 0x7610, R146 ;  /* 0x00007610ff927816 */ /* 0x000fe40000000092 */
[----:B------:R-:W-:Y:S01]  /*6050*/  ISETP.GE.U32.AND P4, PT, R22, 0x7fffff3c, PT ;  /* 0x7fffff3c1600780c */ /* 0x000fe20003f86070 */
[----:B------:R-:W-:-:S05]  /*6060*/  @!P5 IMAD.MOV.U32 R22, RZ, RZ, R150 ;  /* 0x000000ffff16d224 */ /* 0x000fca00078e0096 */
[----:B------:R0:W4:Y:S01]  /*6070*/  @!P5 LDG.E.U8 R146, desc[UR18][R22.64] ;  /* 0x000000121692d981 */ /* 0x000122000c1e1100 */
[----:B------:R-:W-:-:S03]  /*6080*/  PRMT R142, RZ, 0x7610, R142 ;  /* 0x00007610ff8e7816 */ /* 0x000fc6000000008e */
[----:B--2---:R1:W-:Y:S04]  /*6090*/  STL [R1+0x2c0], R29 ;  /* 0x0002c01d01007387 */ /* 0x0043e80000100800 */
[----:B-1----:R-:W2:Y:S04]  /*60a0*/  LDL.LU R29, [R1+0xbf4] ;  /* 0x000bf400011d7983 */ /* 0x002ea80000300800 */
[----:B------:R-:W-:Y:S04]  /*60b0*/  STL [R1+0xec], R150 ;  /* 0x0000ec9601007387 */ /* 0x000fe80000100800 */
[----:B------:R-:W-:Y:S04]  /*60c0*/  STL [R1+0xe8], R23 ;  /* 0x0000e81701007387 */ /* 0x000fe80000100800 */
[----:B---3--:R1:W-:Y:S02]  /*60d0*/  STL [R1+0x2bc], R143 ;  /* 0x0002bc8f01007387 */ /* 0x0083e40000100800 */
[----:B-1----:R-:W-:-:S04]  /*60e0*/  IADD3 R143, P6, PT, R24, R2, RZ ;  /* 0x00000002188f7210 */ /* 0x002fc80007fde0ff */
[----:B0-----:R-:W-:Y:S01]  /*60f0*/  LEA.HI.X.SX32 R22, R24, R3, 0x1, P6 ;  /* 0x0000000318167211 */ /* 0x001fe200030f0eff */
[----:B------:R-:W-:Y:S04]  /*6100*/  STL [R1+0x55c], R143 ;  /* 0x00055c8f01007387 */ /* 0x000fe80000100800 */
[----:B------:R0:W-:Y:S01]  /*6110*/  STL [R1+0x558], R22 ;  /* 0x0005581601007387 */ /* 0x0001e20000100800 */
[----:B------:R-:W-:Y:S02]  /*6120*/  @!P3 IMAD.MOV.U32 R23, RZ, RZ, R22 ;  /* 0x000000ffff17b224 */ /* 0x000fe400078e0016 */
[----:B0-----:R-:W-:-:S05]  /*6130*/  @!P3 IMAD.MOV.U32 R22, RZ, RZ, R143 ;  /* 0x000000ffff16b224 */ /* 0x001fca00078e008f */
[----:B------:R0:W3:Y:S01]  /*6140*/  @!P3 LDG.E.U8 R142, desc[UR18][R22.64] ;  /* 0x00000012168eb981 */ /* 0x0000e2000c1e1100 */
[----:B------:R-:W-:-:S05]  /*6150*/  VIADD R25, R12, 0xffffffb3 ;  /* 0xffffffb30c197836 */ /* 0x000fca0000000000 */
[----:B------:R-:W-:Y:S01]  /*6160*/  ISETP.GE.U32.AND P5, PT, R25, 0x7fffff34, PT ;  /* 0x7fffff341900780c */ /* 0x000fe20003fa6070 */
[----:B------:R-:W-:Y:S01]  /*6170*/  IMAD R25, R36, 0x34, RZ ;  /* 0x0000003424197824 */ /* 0x000fe200078e02ff */
[----:B----4-:R1:W-:Y:S01]  /*6180*/  STL [R1+0x2b8], R146 ;  /* 0x0002b89201007387 */ /* 0x0103e20000100800 */
[----:B------:R-:W-:-:S03]  /*6190*/  PRMT R141, RZ, 0x7610, R141 ;  /* 0x00007610ff8d7816 */ /* 0x000fc6000000008d */
[----:B-1----:R-:W-:-:S04]  /*61a0*/  IADD3 R146, P6, PT, R25, R2, RZ ;  /* 0x0000000219927210 */ /* 0x002fc80007fde0ff */
[----:B0-----:R-:W-:Y:S01]  /*61b0*/  LEA.HI.X.SX32 R22, R25, R3, 0x1, P6 ;  /* 0x0000000319167211 */ /* 0x001fe200030f0eff */
[----:B------:R-:W-:Y:S04]  /*61c0*/  STL [R1+0x59c], R146 ;  /* 0x00059c9201007387 */ /* 0x000fe80000100800 */
[----:B------:R-:W-:Y:S01]  /*61d0*/  @!P2 IMAD.MOV.U32 R23, RZ, RZ, R22 ;  /* 0x000000ffff17a224 */ /* 0x000fe200078e0016 */
[----:B---3--:R-:W-:Y:S04]  /*61e0*/  STL [R1+0x2b4], R142 ;  /* 0x0002b48e01007387 */ /* 0x008fe80000100800 */
[----:B------:R0:W-:Y:S02]  /*61f0*/  STL [R1+0x598], R22 ;  /* 0x0005981601007387 */ /* 0x0001e40000100800 */
[----:B0-----:R-:W-:-:S05]  /*6200*/  @!P2 IMAD.MOV.U32 R22, RZ, RZ, R146 ;  /* 0x000000ffff16a224 */ /* 0x001fca00078e0092 */
[----:B------:R0:W3:Y:S01]  /*6210*/  @!P2 LDG.E.U8 R141, desc[UR18][R22.64] ;  /* 0x00000012168da981 */ /* 0x0000e2000c1e1100 */
[----:B------:R-:W-:-:S05]  /*6220*/  IMAD R24, R36, 0x3c, RZ ;  /* 0x0000003c24187824 */ /* 0x000fca00078e02ff */
[----:B------:R-:W-:Y:S01]  /*6230*/  IADD3 R142, P6, PT, R24, R2, RZ ;  /* 0x00000002188e7210 */ /* 0x000fe20007fde0ff */
[----:B------:R-:W-:-:S03]  /*6240*/  IMAD.MOV.U32 R144, RZ, RZ, R161 ;  /* 0x000000ffff907224 */ /* 0x000fc600078e00a1 */
[----:B------:R-:W-:Y:S01]  /*6250*/  LEA.HI.X.SX32 R143, R24, R3, 0x1, P6 ;  /* 0x00000003188f7211 */ /* 0x000fe200030f0eff */
[----:B------:R-:W-:Y:S01]  /*6260*/  IMAD.MOV.U32 R161, RZ, RZ, R26 ;  /* 0x000000ffffa17224 */ /* 0x000fe200078e001a */
[----:B------:R-:W-:Y:S01]  /*6270*/  PRMT R140, RZ, 0x7610, R140 ;  /* 0x00007610ff8c7816 */ /* 0x000fe2000000008c */
[----:B------:R-:W-:Y:S02]  /*6280*/  VIADD R26, R12, 0xffffffab ;  /* 0xffffffab0c1a7836 */ /* 0x000fe40000000000 */
[----:B0-----:R-:W-:Y:S02]  /*6290*/  @!P0 IMAD.MOV.U32 R22, RZ, RZ, R142 ;  /* 0x000000ffff168224 */ /* 0x001fe400078e008e */
[----:B------:R-:W-:Y:S02]  /*62a0*/  @!P0 IMAD.MOV.U32 R23, RZ, RZ, R143 ;  /* 0x000000ffff178224 */ /* 0x000fe400078e008f */
[----:B------:R-:W-:Y:S01]  /*62b0*/  IMAD R25, R36, 0x44, RZ ;  /* 0x0000004424197824 */ /* 0x000fe200078e02ff */
[----:B------:R-:W-:Y:S01]  /*62c0*/  ISETP.GE.U32.AND P3, PT, R26, 0x7fffff2c, PT ;  /* 0x7fffff2c1a00780c */ /* 0x000fe20003f66070 */
[----:B------:R-:W-:Y:S01]  /*62d0*/  STL [R1+0x5dc], R142 ;  /* 0x0005dc8e01007387 */ /* 0x000fe20000100800 */
[----:B------:R-:W-:-:S03]  /*62e0*/  VIADD R26, R12, 0xffffffa3 ;  /* 0xffffffa30c1a7836 */ /* 0x000fc60000000000 */
[----:B------:R-:W-:Y:S04]  /*62f0*/  STL [R1+0x5d8], R143 ;  /* 0x0005d88f01007387 */ /* 0x000fe80000100800 */
[----:B------:R0:W4:Y:S01]  /*6300*/  @!P0 LDG.E.U8 R140, desc[UR18][R22.64] ;  /* 0x00000012168c8981 */ /* 0x000122000c1e1100 */
[----:B------:R-:W-:Y:S02]  /*6310*/  ISETP.GE.U32.AND P2, PT, R26, 0x7fffff24, PT ;  /* 0x7fffff241a00780c */ /* 0x000fe40003f46070 */
[----:B------:R-:W-:Y:S01]  /*6320*/  PRMT R26, RZ, 0x7610, R26 ;  /* 0x00007610ff1a7816 */ /* 0x000fe2000000001a */
[----:B0-----:R-:W-:-:S05]  /*6330*/  VIADD R22, R12, 0xffffff9b ;  /* 0xffffff9b0c167836 */ /* 0x001fca0000000000 */
[----:B------:R-:W-:Y:S01]  /*6340*/  ISETP.GE.U32.AND P0, PT, R22, 0x7fffff1c, PT ;  /* 0x7fffff1c1600780c */ /* 0x000fe20003f06070 */
[----:B---3--:R0:W-:Y:S02]  /*6350*/  STL [R1+0x2b0], R141 ;  /* 0x0002b08d01007387 */ /* 0x0081e40000100800 */
[----:B0-----:R-:W-:-:S04]  /*6360*/  IADD3 R141, P6, PT, R25, R2, RZ ;  /* 0x00000002198d7210 */ /* 0x001fc80007fde0ff */
[----:B------:R-:W-:Y:S01]  /*6370*/  LEA.HI.X.SX32 R23, R25, R3, 0x1, P6 ;  /* 0x0000000319177211 */ /* 0x000fe200030f0eff */
[----:B------:R-:W-:-:S05]  /*6380*/  @!P4 IMAD.MOV.U32 R22, RZ, RZ, R141 ;  /* 0x000000ffff16c224 */ /* 0x000fca00078e008d */
[----:B------:R0:W3:Y:S01]  /*6390*/  @!P4 LDG.E.U8 R26, desc[UR18][R22.64] ;  /* 0x00000012161ac981 */ /* 0x0000e2000c1e1100 */
[----:B------:R-:W-:-:S03]  /*63a0*/  IMAD R24, R36, 0x4c, RZ ;  /* 0x0000004c24187824 */ /* 0x000fc600078e02ff */
[----:B------:R-:W-:Y:S04]  /*63b0*/  STL [R1+0x61c], R141 ;  /* 0x00061c8d01007387 */ /* 0x000fe80000100800 */
[----:B------:R-:W-:Y:S04]  /*63c0*/  STL [R1+0x618], R23 ;  /* 0x0006181701007387 */ /* 0x000fe80000100800 */
[----:B----4-:R1:W-:Y:S01]  /*63d0*/  STL [R1+0x2ac], R140 ;  /* 0x0002ac8c01007387 */ /* 0x0103e20000100800 */
[----:B------:R-:W-:Y:S02]  /*63e0*/  PRMT R139, RZ, 0x7610, R139 ;  /* 0x00007610ff8b7816 */ /* 0x000fe4000000008b */
        /* <DEDUP_REMOVED lines=8> */
[----:B------:R-:W-:-:S05]  /*6470*/  VIADD R25, R12, 0xffffff93 ;  /* 0xffffff930c197836 */ /* 0x000fca0000000000 */
[----:B------:R-:W-:Y:S01]  /*6480*/  ISETP.GE.U32.AND P4, PT, R25, 0x7fffff14, PT ;  /* 0x7fffff141900780c */ /* 0x000fe20003f86070 */
[----:B------:R-:W-:-:S05]  /*6490*/  IMAD R25, R36, 0x54, RZ ;  /* 0x0000005424197824 */ /* 0x000fca00078e02ff */
[----:B------:R-:W-:Y:S01]  /*64a0*/  IADD3 R141, P6, PT, R25, R2, RZ ;  /* 0x00000002198d7210 */ /* 0x000fe20007fde0ff */
[----:B------:R-:W-:-:S03]  /*64b0*/  IMAD R24, R36, 0x5c, RZ ;  /* 0x0000005c24187824 */ /* 0x000fc600078e02ff */
[----:B------:R-:W-:Y:S01]  /*64c0*/  LEA.HI.X.SX32 R142, R25, R3, 0x1, P6 ;  /* 0x00000003198e7211 */ /* 0x000fe200030f0eff */
[----:B------:R-:W-:Y:S01]  /*64d0*/  STL [R1+0x69c], R141 ;  /* 0x00069c8d01007387 */ /* 0x000fe20000100800 */
[----:B------:R-:W-:Y:S01]  /*64e0*/  PRMT R137, RZ, 0x7610, R137 ;  /* 0x00007610ff897816 */ /* 0x000fe20000000089 */
[----:B0-----:R-:W-:Y:S02]  /*64f0*/  @!P3 IMAD.MOV.U32 R22, RZ, RZ, R141 ;  /* 0x000000ffff16b224 */ /* 0x001fe400078e008d */
[----:B------:R-:W-:-:S05]  /*6500*/  @!P3 IMAD.MOV.U32 R23, RZ, RZ, R142 ;  /* 0x000000ffff17b224 */ /* 0x000fca00078e008e */
[----:B------:R0:W4:Y:S01]  /*6510*/  @!P3 LDG.E.U8 R137, desc[UR18][R22.64] ;  /* 0x000000121689b981 */ /* 0x000122000c1e1100 */
[----:B------:R-:W-:-:S03]  /*6520*/  PRMT R138, RZ, 0x7610, R138 ;  /* 0x00007610ff8a7816 */ /* 0x000fc6000000008a */
[----:B---3--:R1:W-:Y:S02]  /*6530*/  STL [R1+0x27c], R139 ;  /* 0x00027c8b01007387 */ /* 0x0083e40000100800 */
[----:B-1----:R-:W-:-:S04]  /*6540*/  IADD3 R139, P6, PT, R24, R2, RZ ;  /* 0x00000002188b7210 */ /* 0x002fc80007fde0ff */
[----:B------:R-:W-:Y:S01]  /*6550*/  LEA.HI.X.SX32 R140, R24, R3, 0x1, P6 ;  /* 0x00000003188c7211 */ /* 0x000fe200030f0eff */
[----:B0-----:R-:W-:-:S04]  /*6560*/  @!P2 IMAD.MOV.U32 R22, RZ, RZ, R139 ;  /* 0x000000ffff16a224 */ /* 0x001fc800078e008b */
[----:B------:R-:W-:-:S05]  /*6570*/  @!P2 IMAD.MOV.U32 R23, RZ, RZ, R140 ;  /* 0x000000ffff17a224 */ /* 0x000fca00078e008c */
[----:B------:R0:W3:Y:S01]  /*6580*/  @!P2 LDG.E.U8 R138, desc[UR18][R22.64] ;  /* 0x00000012168aa981 */ /* 0x0000e2000c1e1100 */
[----:B------:R-:W-:-:S03]  /*6590*/  IMAD R25, R36, 0x64, RZ ;  /* 0x0000006424197824 */ /* 0x000fc600078e02ff */
[----:B------:R-:W-:Y:S04]  /*65a0*/  STL [R1+0x698], R142 ;  /* 0x0006988e01007387 */ /* 0x000fe80000100800 */
[----:B------:R-:W-:Y:S01]  /*65b0*/  STL [R1+0x6d4], R139 ;  /* 0x0006d48b01007387 */ /* 0x000fe20000100800 */
[----:B------:R-:W-:-:S03]  /*65c0*/  VIADD R26, R12, 0xffffff8b ;  /* 0xffffff8b0c1a7836 */ /* 0x000fc60000000000 */
[----:B------:R-:W-:Y:S04]  /*65d0*/  STL [R1+0x6d0], R140 ;  /* 0x0006d08c01007387 */ /* 0x000fe80000100800 */
[----:B----4-:R1:W-:Y:S01]  /*65e0*/  STL [R1+0x278], R137 ;  /* 0x0002788901007387 */ /* 0x0103e20000100800 */
[----:B------:R-:W-:Y:S01]  /*65f0*/  ISETP.GE.U32.AND P5, PT, R26, 0x7fffff0c, PT ;  /* 0x7fffff0c1a00780c */ /* 0x000fe20003fa6070 */
[----:B------:R-:W-:Y:S01]  /*6600*/  IMAD R24, R36, 0x6c, RZ ;  /* 0x0000006c24187824 */ /* 0x000fe200078e02ff */
[----:B-1----:R-:W-:Y:S01]  /*6610*/  IADD3 R137, P6, PT, R25, R2, RZ ;  /* 0x0000000219897210 */ /* 0x002fe20007fde0ff */
[----:B------:R-:W-:-:S03]  /*6620*/  VIADD R26, R12, 0xffffff83 ;  /* 0xffffff830c1a7836 */ /* 0x000fc60000000000 */
[----:B0-----:R-:W-:Y:S01]  /*6630*/  LEA.HI.X.SX32 R23, R25, R3, 0x1, P6 ;  /* 0x0000000319177211 */ /* 0x001fe200030f0eff */
[----:B------:R-:W-:Y:S01]  /*6640*/  STL [R1+0x70c], R137 ;  /* 0x00070c8901007387 */ /* 0x000fe20000100800 */
[----:B------:R-:W-:-:S03]  /*6650*/  VIADD R22, R12, 0xfffffffa ;  /* 0xfffffffa0c167836 */ /* 0x000fc60000000000 */
[----:B------:R-:W-:Y:S01]  /*6660*/  STL [R1+0x708], R23 ;  /* 0x0007081701007387 */ /* 0x000fe20000100800 */
[----:B------:R-:W-:Y:S02]  /*6670*/  ISETP.GE.U32.AND P3, PT, R26, 0x7fffff04, PT ;  /* 0x7fffff041a00780c */ /* 0x000fe40003f66070 */
[----:B------:R-:W-:Y:S02]  /*6680*/  PRMT R26, RZ, 0x7610, R26 ;  /* 0x00007610ff1a7816 */ /* 0x000fe4000000001a */
[----:B------:R-:W-:Y:S01]  /*6690*/  ISETP.GE.U32.AND P2, PT, R22, 0x7fffff7b, PT ;  /* 0x7fffff7b1600780c */ /* 0x000fe20003f46070 */
[----:B------:R-:W-:Y:S01]  /*66a0*/  @!P0 IMAD.MOV.U32 R22, RZ, RZ, R137 ;  /* 0x000000ffff168224 */ /* 0x000fe200078e0089 */
[----:B------:R-:W-:-:S04]  /*66b0*/  PRMT R135, RZ, 0x7610, R135 ;  /* 0x00007610ff877816 */ /* 0x000fc80000000087 */
[----:B------:R0:W4:Y:S04]  /*66c0*/  @!P0 LDG.E.U8 R26, desc[UR18][R22.64] ;  /* 0x00000012161a8981 */ /* 0x000128000c1e1100 */
        /* <DEDUP_REMOVED lines=8> */
[C---:B------:R-:W-:Y:S02]  /*6750*/  IMAD R25, R36.reuse, 0x74, RZ ;  /* 0x0000007424197824 */ /* 0x040fe400078e02ff */
[----:B------:R-:W-:-:S03]  /*6760*/  IMAD R24, R36, 0x7c, RZ ;  /* 0x0000007c24187824 */ /* 0x000fc600078e02ff */
[CC--:B------:R-:W-:Y:S01]  /*6770*/  IADD3 R137, P6, PT, R25.reuse, R2.reuse, RZ ;  /* 0x0000000219897210 */ /* 0x0c0fe20007fde0ff */
[----:B------:R-:W-:Y:S02]  /*6780*/  IMAD.MOV.U32 R143, RZ, RZ, R154 ;  /* 0x000000ffff8f7224 */ /* 0x000fe400078e009a */
[----:B------:R-:W-:Y:S01]  /*6790*/  IMAD.MOV.U32 R154, RZ, RZ, R159 ;  /* 0x000000ffff9a7224 */ /* 0x000fe200078e009f */
[----:B0-----:R-:W-:Y:S01]  /*67a0*/  LEA.HI.X.SX32 R22, R25, R3, 0x1, P6 ;  /* 0x0000000319167211 */ /* 0x001fe200030f0eff */
[----:B------:R-:W-:Y:S01]  /*67b0*/  IMAD.MOV.U32 R159, RZ, RZ, R111 ;  /* 0x000000ffff9f7224 */ /* 0x000fe200078e006f */
[----:B------:R-:W-:Y:S01]  /*67c0*/  STL [R1+0x744], R138 ;  /* 0x0007448a01007387 */ /* 0x000fe20000100800 */
[----:B------:R-:W-:-:S03]  /*67d0*/  IADD3 R111, P6, PT, R24, R2, RZ ;  /* 0x00000002186f7210 */ /* 0x000fc60007fde0ff */
[----:B----4-:R-:W-:Y:S01]  /*67e0*/  STL [R1+0x270], R26 ;  /* 0x0002701a01007387 */ /* 0x010fe20000100800 */
[----:B------:R-:W-:Y:S01]  /*67f0*/  PRMT R136, RZ, 0x7610, R136 ;  /* 0x00007610ff887816 */ /* 0x000fe20000000088 */
[----:B------:R-:W-:Y:S02]  /*6800*/  @!P5 IMAD.MOV.U32 R23, RZ, RZ, R22 ;  /* 0x000000ffff17d224 */ /* 0x000fe400078e0016 */
[----:B------:R-:W-:Y:S01]  /*6810*/  STL [R1+0x740], R139 ;  /* 0x0007408b01007387 */ /* 0x000fe20000100800 */
[----:B------:R-:W-:-:S03]  /*6820*/  VIADD R25, R12, 0xffffffe2 ;  /* 0xffffffe20c197836 */ /* 0x000fc60000000000 */
[----:B------:R-:W-:Y:S04]  /*6830*/  STL [R1+0x77c], R137 ;  /* 0x00077c8901007387 */ /* 0x000fe80000100800 */
[----:B------:R0:W-:Y:S04]  /*6840*/  STL [R1+0x778], R22 ;  /* 0x0007781601007387 */ /* 0x0001e80000100800 */
[----:B------:R-:W-:Y:S01]  /*6850*/  STL [R1+0x7b4], R111 ;  /* 0x0007b46f01007387 */ /* 0x000fe20000100800 */
[----:B0-----:R-:W-:-:S05]  /*6860*/  @!P5 IMAD.MOV.U32 R22, RZ, RZ, R137 ;  /* 0x000000ffff16d224 */ /* 0x001fca00078e0089 */
[----:B------:R-:W4:Y:S01]  /*6870*/  @!P5 LDG.E.U8 R136, desc[UR18][R22.64] ;  /* 0x000000121688d981 */ /* 0x000f22000c1e1100 */
[----:B------:R-:W-:-:S03]  /*6880*/  ISETP.GE.U32.AND P5, PT, R25, 0x7fffff63, PT ;  /* 0x7fffff631900780c */ /* 0x000fc60003fa6070 */
[----:B---3--:R0:W-:Y:S02]  /*6890*/  STL [R1+0x26c], R135 ;  /* 0x00026c8701007387 */ /* 0x0081e40000100800 */
[----:B0-----:R-:W-:Y:S01]  /*68a0*/  LEA.HI.X.SX32 R135, R24, R3, 0x1, P6 ;  /* 0x0000000318877211 */ /* 0x001fe200030f0eff */
[----:B------:R-:W-:-:S04]  /*68b0*/  @!P3 IMAD.MOV.U32 R24, RZ, RZ, R111 ;  /* 0x000000ffff18b224 */ /* 0x000fc800078e006f */
[----:B------:R-:W-:-:S05]  /*68c0*/  @!P3 IMAD.MOV.U32 R25, RZ, RZ, R135 ;  /* 0x000000ffff19b224 */ /* 0x000fca00078e0087 */
[----:B------:R0:W3:Y:S01]  /*68d0*/  @!P3 LDG.E.U8 R110, desc[UR18][R24.64] ;  /* 0x00000012186eb981 */ /* 0x0000e2000c1e1100 */
[----:B------:R-:W-:-:S05]  /*68e0*/  VIADD R26, R12, 0xffffffea ;  /* 0xffffffea0c1a7836 */ /* 0x000fca0000000000 */
[----:B------:R-:W-:Y:S01]  /*68f0*/  ISETP.GE.U32.AND P4, PT, R26, 0x7fffff6b, PT ;  /* 0x7fffff6b1a00780c */ /* 0x000fe20003f86070 */
[----:B------:R-:W-:Y:S01]  /*6900*/  IMAD R26, R36, 0x5, RZ ;  /* 0x00000005241a7824 */ /* 0x000fe200078e02ff */
[----:B------:R-:W-:Y:S01]  /*6910*/  STL [R1+0x7b0], R135 ;  /* 0x0007b08701007387 */ /* 0x000fe20000100800 */
[----:B0-----:R-:W-:-:S03]  /*6920*/  VIADD R24, R12, 0xffffffda ;  /* 0xffffffda0c187836 */ /* 0x001fc60000000000 */
[C---:B------:R-:W-:Y:S02]  /*6930*/  IADD3 R22, P6, PT, R26.reuse, R2, RZ ;  /* 0x000000021a167210 */ /* 0x040fe40007fde0ff */
[----:B------:R-:W-:Y:S02]  /*6940*/  PRMT R134, RZ, 0x7610, R134 ;  /* 0x00007610ff867816 */ /* 0x000fe40000000086 */
[----:B------:R-:W-:Y:S02]  /*6950*/  LEA.HI.X.SX32 R23, R26, R3, 0x1, P6 ;  /* 0x000000031a177211 */ /* 0x000fe400030f0eff */
[----:B------:R-:W-:Y:S01]  /*6960*/  ISETP.GE.U32.AND P3, PT, R24, 0x7fffff5b, PT ;  /* 0x7fffff5b1800780c */ /* 0x000fe20003f66070 */
[----:B------:R-:W-:Y:S01]  /*6970*/  VIADD R24, R12, 0xffffffd2 ;  /* 0xffffffd20c187836 */ /* 0x000fe20000000000 */
[----:B------:R-:W-:Y:S01]  /*6980*/  PRMT R133, RZ, 0x7610, R133 ;  /* 0x00007610ff857816 */ /* 0x000fe20000000085 */
[----:B------:R-:W2:Y:S03]  /*6990*/  @!P2 LDG.E.U8 R134, desc[UR18][R22.64] ;  /* 0x000000121686a981 */ /* 0x000ea6000c1e1100 */
[----:B------:R-:W-:Y:S01]  /*69a0*/  ISETP.GE.U32.AND P2, PT, R24, 0x7fffff53, PT ;  /* 0x7fffff531800780c */ /* 0x000fe20003f46070 */
[----:B---3--:R0:W-:Y:S02]  /*69b0*/  STL [R1+0x244], R110 ;  /* 0x0002446e01007387 */ /* 0x0081e40000100800 */
[----:B0-----:R-:W-:-:S05]  /*69c0*/  IMAD R110, R36, 0xd, RZ ;  /* 0x0000000d246e7824 */ /* 0x001fca00078e02ff */
[----:B------:R-:W-:-:S04]  /*69d0*/  IADD3 R111, P6, PT, R110, R2, RZ ;  /* 0x000000026e6f7210 */ /* 0x000fc80007fde0ff */
[----:B------:R-:W-:Y:S01]  /*69e0*/  LEA.HI.X.SX32 R110, R110, R3, 0x1, P6 ;  /* 0x000000036e6e7211 */ /* 0x000fe200030f0eff */
[----:B------:R-:W-:-:S04]  /*69f0*/  @!P0 IMAD.MOV.U32 R24, RZ, RZ, R111 ;  /* 0x000000ffff188224 */ /* 0x000fc800078e006f */
[----:B------:R-:W-:-:S05]  /*6a00*/  @!P0 IMAD.MOV.U32 R25, RZ, RZ, R110 ;  /* 0x000000ffff198224 */ /* 0x000fca00078e006e */
[----:B------:R0:W3:Y:S01]  /*6a10*/  @!P0 LDG.E.U8 R133, desc[UR18][R24.64] ;  /* 0x0000001218858981 */ /* 0x0000e2000c1e1100 */
[----:B------:R-:W-:Y:S02]  /*6a20*/  IMAD.MOV.U32 R142, RZ, RZ, R143 ;  /* 0x000000ffff8e7224 */ /* 0x000fe400078e008f */
[----:B------:R-:W-:Y:S02]  /*6a30*/  IMAD.MOV.U32 R143, RZ, RZ, R145 ;  /* 0x000000ffff8f7224 */ /* 0x000fe400078e0091 */
[----:B------:R-:W-:Y:S02]  /*6a40*/  IMAD.MOV.U32 R145, RZ, RZ, R147 ;  /* 0x000000ffff917224 */ /* 0x000fe400078e0093 */
[----:B------:R-:W-:Y:S02]  /*6a50*/  IMAD.MOV.U32 R147, RZ, RZ, R149 ;  /* 0x000000ffff937224 */ /* 0x000fe400078e0095 */
[----:B------:R-:W-:Y:S02]  /*6a60*/  IMAD.MOV.U32 R149, RZ, RZ, R151 ;  /* 0x000000ffff957224 */ /* 0x000fe400078e0097 */
[----:B------:R-:W-:-:S02]  /*6a70*/  IMAD.MOV.U32 R151, RZ, RZ, R157 ;  /* 0x000000ffff977224 */ /* 0x000fc400078e009d */
[C---:B------:R-:W-:Y:S02]  /*6a80*/  IMAD R157, R36.reuse, 0x15, RZ ;  /* 0x00000015249d7824 */ /* 0x040fe400078e02ff */
[----:B------:R-:W-:Y:S02]  /*6a90*/  IMAD.MOV.U32 R140, RZ, RZ, R148 ;  /* 0x000000ffff8c7224 */ /* 0x000fe400078e0094 */
[----:B------:R-:W-:Y:S02]  /*6aa0*/  IMAD.MOV.U32 R148, RZ, RZ, R162 ;  /* 0x000000ffff947224 */ /* 0x000fe400078e00a2 */
[----:B------:R-:W-:Y:S01]  /*6ab0*/  IMAD.MOV.U32 R162, RZ, RZ, R158 ;  /* 0x000000ffffa27224 */ /* 0x000fe200078e009e */
[C---:B------:R-:W-:Y:S01]  /*6ac0*/  IADD3 R158, P6, PT, R157.reuse, R2, RZ ;  /* 0x000000029d9e7210 */ /* 0x040fe20007fde0ff */
[----:B----4-:R-:W-:Y:S01]  /*6ad0*/  STL [R1+0x248], R136 ;  /* 0x0002488801007387 */ /* 0x010fe20000100800 */
[----:B------:R-:W-:Y:S02]  /*6ae0*/  IMAD R26, R36, 0x1d, RZ ;  /* 0x0000001d241a7824 */ /* 0x000fe400078e02ff */
[----:B------:R-:W-:Y:S01]  /*6af0*/  LEA.HI.X.SX32 R157, R157, R3, 0x1, P6 ;  /* 0x000000039d9d7211 */ /* 0x000fe200030f0eff */
[----:B------:R-:W-:Y:S01]  /*6b00*/  STL [R1+0xa4c], R22 ;  /* 0x000a4c1601007387 */ /* 0x000fe20000100800 */
[----:B------:R-:W-:-:S03]  /*6b10*/  PRMT R132, RZ, 0x7610, R132 ;  /* 0x00007610ff847816 */ /* 0x000fc60000000084 */
[----:B------:R-:W-:Y:S01]  /*6b20*/  STL [R1+0xa48], R23 ;  /* 0x000a481701007387 */ /* 0x000fe20000100800 */
[----:B0-----:R-:W-:-:S03]  /*6b30*/  @!P4 IMAD.MOV.U32 R24, RZ, RZ, R158 ;  /* 0x000000ffff18c224 */ /* 0x001fc600078e009e */
[----:B------:R-:W-:Y:S01]  /*6b40*/  STL [R1+0xa54], R111 ;  /* 0x000a546f01007387 */ /* 0x000fe20000100800 */
[----:B------:R-:W-:-:S03]  /*6b50*/  @!P4 IMAD.MOV.U32 R25, RZ, RZ, R157 ;  /* 0x000000ffff19c224 */ /* 0x000fc600078e009d */
[----:B------:R-:W-:Y:S04]  /*6b60*/  STL [R1+0xa50], R110 ;  /* 0x000a506e01007387 */ /* 0x000fe80000100800 */
[----:B--2---:R-:W-:Y:S04]  /*6b70*/  STL [R1+0x23c], R134 ;  /* 0x00023c8601007387 */ /* 0x004fe80000100800 */
[----:B------:R0:W2:Y:S01]  /*6b80*/  @!P4 LDG.E.U8 R132, desc[UR18][R24.64] ;  /* 0x000000121884c981 */ /* 0x0000a2000c1e1100 */
[----:B------:R-:W-:-:S03]  /*6b90*/  PRMT R131, RZ, 0x7610, R131 ;  /* 0x00007610ff837816 */ /* 0x000fc60000000083 */
[----:B---3--:R1:W-:Y:S02]  /*6ba0*/  STL [R1+0x238], R133 ;  /* 0x0002388501007387 */ /* 0x0083e40000100800 */
[----:B-1----:R-:W-:-:S04]  /*6bb0*/  IADD3 R133, P6, PT, R26, R2, RZ ;  /* 0x000000021a857210 */ /* 0x002fc80007fde0ff */
[----:B------:R-:W-:Y:S01]  /*6bc0*/  LEA.HI.X.SX32 R134, R26, R3, 0x1, P6 ;  /* 0x000000031a867211 */ /* 0x000fe200030f0eff */
[----:B0-----:R-:W-:-:S04]  /*6bd0*/  @!P5 IMAD.MOV.U32 R24, RZ, RZ, R133 ;  /* 0x000000ffff18d224 */ /* 0x001fc800078e0085 */
[----:B------:R-:W-:-:S05]  /*6be0*/  @!P5 IMAD.MOV.U32 R25, RZ, RZ, R134 ;  /* 0x000000ffff19d224 */ /* 0x000fca00078e0086 */
[----:B------:R0:W3:Y:S01]  /*6bf0*/  @!P5 LDG.E.U8 R131, desc[UR18][R24.64] ;  /* 0x000000121883d981 */ /* 0x0000e2000c1e1100 */
[----:B------:R-:W-:Y:S02]  /*6c00*/  IMAD.MOV.U32 R141, RZ, RZ, R144 ;  /* 0x000000ffff8d7224 */ /* 0x000fe400078e0090 */
[----:B------:R-:W-:Y:S02]  /*6c10*/  IMAD.MOV.U32 R144, RZ, RZ, R153 ;  /* 0x000000ffff907224 */ /* 0x000fe400078e0099 */
[----:B------:R-:W-:Y:S02]  /*6c20*/  IMAD.MOV.U32 R153, RZ, RZ, R27 ;  /* 0x000000ffff997224 */ /* 0x000fe400078e001b */
[----:B------:R-:W-:Y:S01]  /*6c30*/  VIADD R27, R12, 0xffffffca ;  /* 0xffffffca0c1b7836 */ /* 0x000fe20000000000 */
[----:B------:R-:W-:Y:S04]  /*6c40*/  STL [R1+0xb4], R133 ;  /* 0x0000b48501007387 */ /* 0x000fe80000100800 */
[----:B------:R-:W-:Y:S01]  /*6c50*/  ISETP.GE.U32.AND P0, PT, R27, 0x7fffff4b, PT ;  /* 0x7fffff4b1b00780c */ /* 0x000fe20003f06070 */
[----:B------:R-:W-:Y:S01]  /*6c60*/  IMAD R27, R36, 0x25, RZ ;  /* 0x00000025241b7824 */ /* 0x000fe200078e02ff */
[----:B------:R-:W-:Y:S04]  /*6c70*/  STL [R1+0xa5c], R158 ;  /* 0x000a5c9e01007387 */ /* 0x000fe80000100800 */
[----:B------:R-:W-:Y:S04]  /*6c80*/  STL [R1+0xa58], R157 ;  /* 0x000a589d01007387 */ /* 0x000fe80000100800 */
[----:B------:R-:W-:Y:S04]  /*6c90*/  STL [R1+0xb0], R134 ;  /* 0x0000b08601007387 */ /* 0x000fe80000100800 */
[----:B--2---:R1:W-:Y:S01]  /*6ca0*/  STL [R1+0x234], R132 ;  /* 0x0002348401007387 */ /* 0x0043e20000100800 */
[----:B------:R-:W-:-:S02]  /*6cb0*/  IMAD.MOV.U32 R137, RZ, RZ, R148 ;  /* 0x000000ffff897224 */ /* 0x000fc400078e0094 */
[----:B------:R-:W-:Y:S02]  /*6cc0*/  IMAD.MOV.U32 R148, RZ, RZ, R151 ;  /* 0x000000ffff947224 */ /* 0x000fe400078e0097 */
[----:B------:R-:W-:Y:S01]  /*6cd0*/  IMAD.MOV.U32 R151, RZ, RZ, R153 ;  /* 0x000000ffff977224 */ /* 0x000fe200078e0099 */
[----:B-1----:R-:W-:Y:S01]  /*6ce0*/  IADD3 R132, P6, PT, R27, R2, RZ ;  /* 0x000000021b847210 */ /* 0x002fe20007fde0ff */
[----:B------:R-:W-:-:S03]  /*6cf0*/  IMAD.MOV.U32 R153, RZ, RZ, R28 ;  /* 0x000000ffff997224 */ /* 0x000fc600078e001c */
[----:B0-----:R-:W-:Y:S01]  /*6d00*/  LEA.HI.X.SX32 R25, R27, R3, 0x1, P6 ;  /* 0x000000031b197211 */ /* 0x001fe200030f0eff */
[----:B------:R-:W-:Y:S01]  /*6d10*/  IMAD R26, R36, 0x2d, RZ ;  /* 0x0000002d241a7824 */ /* 0x000fe200078e02ff */
[----:B------:R-:W-:Y:S01]  /*6d20*/  STL [R1+0x524], R132 ;  /* 0x0005248401007387 */ /* 0x000fe20000100800 */
[C---:B------:R-:W-:Y:S02]  /*6d30*/  VIADD R28, R12.reuse, 0xffffffc2 ;  /* 0xffffffc20c1c7836 */ /* 0x040fe40000000000 */
[----:B------:R-:W-:Y:S01]  /*6d40*/  VIADD R24, R12, 0xffffffba ;  /* 0xffffffba0c187836 */ /* 0x000fe20000000000 */
[----:B------:R-:W-:Y:S02]  /*6d50*/  STL [R1+0xf0], R25 ;  /* 0x0000f01901007387 */ /* 0x000fe40000100800 */
[----:B------:R-:W-:Y:S02]  /*6d60*/  ISETP.GE.U32.AND P4, PT, R28, 0x7fffff43, PT ;  /* 0x7fffff431c00780c */ /* 0x000fe40003f86070 */
[----:B------:R-:W-:-:S02]  /*6d70*/  PRMT R28, RZ, 0x7610, R28 ;  /* 0x00007610ff1c7816 */ /* 0x000fc4000000001c */
        /* <DEDUP_REMOVED lines=13> */
[----:B------:R-:W-:Y:S04]  /*6e50*/  STL [R1+0x564], R131 ;  /* 0x0005648301007387 */ /* 0x000fe80000100800 */
[----:B------:R-:W-:Y:S01]  /*6e60*/  IADD3 R132, P6, PT, R27, R2, RZ ;  /* 0x000000021b847210 */ /* 0x000fe20007fde0ff */
[----:B------:R-:W-:-:S03]  /*6e70*/  IMAD R26, R36, 0x3d, RZ ;  /* 0x0000003d241a7824 */ /* 0x000fc600078e02ff */
[----:B0-----:R-:W-:Y:S02]  /*6e80*/  LEA.HI.X.SX32 R24, R27, R3, 0x1, P6 ;  /* 0x000000031b187211 */ /* 0x001fe400030f0eff */
[----:B------:R-:W-:-:S03]  /*6e90*/  PRMT R129, RZ, 0x7610, R129 ;  /* 0x00007610ff817816 */ /* 0x000fc60000000081 */
[----:B------:R-:W-:Y:S01]  /*6ea0*/  @!P0 IMAD.MOV.U32 R25, RZ, RZ, R24 ;  /* 0x000000ffff198224 */ /* 0x000fe200078e0018 */
[----:B--2---:R-:W-:Y:S04]  /*6eb0*/  STL [R1+0x22c], R28 ;  /* 0x00022c1c01007387 */ /* 0x004fe80000100800 */
[----:B------:R-:W-:Y:S04]  /*6ec0*/  STL [R1+0x560], R133 ;  /* 0x0005608501007387 */ /* 0x000fe80000100800 */
[----:B------:R-:W-:Y:S01]  /*6ed0*/  STL [R1+0x5a4], R132 ;  /* 0x0005a48401007387 */ /* 0x000fe20000100800 */
[----:B------:R-:W-:-:S03]  /*6ee0*/  PRMT R128, RZ, 0x7610, R128 ;  /* 0x00007610ff807816 */ /* 0x000fc60000000080 */
[----:B---3--:R0:W-:Y:S04]  /*6ef0*/  STL [R1+0x228], R130 ;  /* 0x0002288201007387 */ /* 0x0081e80000100800 */
[----:B------:R1:W-:Y:S01]  /*6f00*/  STL [R1+0x5a0], R24 ;  /* 0x0005a01801007387 */ /* 0x0003e20000100800 */
[----:B0-----:R-:W-:Y:S01]  /*6f10*/  IADD3 R130, P6, PT, R26, R2, RZ ;  /* 0x000000021a827210 */ /* 0x001fe20007fde0ff */
[----:B-1----:R-:W-:-:S03]  /*6f20*/  @!P0 IMAD.MOV.U32 R24, RZ, RZ, R132 ;  /* 0x000000ffff188224 */ /* 0x002fc600078e0084 */
[----:B------:R-:W-:Y:S02]  /*6f30*/  LEA.HI.X.SX32 R131, R26, R3, 0x1, P6 ;  /* 0x000000031a837211 */ /* 0x000fe400030f0eff */
[----:B------:R0:W2:Y:S02]  /*6f40*/  @!P0 LDG.E.U8 R129, desc[UR18][R24.64] ;  /* 0x0000001218818981 */ /* 0x0000a4000c1e1100 */
[----:B0-----:R-:W-:Y:S02]  /*6f50*/  @!P4 IMAD.MOV.U32 R24, RZ, RZ, R130 ;  /* 0x000000ffff18c224 */ /* 0x001fe400078e0082 */
[----:B------:R-:W-:-:S05]  /*6f60*/  @!P4 IMAD.MOV.U32 R25, RZ, RZ, R131 ;  /* 0x000000ffff19c224 */ /* 0x000fca00078e0083 */
[----:B------:R0:W3:Y:S01]  /*6f70*/  @!P4 LDG.E.U8 R128, desc[UR18][R24.64] ;  /* 0x000000121880c981 */ /* 0x0000e2000c1e1100 */
[----:B------:R-:W-:-:S03]  /*6f80*/  IMAD R27, R36, 0x45, RZ ;  /* 0x00000045241b7824 */ /* 0x000fc600078e02ff */
[----:B------:R-:W-:Y:S01]  /*6f90*/  STL [R1+0x5e4], R130 ;  /* 0x0005e48201007387 */ /* 0x000fe20000100800 */
[----:B------:R-:W-:-:S03]  /*6fa0*/  VIADD R28, R12, 0xffffffaa ;  /* 0xffffffaa0c1c7836 */ /* 0x000fc60000000000 */
[----:B------:R-:W-:Y:S01]  /*6fb0*/  STL [R1+0x5e0], R131 ;  /* 0x0005e08301007387 */ /* 0x000fe20000100800 */
[----:B------:R-:W-:Y:S01]  /*6fc0*/  IMAD R26, R36, 0x4d, RZ ;  /* 0x0000004d241a7824 */ /* 0x000fe200078e02ff */
[----:B------:R-:W-:Y:S01]  /*6fd0*/  ISETP.GE.U32.AND P2, PT, R28, 0x7fffff2b, PT ;  /* 0x7fffff2b1c00780c */ /* 0x000fe20003f46070 */
[C---:B------:R-:W-:Y:S02]  /*6fe0*/  VIADD R28, R12.reuse, 0xffffffa2 ;  /* 0xffffffa20c1c7836 */ /* 0x040fe40000000000 */
[----:B0-----:R-:W-:-:S03]  /*6ff0*/  VIADD R24, R12, 0xffffff9a ;  /* 0xffffff9a0c187836 */ /* 0x001fc60000000000 */
[----:B------:R-:W-:Y:S02]  /*7000*/  ISETP.GE.U32.AND P0, PT, R28, 0x7fffff23, PT ;  /* 0x7fffff231c00780c */ /* 0x000fe40003f06070 */
[----:B------:R-:W-:Y:S02]  /*7010*/  PRMT R28, RZ, 0x7610, R28 ;  /* 0x00007610ff1c7816 */ /* 0x000fe4000000001c */
[----:B------:R-:W-:Y:S02]  /*7020*/  ISETP.GE.U32.AND P4, PT, R24, 0x7fffff1b, PT ;  /* 0x7fffff1b1800780c */ /* 0x000fe40003f86070 */
[----:B------:R-:W-:Y:S01]  /*7030*/  PRMT R127, RZ, 0x7610, R127 ;  /* 0x00007610ff7f7816 */ /* 0x000fe2000000007f */
[----:B--2---:R0:W-:Y:S02]  /*7040*/  STL [R1+0x220], R129 ;  /* 0x0002208101007387 */ /* 0x0041e40000100800 */
[----:B0-----:R-:W-:-:S04]  /*7050*/  IADD3 R129, P6, PT, R27, R2, RZ ;  /* 0x000000021b817210 */ /* 0x001fc80007fde0ff */
[----:B------:R-:W-:Y:S01]  /*7060*/  LEA.HI.X.SX32 R25, R27, R3, 0x1, P6 ;  /* 0x000000031b197211 */ /* 0x000fe200030f0eff */
[----:B------:R-:W-:Y:S04]  /*7070*/  STL [R1+0x624], R129 ;  /* 0x0006248101007387 */ /* 0x000fe80000100800 */
[----:B------:R-:W-:Y:S04]  /*7080*/  STL [R1+0x620], R25 ;  /* 0x0006201901007387 */ /* 0x000fe80000100800 */
[----:B---3--:R0:W-:Y:S01]  /*7090*/  STL [R1+0x21c], R128 ;  /* 0x00021c8001007387 */ /* 0x0081e20000100800 */
[----:B------:R-:W-:-:S05]  /*70a0*/  @!P5 IMAD.MOV.U32 R24, RZ, RZ, R129 ;  /* 0x000000ffff18d224 */ /* 0x000fca00078e0081 */
[----:B------:R1:W2:Y:S01]  /*70b0*/  @!P5 LDG.E.U8 R28, desc[UR18][R24.64] ;  /* 0x00000012181cd981 */ /* 0x0002a2000c1e1100 */
[----:B0-----:R-:W-:-:S04]  /*70c0*/  IADD3 R128, P6, PT, R26, R2, RZ ;  /* 0x000000021a807210 */ /* 0x001fc80007fde0ff */
[----:B------:R-:W-:Y:S01]  /*70d0*/  LEA.HI.X.SX32 R130, R26, R3, 0x1, P6 ;  /* 0x000000031a827211 */ /* 0x000fe200030f0eff */
[----:B-1----:R-:W-:-:S04]  /*70e0*/  @!P3 IMAD.MOV.U32 R24, RZ, RZ, R128 ;  /* 0x000000ffff18b224 */ /* 0x002fc800078e0080 */
        /* <DEDUP_REMOVED lines=11> */
[----:B------:R-:W-:Y:S01]  /*71a0*/  PRMT R126, RZ, 0x7610, R126 ;  /* 0x00007610ff7e7816 */ /* 0x000fe2000000007e */
[----:B--2---:R-:W-:Y:S04]  /*71b0*/  STL [R1+0x218], R28 ;  /* 0x0002181c01007387 */ /* 0x004fe80000100800 */
[----:B------:R-:W-:Y:S04]  /*71c0*/  STL [R1+0x660], R130 ;  /* 0x0006608201007387 */ /* 0x000fe80000100800 */
[----:B------:R-:W-:Y:S04]  /*71d0*/  STL [R1+0x6a4], R129 ;  /* 0x0006a48101007387 */ /* 0x000fe80000100800 */
        /* <DEDUP_REMOVED lines=36> */
[C---:B------:R-:W-:Y:S02]  /*7420*/  IMAD R27, R36.reuse, 0x75, RZ ;  /* 0x00000075241b7824 */ /* 0x040fe400078e02ff */
[----:B------:R-:W-:Y:S02]  /*7430*/  IMAD.MOV.U32 R136, RZ, RZ, R137 ;  /* 0x000000ffff887224 */ /* 0x000fe400078e0089 */
[----:B------:R-:W-:Y:S01]  /*7440*/  IMAD R26, R36, 0x7d, RZ ;  /* 0x0000007d241a7824 */ /* 0x000fe200078e02ff */
[CC--:B------:R-:W-:Y:S01]  /*7450*/  IADD3 R125, P6, PT, R27.reuse, R2.reuse, RZ ;  /* 0x000000021b7d7210 */ /* 0x0c0fe20007fde0ff */
[----:B------:R-:W-:Y:S02]  /*7460*/  IMAD.MOV.U32 R137, RZ, RZ, R140 ;  /* 0x000000ffff897224 */ /* 0x000fe400078e008c */
[----:B------:R-:W-:Y:S02]  /*7470*/  IMAD.MOV.U32 R140, RZ, RZ, R141 ;  /* 0x000000ffff8c7224 */ /* 0x000fe400078e008d */
[----:B------:R-:W-:Y:S01]  /*7480*/  IMAD.MOV.U32 R141, RZ, RZ, R145 ;  /* 0x000000ffff8d7224 */ /* 0x000fe200078e0091 */
[----:B0-----:R-:W-:Y:S01]  /*7490*/  LEA.HI.X.SX32 R24, R27, R3, 0x1, P6 ;  /* 0x000000031b187211 */ /* 0x001fe200030f0eff */
[----:B------:R-:W-:Y:S01]  /*74a0*/  IMAD.MOV.U32 R145, RZ, RZ, R149 ;  /* 0x000000ffff917224 */ /* 0x000fe200078e0095 */
[----:B------:R-:W-:Y:S01]  /*74b0*/  STL [R1+0x74c], R126 ;  /* 0x00074c7e01007387 */ /* 0x000fe20000100800 */
[----:B------:R-:W-:Y:S01]  /*74c0*/  IMAD.MOV.U32 R149, RZ, RZ, R118 ;  /* 0x000000ffff957224 */ /* 0x000fe200078e0076 */
[----:B------:R-:W-:Y:S01]  /*74d0*/  IADD3 R118, P6, PT, R26, R2, RZ ;  /* 0x000000021a767210 */ /* 0x000fe20007fde0ff */
[----:B------:R-:W-:Y:S01]  /*74e0*/  @!P3 IMAD.MOV.U32 R25, RZ, RZ, R24 ;  /* 0x000000ffff19b224 */ /* 0x000fe200078e0018 */
[----:B------:R-:W-:Y:S01]  /*74f0*/  PRMT R124, RZ, 0x7610, R124 ;  /* 0x00007610ff7c7816 */ /* 0x000fe2000000007c */
[----:B------:R-:W-:Y:S01]  /*7500*/  VIADD R27, R12, 0xffffffe1 ;  /* 0xffffffe10c1b7836 */ /* 0x000fe20000000000 */
[----:B------:R-:W-:Y:S01]  /*7510*/  PRMT R121, RZ, 0x7610, R121 ;  /* 0x00007610ff797816 */ /* 0x000fe20000000079 */
[----:B--2---:R-:W-:Y:S04]  /*7520*/  STL [R1+0x1e0], R28 ;  /* 0x0001e01c01007387 */ /* 0x004fe80000100800 */
[----:B------:R-:W-:Y:S04]  /*7530*/  STL [R1+0x748], R127 ;  /* 0x0007487f01007387 */ /* 0x000fe80000100800 */
[----:B------:R-:W-:Y:S04]  /*7540*/  STL [R1+0x784], R125 ;  /* 0x0007847d01007387 */ /* 0x000fe80000100800 */
[----:B------:R0:W-:Y:S04]  /*7550*/  STL [R1+0x780], R24 ;  /* 0x0007801801007387 */ /* 0x0001e80000100800 */
[----:B------:R-:W-:Y:S04]  /*7560*/  STL [R1+0x7bc], R118 ;  /* 0x0007bc7601007387 */ /* 0x000fe80000100800 */
[----:B---3--:R1:W-:Y:S01]  /*7570*/  STL [R1+0x1dc], R122 ;  /* 0x0001dc7a01007387 */ /* 0x0083e20000100800 */
[----:B0-----:R-:W-:-:S05]  /*7580*/  @!P3 IMAD.MOV.U32 R24, RZ, RZ, R125 ;  /* 0x000000ffff18b224 */ /* 0x001fca00078e007d */
[----:B------:R0:W2:Y:S01]  /*7590*/  @!P3 LDG.E.U8 R124, desc[UR18][R24.64] ;  /* 0x00000012187cb981 */ /* 0x0000a2000c1e1100 */
[----:B-1----:R-:W-:Y:S01]  /*75a0*/  LEA.HI.X.SX32 R122, R26, R3, 0x1, P6 ;  /* 0x000000031a7a7211 */ /* 0x002fe200030f0eff */
[----:B------:R-:W-:Y:S01]  /*75b0*/  @!P2 IMAD.MOV.U32 R26, RZ, RZ, R118 ;  /* 0x000000ffff1aa224 */ /* 0x000fe200078e0076 */
[----:B------:R-:W-:-:S03]  /*75c0*/  ISETP.GE.U32.AND P3, PT, R27, 0x7fffff62, PT ;  /* 0x7fffff621b00780c */ /* 0x000fc60003f66070 */
[----:B------:R-:W-:-:S05]  /*75d0*/  @!P2 IMAD.MOV.U32 R27, RZ, RZ, R122 ;  /* 0x000000ffff1ba224 */ /* 0x000fca00078e007a */
[----:B------:R1:W3:Y:S01]  /*75e0*/  @!P2 LDG.E.U8 R112, desc[UR18][R26.64] ;  /* 0x000000121a70a981 */ /* 0x0002e2000c1e1100 */
[----:B------:R-:W-:-:S05]  /*75f0*/  VIADD R28, R12, 0xffffffe9 ;  /* 0xffffffe90c1c7836 */ /* 0x000fca0000000000 */
[----:B------:R-:W-:Y:S01]  /*7600*/  ISETP.GE.U32.AND P5, PT, R28, 0x7fffff6a, PT ;  /* 0x7fffff6a1c00780c */ /* 0x000fe20003fa6070 */
[----:B------:R-:W-:-:S05]  /*7610*/  IMAD R28, R36, 0x6, RZ ;  /* 0x00000006241c7824 */ /* 0x000fca00078e02ff */
[----:B0-----:R-:W-:-:S04]  /*7620*/  IADD3 R24, P6, PT, R28, R2, RZ ;  /* 0x000000021c187210 */ /* 0x001fc80007fde0ff */
[----:B------:R-:W-:-:S05]  /*7630*/  LEA.HI.X.SX32 R25, R28, R3, 0x1, P6 ;  /* 0x000000031c197211 */ /* 0x000fca00030f0eff */
[----:B------:R-:W4:Y:S04]  /*7640*/  @!P0 LDG.E.U8 R121, desc[UR18][R24.64] ;  /* 0x0000001218798981 */ /* 0x000f28000c1e1100 */
[----:B------:R-:W-:Y:S01]  /*7650*/  STL [R1+0x7b8], R122 ;  /* 0x0007b87a01007387 */ /* 0x000fe20000100800 */
[----:B-1----:R-:W-:-:S05]  /*7660*/  VIADD R26, R12, 0xffffffd9 ;  /* 0xffffffd90c1a7836 */ /* 0x002fca0000000000 */
[----:B------:R-:W-:Y:S01]  /*7670*/  ISETP.GE.U32.AND P2, PT, R26, 0x7fffff5a, PT ;  /* 0x7fffff5a1a00780c */ /* 0x000fe20003f46070 */
[----:B------:R-:W-:Y:S01]  /*7680*/  VIADD R26, R12, 0xffffffd1 ;  /* 0xffffffd10c1a7836 */ /* 0x000fe20000000000 */
[----:B------:R-:W-:Y:S01]  /*7690*/  PRMT R120, RZ, 0x7610, R120 ;  /* 0x00007610ff787816 */ /* 0x000fe20000000078 */
[----:B------:R-:W-:Y:S02]  /*76a0*/  IMAD.MOV.U32 R131, RZ, RZ, R136 ;  /* 0x000000ffff837224 */ /* 0x000fe400078e0088 */
[----:B------:R-:W-:Y:S01]  /*76b0*/  IMAD.MOV.U32 R136, RZ, RZ, R155 ;  /* 0x000000ffff887224 */ /* 0x000fe200078e009b */
[----:B------:R-:W-:Y:S01]  /*76c0*/  ISETP.GE.U32.AND P0, PT, R26, 0x7fffff52, PT ;  /* 0x7fffff521a00780c */ /* 0x000fe20003f06070 */
[----:B------:R-:W-:Y:S02]  /*76d0*/  IMAD.MOV.U32 R155, RZ, RZ, R163 ;  /* 0x000000ffff9b7224 */ /* 0x000fe400078e00a3 */
[----:B------:R-:W-:Y:S02]  /*76e0*/  IMAD R163, R36, 0x16, RZ ;  /* 0x0000001624a37824 */ /* 0x000fe400078e02ff */
[----:B------:R-:W-:-:S02]  /*76f0*/  IMAD.MOV.U32 R134, RZ, RZ, R140 ;  /* 0x000000ffff867224 */ /* 0x000fc400078e008c */
[----:B------:R-:W-:Y:S02]  /*7700*/  IMAD.MOV.U32 R140, RZ, RZ, R141 ;  /* 0x000000ffff8c7224 */ /* 0x000fe400078e008d */
[----:B------:R-:W-:Y:S02]  /*7710*/  IMAD.MOV.U32 R141, RZ, RZ, R147 ;  /* 0x000000ffff8d7224 */ /* 0x000fe400078e0093 */
[----:B------:R-:W-:Y:S01]  /*7720*/  IMAD.MOV.U32 R147, RZ, RZ, R164 ;  /* 0x000000ffff937224 */ /* 0x000fe200078e00a4 */
[----:B---3--:R0:W-:Y:S02]  /*7730*/  STL [R1+0x1d4], R112 ;  /* 0x0001d47001007387 */ /* 0x0081e40000100800 */
[----:B0-----:R-:W-:-:S05]  /*7740*/  IMAD R112, R36, 0xe, RZ ;  /* 0x0000000e24707824 */ /* 0x001fca00078e02ff */
[----:B------:R-:W-:-:S04]  /*7750*/  IADD3 R118, P6, PT, R112, R2, RZ ;  /* 0x0000000270767210 */ /* 0x000fc80007fde0ff */
[----:B------:R-:W-:Y:S01]  /*7760*/  LEA.HI.X.SX32 R112, R112, R3, 0x1, P6 ;  /* 0x0000000370707211 */ /* 0x000fe200030f0eff */
[----:B------:R-:W-:-:S04]  /*7770*/  @!P4 IMAD.MOV.U32 R26, RZ, RZ, R118 ;  /* 0x000000ffff1ac224 */ /* 0x000fc800078e0076 */
[----:B------:R-:W-:Y:S01]  /*7780*/  @!P4 IMAD.MOV.U32 R27, RZ, RZ, R112 ;  /* 0x000000ffff1bc224 */ /* 0x000fe200078e0070 */
[----:B------:R-:W-:-:S04]  /*7790*/  IADD3 R164, P6, PT, R163, R2, RZ ;  /* 0x00000002a3a47210 */ /* 0x000fc80007fde0ff */
[----:B------:R0:W3:Y:S01]  /*77a0*/  @!P4 LDG.E.U8 R120, desc[UR18][R26.64] ;  /* 0x000000121a78c981 */ /* 0x0000e2000c1e1100 */
[----:B------:R-:W-:-:S03]  /*77b0*/  LEA.HI.X.SX32 R163, R163, R3, 0x1, P6 ;  /* 0x00000003a3a37211 */ /* 0x000fc600030f0eff */
[----:B--2---:R-:W-:Y:S04]  /*77c0*/  STL [R1+0x1d8], R124 ;  /* 0x0001d87c01007387 */ /* 0x004fe80000100800 */
[----:B------:R-:W-:Y:S04]  /*77d0*/  STL [R1+0xa64], R24 ;  /* 0x000a641801007387 */ /* 0x000fe80000100800 */
[----:B------:R-:W-:Y:S01]  /*77e0*/  STL [R1+0xa60], R25 ;  /* 0x000a601901007387 */ /* 0x000fe20000100800 */
[----:B0-----:R-:W-:-:S03]  /*77f0*/  @!P5 IMAD.MOV.U32 R26, RZ, RZ, R164 ;  /* 0x000000ffff1ad224 */ /* 0x001fc600078e00a4 */
[----:B----4-:R-:W-:Y:S01]  /*7800*/  STL [R1+0x1d0], R121 ;  /* 0x0001d07901007387 */ /* 0x010fe20000100800 */
[----:B------:R-:W-:-:S03]  /*7810*/  @!P5 IMAD.MOV.U32 R27, RZ, RZ, R163 ;  /* 0x000000ffff1bd224 */ /* 0x000fc600078e00a3 */
[----:B------:R0:W-:Y:S02]  /*7820*/  STL [R1+0xa6c], R118 ;  /* 0x000a6c7601007387 */ /* 0x0001e40000100800 */
[----:B0-----:R-:W-:-:S06]  /*7830*/  PRMT R118, RZ, 0x7610, R118 ;  /* 0x00007610ff767816 */ /* 0x001fcc0000000076 */
[----:B------:R0:W2:Y:S01]  /*7840*/  @!P5 LDG.E.U8 R118, desc[UR18][R26.64] ;  /* 0x000000121a76d981 */ /* 0x0000a2000c1e1100 */
[----:B------:R-:W-:-:S03]  /*7850*/  IMAD R28, R36, 0x1e, RZ ;  /* 0x0000001e241c7824 */ /* 0x000fc600078e02ff */
[----:B------:R1:W-:Y:S01]  /*7860*/  STL [R1+0xa68], R112 ;  /* 0x000a687001007387 */ /* 0x0003e20000100800 */
[----:B------:R-:W-:Y:S02]  /*7870*/  IMAD.MOV.U32 R133, RZ, RZ, R137 ;  /* 0x000000ffff857224 */ /* 0x000fe400078e0089 */
[----:B------:R-:W-:Y:S02]  /*7880*/  IMAD.MOV.U32 R137, RZ, RZ, R145 ;  /* 0x000000ffff897224 */ /* 0x000fe400078e0091 */
[----:B------:R-:W-:Y:S02]  /*7890*/  IMAD.MOV.U32 R145, RZ, RZ, R162 ;  /* 0x000000ffff917224 */ /* 0x000fe400078e00a2 */
[----:B------:R-:W-:Y:S02]  /*78a0*/  IMAD.MOV.U32 R162, RZ, RZ, R30 ;  /* 0x000000ffffa27224 */ /* 0x000fe400078e001e */
[----:B------:R-:W-:Y:S01]  /*78b0*/  VIADD R30, R12, 0xffffffc9 ;  /* 0xffffffc90c1e7836 */ /* 0x000fe20000000000 */
[----:B-1----:R-:W-:Y:S01]  /*78c0*/  PRMT R112, RZ, 0x7610, R112 ;  /* 0x00007610ff707816 */ /* 0x002fe20000000070 */
[----:B------:R-:W-:-:S02]  /*78d0*/  IMAD.MOV.U32 R129, RZ, RZ, R134 ;  /* 0x000000ffff817224 */ /* 0x000fc400078e0086 */
[----:B------:R-:W-:Y:S01]  /*78e0*/  IMAD.MOV.U32 R134, RZ, RZ, R136 ;  /* 0x000000ffff867224 */ /* 0x000fe200078e0088 */
[----:B------:R-:W-:Y:S01]  /*78f0*/  ISETP.GE.U32.AND P4, PT, R30, 0x7fffff4a, PT ;  /* 0x7fffff4a1e00780c */ /* 0x000fe20003f86070 */
[----:B------:R-:W-:Y:S02]  /*7900*/  IMAD R30, R36, 0x26, RZ ;  /* 0x00000026241e7824 */ /* 0x000fe400078e02ff */
[----:B------:R-:W-:Y:S02]  /*7910*/  IMAD.MOV.U32 R136, RZ, RZ, R145 ;  /* 0x000000ffff887224 */ /* 0x000fe400078e0091 */
[----:B------:R-:W-:Y:S02]  /*7920*/  IMAD.MOV.U32 R145, RZ, RZ, R31 ;  /* 0x000000ffff917224 */ /* 0x000fe400078e001f */
[----:B------:R-:W-:-:S05]  /*7930*/  VIADD R31, R12, 0xffffffc1 ;  /* 0xffffffc10c1f7836 */ /* 0x000fca0000000000 */
[----:B------:R-:W-:Y:S02]  /*7940*/  ISETP.GE.U32.AND P5, PT, R31, 0x7fffff42, PT ;  /* 0x7fffff421f00780c */ /* 0x000fe40003fa6070 */
[----:B------:R-:W-:Y:S01]  /*7950*/  PRMT R31, RZ, 0x7610, R31 ;  /* 0x00007610ff1f7816 */ /* 0x000fe2000000001f */
[----:B---3--:R1:W-:Y:S02]  /*7960*/  STL [R1+0x1cc], R120 ;  /* 0x0001cc7801007387 */ /* 0x0083e40000100800 */
[----:B-1----:R-:W-:-:S04]  /*7970*/  IADD3 R120, P6, PT, R28, R2, RZ ;  /* 0x000000021c787210 */ /* 0x002fc80007fde0ff */
[----:B------:R-:W-:Y:S01]  /*7980*/  LEA.HI.X.SX32 R121, R28, R3, 0x1, P6 ;  /* 0x000000031c797211 */ /* 0x000fe200030f0eff */
[----:B0-----:R-:W-:Y:S01]  /*7990*/  @!P3 IMAD.MOV.U32 R26, RZ, RZ, R120 ;  /* 0x000000ffff1ab224 */ /* 0x001fe200078e0078 */
[----:B------:R-:W-:Y:S03]  /*79a0*/  STL [R1+0xbc], R120 ;  /* 0x0000bc7801007387 */ /* 0x000fe60000100800 */
[----:B------:R-:W-:Y:S01]  /*79b0*/  @!P3 IMAD.MOV.U32 R27, RZ, RZ, R121 ;  /* 0x000000ffff1bb224 */ /* 0x000fe200078e0079 */
[----:B------:R-:W-:Y:S04]  /*79c0*/  STL [R1+0xa74], R164 ;  /* 0x000a74a401007387 */ /* 0x000fe80000100800 */
[----:B------:R-:W-:Y:S04]  /*79d0*/  STL [R1+0xa70], R163 ;  /* 0x000a70a301007387 */ /* 0x000fe80000100800 */
[----:B------:R-:W-:Y:S04]  /*79e0*/  STL [R1+0xb8], R121 ;  /* 0x0000b87901007387 */ /* 0x000fe80000100800 */
[----:B------:R0:W3:Y:S04]  /*79f0*/  @!P3 LDG.E.U8 R112, desc[UR18][R26.64] ;  /* 0x000000121a70b981 */ /* 0x0000e8000c1e1100 */
[----:B--2---:R1:W-:Y:S01]  /*7a00*/  STL [R1+0x1a0], R118 ;  /* 0x0001a07601007387 */ /* 0x0043e20000100800 */
[----:B0-----:R-:W-:Y:S01]  /*7a10*/  VIADD R26, R12, 0xffffffb9 ;  /* 0xffffffb90c1a7836 */ /* 0x001fe20000000000 */
[----:B-1----:R-:W-:-:S04]  /*7a20*/  IADD3 R118, P6, PT, R30, R2, RZ ;  /* 0x000000021e767210 */ /* 0x002fc80007fde0ff */
[----:B------:R-:W-:Y:S02]  /*7a30*/  ISETP.GE.U32.AND P3, PT, R26, 0x7fffff3a, PT ;  /* 0x7fffff3a1a00780c */ /* 0x000fe40003f66070 */
[----:B------:R-:W-:Y:S01]  /*7a40*/  LEA.HI.X.SX32 R27, R30, R3, 0x1, P6 ;  /* 0x000000031e1b7211 */ /* 0x000fe200030f0eff */
[----:B------:R-:W-:-:S05]  /*7a50*/  @!P2 IMAD.MOV.U32 R26, RZ, RZ, R118 ;  /* 0x000000ffff1aa224 */ /* 0x000fca00078e0076 */
[----:B------:R0:W2:Y:S01]  /*7a60*/  @!P2 LDG.E.U8 R31, desc[UR18][R26.64] ;  /* 0x000000121a1fa981 */ /* 0x0000a2000c1e1100 */
[----:B------:R-:W-:-:S03]  /*7a70*/  IMAD R28, R36, 0x2e, RZ ;  /* 0x0000002e241c7824 */ /* 0x000fc600078e02ff */
[----:B------:R-:W-:Y:S01]  /*7a80*/  STL [R1+0x52c], R118 ;  /* 0x00052c7601007387 */ /* 0x000fe20000100800 */
[----:B------:R-:W-:-:S03]  /*7a90*/  PRMT R111, RZ, 0x7610, R111 ;  /* 0x00007610ff6f7816 */ /* 0x000fc6000000006f */
[----:B---3--:R1:W-:Y:S04]  /*7aa0*/  STL [R1+0x19c], R112 ;  /* 0x00019c7001007387 */ /* 0x0083e80000100800 */
[----:B------:R3:W-:Y:S01]  /*7ab0*/  STL [R1+0x528], R27 ;  /* 0x0005281b01007387 */ /* 0x0007e20000100800 */
[----:B-1----:R-:W-:-:S04]  /*7ac0*/  IADD3 R112, P6, PT, R28, R2, RZ ;  /* 0x000000021c707210 */ /* 0x002fc80007fde0ff */
[----:B0-----:R-:W-:Y:S01]  /*7ad0*/  LEA.HI.X.SX32 R26, R28, R3, 0x1, P6 ;  /* 0x000000031c1a7211 */ /* 0x001fe200030f0eff */
[----:B------:R-:W-:Y:S04]  /*7ae0*/  STL [R1+0x56c], R112 ;  /* 0x00056c7001007387 */ /* 0x000fe80000100800 */
[----:B---3--:R-:W-:Y:S01]  /*7af0*/  @!P0 IMAD.MOV.U32 R27, RZ, RZ, R26 ;  /* 0x000000ffff1b8224 */ /* 0x008fe200078e001a */
[----:B--2---:R-:W-:Y:S04]  /*7b00*/  STL [R1+0x198], R31 ;  /* 0x0001981f01007387 */ /* 0x004fe80000100800 */
[----:B------:R0:W-:Y:S02]  /*7b10*/  STL [R1+0x568], R26 ;  /* 0x0005681a01007387 */ /* 0x0001e40000100800 */
[----:B0-----:R-:W-:-:S05]  /*7b20*/  @!P0 IMAD.MOV.U32 R26, RZ, RZ, R112 ;  /* 0x000000ffff1a8224 */ /* 0x001fca00078e0070 */
[----:B------:R0:W2:Y:S01]  /*7b30*/  @!P0 LDG.E.U8 R111, desc[UR18][R26.64] ;  /* 0x000000121a6f8981 */ /* 0x0000a2000c1e1100 */
[----:B------:R-:W-:-:S05]  /*7b40*/  VIADD R30, R12, 0xffffffb1 ;  /* 0xffffffb10c1e7836 */ /* 0x000fca0000000000 */
[----:B------:R-:W-:Y:S01]  /*7b50*/  ISETP.GE.U32.AND P2, PT, R30, 0x7fffff32, PT ;  /* 0x7fffff321e00780c */ /* 0x000fe20003f46070 */
[----:B------:R-:W-:-:S05]  /*7b60*/  IMAD R30, R36, 0x36, RZ ;  /* 0x00000036241e7824 */ /* 0x000fca00078e02ff */
[----:B------:R-:W-:-:S04]  /*7b70*/  IADD3 R118, P6, PT, R30, R2, RZ ;  /* 0x000000021e767210 */ /* 0x000fc80007fde0ff */
[----:B0-----:R-:W-:Y:S01]  /*7b80*/  LEA.HI.X.SX32 R26, R30, R3, 0x1, P6 ;  /* 0x000000031e1a7211 */ /* 0x001fe200030f0eff */
[----:B------:R-:W-:Y:S01]  /*7b90*/  STL [R1+0x5ac], R118 ;  /* 0x0005ac7601007387 */ /* 0x000fe20000100800 */
[----:B------:R-:W-:-:S03]  /*7ba0*/  PRMT R110, RZ, 0x7610, R110 ;  /* 0x00007610ff6e7816 */ /* 0x000fc6000000006e */
[----:B------:R-:W-:Y:S01]  /*7bb0*/  @!P4 IMAD.MOV.U32 R27, RZ, RZ, R26 ;  /* 0x000000ffff1bc224 */ /* 0x000fe200078e001a */
[----:B--2---:R-:W-:Y:S04]  /*7bc0*/  STL [R1+0x194], R111 ;  /* 0x0001946f01007387 */ /* 0x004fe80000100800 */
[----:B------:R0:W-:Y:S02]  /*7bd0*/  STL [R1+0x5a8], R26 ;  /* 0x0005a81a01007387 */ /* 0x0001e40000100800 */
[----:B0-----:R-:W-:-:S05]  /*7be0*/  @!P4 IMAD.MOV.U32 R26, RZ, RZ, R118 ;  /* 0x000000ffff1ac224 */ /* 0x001fca00078e0076 */
[----:B------:R0:W2:Y:S01]  /*7bf0*/  @!P4 LDG.E.U8 R110, desc[UR18][R26.64] ;  /* 0x000000121a6ec981 */ /* 0x0000a2000c1e1100 */
[----:B------:R-:W-:-:S05]  /*7c00*/  IMAD R28, R36, 0x3e, RZ ;  /* 0x0000003e241c7824 */ /* 0x000fca00078e02ff */
[----:B------:R-:W-:-:S04]  /*7c10*/  IADD3 R111, P6, PT, R28, R2, RZ ;  /* 0x000000021c6f7210 */ /* 0x000fc80007fde0ff */
[----:B------:R-:W-:Y:S01]  /*7c20*/  LEA.HI.X.SX32 R112, R28, R3, 0x1, P6 ;  /* 0x000000031c707211 */ /* 0x000fe200030f0eff */
[----:B0-----:R-:W-:Y:S01]  /*7c30*/  @!P5 IMAD.MOV.U32 R26, RZ, RZ, R111 ;  /* 0x000000ffff1ad224 */ /* 0x001fe200078e006f */
[----:B------:R-:W-:Y:S01]  /*7c40*/  PRMT R22, RZ, 0x7610, R22 ;  /* 0x00007610ff167816 */ /* 0x000fe20000000016 */
[----:B------:R-:W-:Y:S02]  /*7c50*/  IMAD R30, R36, 0x46, RZ ;  /* 0x00000046241e7824 */ /* 0x000fe400078e02ff */
[----:B------:R-:W-:Y:S01]  /*7c60*/  @!P5 IMAD.MOV.U32 R27, RZ, RZ, R112 ;  /* 0x000000ffff1bd224 */ /* 0x000fe200078e0070 */
[----:B------:R-:W-:Y:S04]  /*7c70*/  STL [R1+0x5ec], R111 ;  /* 0x0005ec6f01007387 */ /* 0x000fe80000100800 */
[----:B------:R-:W-:Y:S04]  /*7c80*/  STL [R1+0x5e8], R112 ;  /* 0x0005e87001007387 */ /* 0x000fe80000100800 */
[----:B------:R0:W3:Y:S01]  /*7c90*/  @!P5 LDG.E.U8 R22, desc[UR18][R26.64] ;  /* 0x000000121a16d981 */ /* 0x0000e2000c1e1100 */
[----:B------:R-:W-:Y:S01]  /*7ca0*/  PRMT R25, RZ, 0x7610, R25 ;  /* 0x00007610ff197816 */ /* 0x000fe20000000019 */
[----:B0-----:R-:W-:-:S05]  /*7cb0*/  VIADD R26, R12, 0xffffff99 ;  /* 0xffffff990c1a7836 */ /* 0x001fca0000000000 */
[----:B------:R-:W-:Y:S01]  /*7cc0*/  ISETP.GE.U32.AND P5, PT, R26, 0x7fffff1a, PT ;  /* 0x7fffff1a1a00780c */ /* 0x000fe20003fa6070 */
[----:B--2---:R0:W-:Y:S02]  /*7cd0*/  STL [R1+0x190], R110 ;  /* 0x0001906e01007387 */ /* 0x0041e40000100800 */
[----:B0-----:R-:W-:-:S04]  /*7ce0*/  IADD3 R110, P6, PT, R30, R2, RZ ;  /* 0x000000021e6e7210 */ /* 0x001fc80007fde0ff */
[----:B------:R-:W-:Y:S01]  /*7cf0*/  LEA.HI.X.SX32 R27, R30, R3, 0x1, P6 ;  /* 0x000000031e1b7211 */ /* 0x000fe200030f0eff */
[----:B------:R-:W-:-:S05]  /*7d00*/  @!P3 IMAD.MOV.U32 R26, RZ, RZ, R110 ;  /* 0x000000ffff1ab224 */ /* 0x000fca00078e006e */
[----:B------:R0:W2:Y:S01]  /*7d10*/  @!P3 LDG.E.U8 R25, desc[UR18][R26.64] ;  /* 0x000000121a19b981 */ /* 0x0000a2000c1e1100 */
[----:B------:R-:W-:-:S03]  /*7d20*/  IMAD R28, R36, 0x4e, RZ ;  /* 0x0000004e241c7824 */ /* 0x000fc600078e02ff */
[----:B------:R-:W-:Y:S04]  /*7d30*/  STL [R1+0x62c], R110 ;  /* 0x00062c6e01007387 */ /* 0x000fe80000100800 */
[----:B---3--:R1:W-:Y:S01]  /*7d40*/  STL [R1+0x18c], R22 ;  /* 0x00018c1601007387 */ /* 0x0083e20000100800 */
[----:B------:R-:W-:-:S03]  /*7d50*/  VIADD R31, R12, 0xffffffa9 ;  /* 0xffffffa90c1f7836 */ /* 0x000fc60000000000 */
[----:B------:R-:W-:Y:S01]  /*7d60*/  STL [R1+0x628], R27 ;  /* 0x0006281b01007387 */ /* 0x000fe20000100800 */
[----:B-1----:R-:W-:-:S05]  /*7d70*/  IADD3 R22, P6, PT, R28, R2, RZ ;  /* 0x000000021c167210 */ /* 0x002fca0007fde0ff */
[----:B------:R-:W-:Y:S01]  /*7d80*/  STL [R1+0x66c], R22 ;  /* 0x00066c1601007387 */ /* 0x000fe20000100800 */
[----:B------:R-:W-:Y:S01]  /*7d90*/  ISETP.GE.U32.AND P0, PT, R31, 0x7fffff2a, PT ;  /* 0x7fffff2a1f00780c */ /* 0x000fe20003f06070 */
[----:B0-----:R-:W-:Y:S01]  /*7da0*/  @!P2 IMAD.MOV.U32 R26, RZ, RZ, R22 ;  /* 0x000000ffff1aa224 */ /* 0x001fe200078e0016 */
[----:B------:R-:W-:Y:S02]  /*7db0*/  PRMT R20, RZ, 0x7610, R20 ;  /* 0x00007610ff147816 */ /* 0x000fe40000000014 */
[----:B------:R-:W-:Y:S01]  /*7dc0*/  PRMT R21, RZ, 0x7610, R21 ;  /* 0x00007610ff157816 */ /* 0x000fe20000000015 */
[----:B--2---:R0:W-:Y:S02]  /*7dd0*/  STL [R1+0x160], R25 ;  /* 0x0001601901007387 */ /* 0x0041e40000100800 */
[----:B0-----:R-:W-:Y:S01]  /*7de0*/  LEA.HI.X.SX32 R25, R28, R3, 0x1, P6 ;  /* 0x000000031c197211 */ /* 0x001fe200030f0eff */
[----:B------:R-:W-:-:S05]  /*7df0*/  IMAD R28, R36, 0x56, RZ ;  /* 0x00000056241c7824 */ /* 0x000fca00078e02ff */
[C---:B------:R-:W-:Y:S01]  /*7e00*/  IADD3 R22, P6, PT, R28.reuse, R2, RZ ;  /* 0x000000021c167210 */ /* 0x040fe20007fde0ff */
[----:B------:R-:W-:Y:S01]  /*7e10*/  @!P2 IMAD.MOV.U32 R27, RZ, RZ, R25 ;  /* 0x000000ffff1ba224 */ /* 0x000fe200078e0019 */
[----:B------:R0:W-:Y:S04]  /*7e20*/  STL [R1+0x668], R25 ;  /* 0x0006681901007387 */ /* 0x0001e80000100800 */
[----:B------:R1:W2:Y:S01]  /*7e30*/  @!P2 LDG.E.U8 R20, desc[UR18][R26.64] ;  /* 0x000000121a14a981 */ /* 0x0002a2000c1e1100 */
[----:B0-----:R-:W-:Y:S01]  /*7e40*/  LEA.HI.X.SX32 R25, R28, R3, 0x1, P6 ;  /* 0x000000031c197211 */ /* 0x001fe200030f0eff */
[----:B-1----:R-:W-:-:S04]  /*7e50*/  @!P0 IMAD.MOV.U32 R26, RZ, RZ, R22 ;  /* 0x000000ffff1a8224 */ /* 0x002fc800078e0016 */
[----:B------:R-:W-:-:S05]  /*7e60*/  @!P0 IMAD.MOV.U32 R27, RZ, RZ, R25 ;  /* 0x000000ffff1b8224 */ /* 0x000fca00078e0019 */
[----:B------:R0:W3:Y:S01]  /*7e70*/  @!P0 LDG.E.U8 R21, desc[UR18][R26.64] ;  /* 0x000000121a158981 */ /* 0x0000e2000c1e1100 */
[C---:B------:R-:W-:Y:S02]  /*7e80*/  VIADD R30, R12.reuse, 0xffffff91 ;  /* 0xffffff910c1e7836 */ /* 0x040fe40000000000 */
[----:B------:R-:W-:-:S03]  /*7e90*/  VIADD R31, R12, 0xffffffa1 ;  /* 0xffffffa10c1f7836 */ /* 0x000fc60000000000 */
[----:B------:R-:W-:Y:S01]  /*7ea0*/  ISETP.GE.U32.AND P3, PT, R30, 0x7fffff12, PT ;  /* 0x7fffff121e00780c */ /* 0x000fe20003f66070 */
[----:B------:R-:W-:Y:S01]  /*7eb0*/  VIADD R30, R12, 0xffffff89 ;  /* 0xffffff890c1e7836 */ /* 0x000fe20000000000 */
[----:B------:R-:W-:-:S04]  /*7ec0*/  ISETP.GE.U32.AND P4, PT, R31, 0x7fffff22, PT ;  /* 0x7fffff221f00780c */ /* 0x000fc80003f86070 */
[----:B------:R-:W-:Y:S01]  /*7ed0*/  ISETP.GE.U32.AND P2, PT, R30, 0x7fffff0a, PT ;  /* 0x7fffff0a1e00780c */ /* 0x000fe20003f46070 */
[----:B------:R-:W-:Y:S01]  /*7ee0*/  IMAD R30, R36, 0x5e, RZ ;  /* 0x0000005e241e7824 */ /* 0x000fe200078e02ff */
[----:B------:R-:W-:Y:S01]  /*7ef0*/  STL [R1+0x6ac], R22 ;  /* 0x0006ac1601007387 */ /* 0x000fe20000100800 */
[----:B------:R-:W-:-:S05]  /*7f00*/  VIADD R28, R12, 0xffffff81 ;  /* 0xffffff810c1c7836 */ /* 0x000fca0000000000 */
[----:B------:R-:W-:Y:S01]  /*7f10*/  ISETP.GE.U32.AND P0, PT, R28, 0x7fffff02, PT ;  /* 0x7fffff021c00780c */ /* 0x000fe20003f06070 */
[----:B------:R-:W-:Y:S01]  /*7f20*/  IMAD R28, R36, 0x66, RZ ;  /* 0x00000066241c7824 */ /* 0x000fe200078e02ff */
[----:B------:R-:W-:Y:S02]  /*7f30*/  PRMT R18, RZ, 0x7610, R18 ;  /* 0x00007610ff127816 */ /* 0x000fe40000000012 */
[----:B------:R-:W-:Y:S01]  /*7f40*/  PRMT R19, RZ, 0x7610, R19 ;  /* 0x00007610ff137816 */ /* 0x000fe20000000013 */
[----:B--2---:R1:W-:Y:S04]  /*7f50*/  STL [R1+0x15c], R20 ;  /* 0x00015c1401007387 */ /* 0x0043e80000100800 */
[----:B------:R-:W-:Y:S01]  /*7f60*/  STL [R1+0x6a8], R25 ;  /* 0x0006a81901007387 */ /* 0x000fe20000100800 */
[----:B-1----:R-:W-:-:S05]  /*7f70*/  IADD3 R20, P6, PT, R30, R2, RZ ;  /* 0x000000021e147210 */ /* 0x002fca0007fde0ff */
[----:B------:R-:W-:Y:S01]  /*7f80*/  STL [R1+0x6e4], R20 ;  /* 0x0006e41401007387 */ /* 0x000fe20000100800 */
[----:B0-----:R-:W-:-:S03]  /*7f90*/  @!P4 IMAD.MOV.U32 R26, RZ, RZ, R20 ;  /* 0x000000ffff1ac224 */ /* 0x001fc600078e0014 */
[----:B---3--:R0:W-:Y:S02]  /*7fa0*/  STL [R1+0x158], R21 ;  /* 0x0001581501007387 */ /* 0x0081e40000100800 */
[----:B0-----:R-:W-:Y:S02]  /*7fb0*/  LEA.HI.X.SX32 R21, R30, R3, 0x1, P6 ;  /* 0x000000031e157211 */ /* 0x001fe400030f0eff */
[----:B------:R-:W-:-:S03]  /*7fc0*/  IADD3 R20, P6, PT, R28, R2, RZ ;  /* 0x000000021c147210 */ /* 0x000fc60007fde0ff */
[----:B------:R-:W-:Y:S01]  /*7fd0*/  @!P4 IMAD.MOV.U32 R27, RZ, RZ, R21 ;  /* 0x000000ffff1bc224 */ /* 0x000fe200078e0015 */
[----:B------:R0:W-:Y:S04]  /*7fe0*/  STL [R1+0x6e0], R21 ;  /* 0x0006e01501007387 */ /* 0x0001e80000100800 */
[----:B------:R1:W2:Y:S01]  /*7ff0*/  @!P4 LDG.E.U8 R18, desc[UR18][R26.64] ;  /* 0x000000121a12c981 */ /* 0x0002a2000c1e1100 */
[----:B0-----:R-:W-:Y:S01]  /*8000*/  LEA.HI.X.SX32 R21, R28, R3, 0x1, P6 ;  /* 0x000000031c157211 */ /* 0x001fe200030f0eff */
[----:B-1----:R-:W-:-:S04]  /*8010*/  @!P5 IMAD.MOV.U32 R26, RZ, RZ, R20 ;  /* 0x000000ffff1ad224 */ /* 0x002fc800078e0014 */
[----:B------:R-:W-:-:S05]  /*8020*/  @!P5 IMAD.MOV.U32 R27, RZ, RZ, R21 ;  /* 0x000000ffff1bd224 */ /* 0x000fca00078e0015 */
[----:B------:R0:W3:Y:S01]  /*8030*/  @!P5 LDG.E.U8 R19, desc[UR18][R26.64] ;  /* 0x000000121a13d981 */ /* 0x0000e2000c1e1100 */
[----:B------:R-:W-:-:S05]  /*8040*/  VIADD R30, R12, 0xfffffff8 ;  /* 0xfffffff80c1e7836 */ /* 0x000fca0000000000 */
        /* <DEDUP_REMOVED lines=22> */
[----:B------:R-:W3:Y:S01]  /*81b0*/  @!P2 LDG.E.U8 R17, desc[UR18][R26.64] ;  /* 0x000000121a11a981 */ /* 0x000ee2000c1e1100 */
[----:B------:R-:W-:-:S05]  /*81c0*/  VIADD R30, R12, 0xffffffe8 ;  /* 0xffffffe80c1e7836 */ /* 0x000fca0000000000 */
[----:B------:R-:W-:Y:S01]  /*81d0*/  ISETP.GE.U32.AND P3, PT, R30, 0x7fffff69, PT ;  /* 0x7fffff691e00780c */ /* 0x000fe20003f66070 */
[----:B------:R-:W-:Y:S01]  /*81e0*/  IMAD R30, R36, 0x7e, RZ ;  /* 0x0000007e241e7824 */ /* 0x000fe200078e02ff */
[----:B------:R-:W-:Y:S01]  /*81f0*/  STL [R1+0x78c], R18 ;  /* 0x00078c1201007387 */ /* 0x000fe20000100800 */
[----:B------:R-:W-:Y:S01]  /*8200*/  VIADD R28, R12, 0xffffffe0 ;  /* 0xffffffe00c1c7836 */ /* 0x000fe20000000000 */
[----:B------:R-:W-:-:S04]  /*8210*/  PRMT R15, RZ, 0x7610, R15 ;  /* 0x00007610ff0f7816 */ /* 0x000fc8000000000f */
[----:B------:R-:W-:Y:S01]  /*8220*/  ISETP.GE.U32.AND P2, PT, R28, 0x7fffff61, PT ;  /* 0x7fffff611c00780c */ /* 0x000fe20003f46070 */
[----:B------:R-:W-:Y:S01]  /*8230*/  IMAD R28, R36, 0x7, RZ ;  /* 0x00000007241c7824 */ /* 0x000fe200078e02ff */
[----:B------:R-:W-:Y:S01]  /*8240*/  PRMT R14, RZ, 0x7610, R14 ;  /* 0x00007610ff0e7816 */ /* 0x000fe2000000000e */
[----:B--2---:R0:W-:Y:S04]  /*8250*/  STL [R1+0x14c], R16 ;  /* 0x00014c1001007387 */ /* 0x0041e80000100800 */
[----:B------:R-:W-:Y:S01]  /*8260*/  STL [R1+0x788], R19 ;  /* 0x0007881301007387 */ /* 0x000fe20000100800 */
[----:B0-----:R-:W-:-:S05]  /*8270*/  IADD3 R16, P6, PT, R30, R2, RZ ;  /* 0x000000021e107210 */ /* 0x001fca0007fde0ff */
[----:B------:R-:W-:Y:S04]  /*8280*/  STL [R1+0x7c4], R16 ;  /* 0x0007c41001007387 */ /* 0x000fe80000100800 */
[----:B---3--:R0:W-:Y:S01]  /*8290*/  STL [R1+0x90], R17 ;  /* 0x0000901101007387 */ /* 0x0081e20000100800 */
[----:B------:R-:W-:Y:S01]  /*82a0*/  @!P0 IMAD.MOV.U32 R26, RZ, RZ, R16 ;  /* 0x000000ffff1a8224 */ /* 0x000fe200078e0010 */
[----:B0-----:R-:W-:-:S05]  /*82b0*/  LEA.HI.X.SX32 R17, R30, R3, 0x1, P6 ;  /* 0x000000031e117211 */ /* 0x001fca00030f0eff */
[----:B------:R-:W-:-:S05]  /*82c0*/  @!P0 IMAD.MOV.U32 R27, RZ, RZ, R17 ;  /* 0x000000ffff1b8224 */ /* 0x000fca00078e0011 */
[----:B------:R0:W2:Y:S02]  /*82d0*/  @!P0 LDG.E.U8 R15, desc[UR18][R26.64] ;  /* 0x000000121a0f8981 */ /* 0x0000a4000c1e1100 */
[----:B0-----:R-:W-:-:S04]  /*82e0*/  IADD3 R26, P6, PT, R28, R2, RZ ;  /* 0x000000021c1a7210 */ /* 0x001fc80007fde0ff */
[----:B------:R-:W-:-:S05]  /*82f0*/  LEA.HI.X.SX32 R27, R28, R3, 0x1, P6 ;  /* 0x000000031c1b7211 */ /* 0x000fca00030f0eff */
[----:B------:R-:W3:Y:S01]  /*8300*/  @!P4 LDG.E.U8 R14, desc[UR18][R26.64] ;  /* 0x000000121a0ec981 */ /* 0x000ee2000c1e1100 */
[----:B------:R-:W-:Y:S02]  /*8310*/  IMAD.MOV.U32 R127, RZ, RZ, R140 ;  /* 0x000000ffff7f7224 */ /* 0x000fe400078e008c */
[----:B------:R-:W-:Y:S02]  /*8320*/  IMAD.MOV.U32 R140, RZ, RZ, R147 ;  /* 0x000000ffff8c7224 */ /* 0x000fe400078e0093 */
[----:B------:R-:W-:Y:S02]  /*8330*/  IMAD.MOV.U32 R147, RZ, RZ, R151 ;  /* 0x000000ffff937224 */ /* 0x000fe400078e0097 */
[----:B------:R-:W-:Y:S02]  /*8340*/  IMAD.MOV.U32 R151, RZ, RZ, R154 ;  /* 0x000000ffff977224 */ /* 0x000fe400078e009a */
[----:B------:R-:W-:Y:S02]  /*8350*/  IMAD.MOV.U32 R128, RZ, RZ, R133 ;  /* 0x000000ffff807224 */ /* 0x000fe400078e0085 */
[----:B------:R-:W-:-:S02]  /*8360*/  IMAD.MOV.U32 R154, RZ, RZ, R162 ;  /* 0x000000ffff9a7224 */ /* 0x000fc400078e00a2 */
[----:B------:R-:W-:Y:S02]  /*8370*/  IMAD.MOV.U32 R133, RZ, RZ, R136 ;  /* 0x000000ffff857224 */ /* 0x000fe400078e0088 */
[----:B------:R-:W-:Y:S02]  /*8380*/  IMAD.MOV.U32 R162, RZ, RZ, R119 ;  /* 0x000000ffffa27224 */ /* 0x000fe400078e0077 */
[----:B------:R-:W-:Y:S02]  /*8390*/  IMAD.MOV.U32 R136, RZ, RZ, R141 ;  /* 0x000000ffff887224 */ /* 0x000fe400078e008d */
[----:B------:R-:W-:Y:S02]  /*83a0*/  IMAD R119, R36, 0xf, RZ ;  /* 0x0000000f24777824 */ /* 0x000fe400078e02ff */
[----:B------:R-:W-:Y:S02]  /*83b0*/  IMAD.MOV.U32 R141, RZ, RZ, R148 ;  /* 0x000000ffff8d7224 */ /* 0x000fe400078e0094 */
[----:B------:R-:W-:-:S02]  /*83c0*/  IMAD.MOV.U32 R148, RZ, RZ, R153 ;  /* 0x000000ffff947224 */ /* 0x000fc400078e0099 */
[----:B------:R-:W-:Y:S02]  /*83d0*/  IMAD.MOV.U32 R153, RZ, RZ, R159 ;  /* 0x000000ffff997224 */ /* 0x000fe400078e009f */
[----:B------:R-:W-:Y:S01]  /*83e0*/  IMAD.MOV.U32 R159, RZ, RZ, R123 ;  /* 0x000000ffff9f7224 */ /* 0x000fe200078e007b */
[C---:B------:R-:W-:Y:S01]  /*83f0*/  IADD3 R123, P6, PT, R119.reuse, R2, RZ ;  /* 0x00000002777b7210 */ /* 0x040fe20007fde0ff */
[----:B------:R-:W-:Y:S01]  /*8400*/  IMAD.MOV.U32 R124, RZ, RZ, R129 ;  /* 0x000000ffff7c7224 */ /* 0x000fe200078e0081 */
[----:B------:R-:W-:Y:S01]  /*8410*/  STL [R1+0x7c0], R17 ;  /* 0x0007c01101007387 */ /* 0x000fe20000100800 */
[----:B------:R-:W-:Y:S02]  /*8420*/  IMAD.MOV.U32 R129, RZ, RZ, R165 ;  /* 0x000000ffff817224 */ /* 0x000fe400078e00a5 */
[----:B------:R-:W-:Y:S01]  /*8430*/  IMAD R165, R36, 0x17, RZ ;  /* 0x0000001724a57824 */ /* 0x000fe200078e02ff */
[----:B------:R-:W-:Y:S01]  /*8440*/  LEA.HI.X.SX32 R119, R119, R3, 0x1, P6 ;  /* 0x0000000377777211 */ /* 0x000fe200030f0eff */
[----:B------:R-:W-:Y:S01]  /*8450*/  VIADD R30, R12, 0xffffffd8 ;  /* 0xffffffd80c1e7836 */ /* 0x000fe20000000000 */
[----:B------:R-:W-:-:S03]  /*8460*/  PRMT R11, RZ, 0x7610, R11 ;  /* 0x00007610ff0b7816 */ /* 0x000fc6000000000b */
[----:B------:R-:W-:Y:S01]  /*8470*/  @!P5 IMAD.MOV.U32 R31, RZ, RZ, R119 ;  /* 0x000000ffff1fd224 */ /* 0x000fe200078e0077 */
[----:B------:R-:W-:Y:S01]  /*8480*/  ISETP.GE.U32.AND P0, PT, R30, 0x7fffff59, PT ;  /* 0x7fffff591e00780c */ /* 0x000fe20003f06070 */
[----:B------:R-:W-:Y:S01]  /*8490*/  @!P5 IMAD.MOV.U32 R30, RZ, RZ, R123 ;  /* 0x000000ffff1ed224 */ /* 0x000fe200078e007b */
[----:B------:R-:W-:-:S04]  /*84a0*/  PRMT R13, RZ, 0x7610, R13 ;  /* 0x00007610ff0d7816 */ /* 0x000fc8000000000d */
[----:B------:R0:W4:Y:S04]  /*84b0*/  @!P5 LDG.E.U8 R11, desc[UR18][R30.64] ;  /* 0x000000121e0bd981 */ /* 0x000128000c1e1100 */
[----:B--2---:R-:W-:Y:S04]  /*84c0*/  STL [R1+0x8c], R15 ;  /* 0x00008c0f01007387 */ /* 0x004fe80000100800 */
[----:B------:R-:W-:Y:S04]  /*84d0*/  STL [R1+0xa7c], R26 ;  /* 0x000a7c1a01007387 */ /* 0x000fe80000100800 */
[----:B------:R-:W-:Y:S04]  /*84e0*/  STL [R1+0xa78], R27 ;  /* 0x000a781b01007387 */ /* 0x000fe80000100800 */
[----:B---3--:R1:W-:Y:S02]  /*84f0*/  STL [R1+0x88], R14 ;  /* 0x0000880e01007387 */ /* 0x0083e40000100800 */
[----:B-1----:R-:W-:-:S04]  /*8500*/  IADD3 R14, P6, PT, R165, R2, RZ ;  /* 0x00000002a50e7210 */ /* 0x002fc80007fde0ff */
[----:B------:R-:W-:Y:S01]  /*8510*/  LEA.HI.X.SX32 R165, R165, R3, 0x1, P6 ;  /* 0x00000003a5a57211 */ /* 0x000fe200030f0eff */
[----:B0-----:R-:W-:-:S04]  /*8520*/  @!P3 IMAD.MOV.U32 R30, RZ, RZ, R14 ;  /* 0x000000ffff1eb224 */ /* 0x001fc800078e000e */
[----:B------:R-:W-:-:S05]  /*8530*/  @!P3 IMAD.MOV.U32 R31, RZ, RZ, R165 ;  /* 0x000000ffff1fb224 */ /* 0x000fca00078e00a5 */
[----:B------:R0:W2:Y:S01]  /*8540*/  @!P3 LDG.E.U8 R13, desc[UR18][R30.64] ;  /* 0x000000121e0db981 */ /* 0x0000a2000c1e1100 */
[----:B------:R-:W-:-:S05]  /*8550*/  VIADD R28, R12, 0xffffffd0 ;  /* 0xffffffd00c1c7836 */ /* 0x000fca0000000000 */
[----:B------:R-:W-:Y:S01]  /*8560*/  ISETP.GE.U32.AND P4, PT, R28, 0x7fffff51, PT ;  /* 0x7fffff511c00780c */ /* 0x000fe20003f86070 */
[----:B------:R-:W-:Y:S01]  /*8570*/  VIADD R28, R12, 0xffffffc8 ;  /* 0xffffffc80c1c7836 */ /* 0x000fe20000000000 */
[----:B------:R-:W-:Y:S04]  /*8580*/  STL [R1+0xa84], R123 ;  /* 0x000a847b01007387 */ /* 0x000fe80000100800 */
[----:B------:R-:W-:Y:S01]  /*8590*/  ISETP.GE.U32.AND P5, PT, R28, 0x7fffff49, PT ;  /* 0x7fffff491c00780c */ /* 0x000fe20003fa6070 */
[----:B------:R-:W-:Y:S01]  /*85a0*/  IMAD R28, R36, 0x1f, RZ ;  /* 0x0000001f241c7824 */ /* 0x000fe200078e02ff */
[----:B------:R-:W-:Y:S04]  /*85b0*/  STL [R1+0xa80], R119 ;  /* 0x000a807701007387 */ /* 0x000fe80000100800 */
[----:B----4-:R1:W-:Y:S04]  /*85c0*/  STL [R1+0x84], R11 ;  /* 0x0000840b01007387 */ /* 0x0103e80000100800 */
[----:B------:R-:W-:Y:S01]  /*85d0*/  STL [R1+0x10], R14 ;  /* 0x0000100e01007387 */ /* 0x000fe20000100800 */
[----:B-1----:R-:W-:-:S03]  /*85e0*/  IADD3 R11, P6, PT, R28, R2, RZ ;  /* 0x000000021c0b7210 */ /* 0x002fc60007fde0ff */
[----:B------:R-:W-:Y:S04]  /*85f0*/  STL [R1+0xa88], R165 ;  /* 0x000a88a501007387 */ /* 0x000fe80000100800 */
[----:B------:R-:W-:Y:S01]  /*8600*/  STL [R1+0xc4], R11 ;  /* 0x0000c40b01007387 */ /* 0x000fe20000100800 */
[----:B------:R-:W-:Y:S01]  /*8610*/  PRMT R10, RZ, 0x7610, R10 ;  /* 0x00007610ff0a7816 */ /* 0x000fe2000000000a */
[----:B0-----:R-:W-:Y:S02]  /*8620*/  @!P2 IMAD.MOV.U32 R30, RZ, RZ, R11 ;  /* 0x000000ffff1ea224 */ /* 0x001fe400078e000b */
[----:B--2---:R0:W-:Y:S02]  /*8630*/  STL [R1+0x80], R13 ;  /* 0x0000800d01007387 */ /* 0x0041e40000100800 */
[----:B0-----:R-:W-:-:S05]  /*8640*/  LEA.HI.X.SX32 R13, R28, R3, 0x1, P6 ;  /* 0x000000031c0d7211 */ /* 0x001fca00030f0eff */
[----:B------:R-:W-:-:S05]  /*8650*/  @!P2 IMAD.MOV.U32 R31, RZ, RZ, R13 ;  /* 0x000000ffff1fa224 */ /* 0x000fca00078e000d */
[----:B------:R-:W2:Y:S01]  /*8660*/  @!P2 LDG.E.U8 R10, desc[UR18][R30.64] ;  /* 0x000000121e0aa981 */ /* 0x000ea2000c1e1100 */
[----:B------:R-:W-:Y:S02]  /*8670*/  IMAD.MOV.U32 R122, RZ, RZ, R127 ;  /* 0x000000ffff7a7224 */ /* 0x000fe400078e007f */
[----:B------:R-:W-:Y:S02]  /*8680*/  IMAD.MOV.U32 R127, RZ, RZ, R144 ;  /* 0x000000ffff7f7224 */ /* 0x000fe400078e0090 */
[----:B------:R-:W-:Y:S02]  /*8690*/  IMAD.MOV.U32 R144, RZ, RZ, R35 ;  /* 0x000000ffff907224 */ /* 0x000fe400078e0023 */
[----:B------:R-:W-:Y:S02]  /*86a0*/  VIADD R35, R12, 0xffffffc0 ;  /* 0xffffffc00c237836 */ /* 0x000fe40000000000 */
[----:B------:R-:W-:Y:S01]  /*86b0*/  IMAD R28, R36, 0x27, RZ ;  /* 0x00000027241c7824 */ /* 0x000fe200078e02ff */
[----:B------:R-:W-:Y:S02]  /*86c0*/  STL [R1+0xc0], R13 ;  /* 0x0000c00d01007387 */ /* 0x000fe40000100800 */
[----:B------:R-:W-:Y:S01]  /*86d0*/  ISETP.GE.U32.AND P3, PT, R35, 0x7fffff41, PT ;  /* 0x7fffff412300780c */ /* 0x000fe20003f66070 */
[----:B------:R-:W-:Y:S01]  /*86e0*/  VIADD R35, R12, 0xffffffb8 ;  /* 0xffffffb80c237836 */ /* 0x000fe20000000000 */
[----:B------:R-:W-:-:S04]  /*86f0*/  PRMT R9, RZ, 0x7610, R9 ;  /* 0x00007610ff097816 */ /* 0x000fc80000000009 */
[----:B------:R-:W-:Y:S01]  /*8700*/  ISETP.GE.U32.AND P2, PT, R35, 0x7fffff39, PT ;  /* 0x7fffff392300780c */ /* 0x000fe20003f46070 */
[----:B------:R-:W-:Y:S01]  /*8710*/  IMAD R35, R36, 0x2f, RZ ;  /* 0x0000002f24237824 */ /* 0x000fe200078e02ff */
[----:B------:R-:W-:Y:S01]  /*8720*/  PRMT R7, RZ, 0x7610, R7 ;  /* 0x00007610ff077816 */ /* 0x000fe20000000007 */
[----:B--2---:R0:W-:Y:S02]  /*8730*/  STL [R1+0x7c], R10 ;  /* 0x00007c0a01007387 */ /* 0x0041e40000100800 */
[----:B0-----:R-:W-:-:S04]  /*8740*/  IADD3 R10, P6, PT, R28, R2, RZ ;  /* 0x000000021c0a7210 */ /* 0x001fc80007fde0ff */
[----:B------:R-:W-:Y:S01]  /*8750*/  LEA.HI.X.SX32 R13, R28, R3, 0x1, P6 ;  /* 0x000000031c0d7211 */ /* 0x000fe200030f0eff */
[----:B------:R-:W-:Y:S01]  /*8760*/  @!P0 IMAD.MOV.U32 R30, RZ, RZ, R10 ;  /* 0x000000ffff1e8224 */ /* 0x000fe200078e000a */
[----:B------:R-:W-:-:S03]  /*8770*/  IADD3 R11, P6, PT, R35, R2, RZ ;  /* 0x00000002230b7210 */ /* 0x000fc60007fde0ff */
[----:B------:R-:W-:Y:S01]  /*8780*/  @!P0 IMAD.MOV.U32 R31, RZ, RZ, R13 ;  /* 0x000000ffff1f8224 */ /* 0x000fe200078e000d */
[----:B------:R-:W-:Y:S04]  /*8790*/  STL [R1+0x534], R10 ;  /* 0x0005340a01007387 */ /* 0x000fe80000100800 */
[----:B------:R0:W-:Y:S04]  /*87a0*/  STL [R1+0x530], R13 ;  /* 0x0005300d01007387 */ /* 0x0001e80000100800 */
[----:B------:R1:W2:Y:S01]  /*87b0*/  @!P0 LDG.E.U8 R9, desc[UR18][R30.64] ;  /* 0x000000121e098981 */ /* 0x0002a2000c1e1100 */
[----:B0-----:R-:W-:Y:S01]  /*87c0*/  LEA.HI.X.SX32 R13, R35, R3, 0x1, P6 ;  /* 0x00000003230d7211 */ /* 0x001fe200030f0eff */
[----:B-1----:R-:W-:-:S04]  /*87d0*/  @!P4 IMAD.MOV.U32 R30, RZ, RZ, R11 ;  /* 0x000000ffff1ec224 */ /* 0x002fc800078e000b */
[----:B------:R-:W-:-:S05]  /*87e0*/  @!P4 IMAD.MOV.U32 R31, RZ, RZ, R13 ;  /* 0x000000ffff1fc224 */ /* 0x000fca00078e000d */
[----:B------:R0:W3:Y:S01]  /*87f0*/  @!P4 LDG.E.U8 R7, desc[UR18][R30.64] ;  /* 0x000000121e07c981 */ /* 0x0000e2000c1e1100 */
[----:B------:R-:W-:-:S03]  /*8800*/  IMAD R28, R36, 0x37, RZ ;  /* 0x00000037241c7824 */ /* 0x000fc600078e02ff */
[----:B------:R-:W-:Y:S01]  /*8810*/  STL [R1+0x574], R11 ;  /* 0x0005740b01007387 */ /* 0x000fe20000100800 */
[----:B------:R-:W-:Y:S01]  /*8820*/  IMAD R35, R36, 0x3f, RZ ;  /* 0x0000003f24237824 */ /* 0x000fe200078e02ff */
[----:B------:R-:W-:Y:S02]  /*8830*/  PRMT R8, RZ, 0x7610, R8 ;  /* 0x00007610ff087816 */ /* 0x000fe40000000008 */
[----:B------:R-:W-:Y:S01]  /*8840*/  PRMT R6, RZ, 0x7610, R6 ;  /* 0x00007610ff067816 */ /* 0x000fe20000000006 */
[----:B--2---:R1:W-:Y:S02]  /*8850*/  STL [R1+0x78], R9 ;  /* 0x0000780901007387 */ /* 0x0043e40000100800 */
[C---:B-1----:R-:W-:Y:S02]  /*8860*/  IADD3 R9, P6, PT, R28.reuse, R2, RZ ;  /* 0x000000021c097210 */ /* 0x042fe40007fde0ff */
[----:B------:R-:W-:Y:S02]  /*8870*/  STL [R1+0x570], R13 ;  /* 0x0005700d01007387 */ /* 0x000fe40000100800 */
[----:B------:R-:W-:-:S02]  /*8880*/  LEA.HI.X.SX32 R10, R28, R3, 0x1, P6 ;  /* 0x000000031c0a7211 */ /* 0x000fc400030f0eff */
[----:B------:R-:W-:Y:S04]  /*8890*/  STL [R1+0x5b4], R9 ;  /* 0x0005b40901007387 */ /* 0x000fe80000100800 */
[----:B------:R-:W-:Y:S01]  /*88a0*/  STL [R1+0x5b0], R10 ;  /* 0x0005b00a01007387 */ /* 0x000fe20000100800 */
[----:B0-----:R-:W-:-:S03]  /*88b0*/  @!P5 IMAD.MOV.U32 R30, RZ, RZ, R9 ;  /* 0x000000ffff1ed224 */ /* 0x001fc600078e0009 */
[----:B---3--:R0:W-:Y:S01]  /*88c0*/  STL [R1+0x74], R7 ;  /* 0x0000740701007387 */ /* 0x0081e20000100800 */
[----:B------:R-:W-:-:S05]  /*88d0*/  @!P5 IMAD.MOV.U32 R31, RZ, RZ, R10 ;  /* 0x000000ffff1fd224 */ /* 0x000fca00078e000a */
[----:B------:R1:W2:Y:S01]  /*88e0*/  @!P5 LDG.E.U8 R8, desc[UR18][R30.64] ;  /* 0x000000121e08d981 */ /* 0x0002a2000c1e1100 */
[----:B0-----:R-:W-:-:S04]  /*88f0*/  IADD3 R7, P4, PT, R35, R2, RZ ;  /* 0x0000000223077210 */ /* 0x001fc80007f9e0ff */
[----:B------:R-:W-:Y:S01]  /*8900*/  LEA.HI.X.SX32 R9, R35, R3, 0x1, P4 ;  /* 0x0000000323097211 */ /* 0x000fe200020f0eff */
[----:B-1----:R-:W-:-:S04]  /*8910*/  @!P3 IMAD.MOV.U32 R30, RZ, RZ, R7 ;  /* 0x000000ffff1eb224 */ /* 0x002fc800078e0007 */
[----:B------:R-:W-:-:S05]  /*8920*/  @!P3 IMAD.MOV.U32 R31, RZ, RZ, R9 ;  /* 0x000000ffff1fb224 */ /* 0x000fca00078e0009 */
[----:B------:R-:W3:Y:S01]  /*8930*/  @!P3 LDG.E.U8 R6, desc[UR18][R30.64] ;  /* 0x000000121e06b981 */ /* 0x000ee2000c1e1100 */
[----:B------:R-:W-:Y:S02]  /*8940*/  IMAD.MOV.U32 R121, RZ, RZ, R122 ;  /* 0x000000ffff797224 */ /* 0x000fe400078e007a */
[----:B------:R-:W-:Y:S02]  /*8950*/  IMAD.MOV.U32 R122, RZ, RZ, R152 ;  /* 0x000000ffff7a7224 */ /* 0x000fe400078e0098 */
[----:B------:R-:W-:Y:S02]  /*8960*/  IMAD.MOV.U32 R152, RZ, RZ, R38 ;  /* 0x000000ffff987224 */ /* 0x000fe400078e0026 */
[----:B------:R-:W-:Y:S01]  /*8970*/  VIADD R38, R12, 0xffffffb0 ;  /* 0xffffffb00c267836 */ /* 0x000fe20000000000 */
[----:B------:R-:W-:Y:S04]  /*8980*/  STL [R1+0x5f4], R7 ;  /* 0x0005f40701007387 */ /* 0x000fe80000100800 */
[----:B------:R-:W-:Y:S01]  /*8990*/  ISETP.GE.U32.AND P0, PT, R38, 0x7fffff31, PT ;  /* 0x7fffff312600780c */ /* 0x000fe20003f06070 */
[----:B------:R-:W-:-:S02]  /*89a0*/  IMAD R38, R36, 0x47, RZ ;  /* 0x0000004724267824 */ /* 0x000fc400078e02ff */
[----:B------:R-:W-:Y:S01]  /*89b0*/  IMAD R28, R36, 0x4f, RZ ;  /* 0x0000004f241c7824 */ /* 0x000fe200078e02ff */
[----:B------:R-:W-:Y:S02]  /*89c0*/  PRMT R4, RZ, 0x7610, R4 ;  /* 0x00007610ff047816 */ /* 0x000fe40000000004 */
[----:B------:R-:W-:Y:S01]  /*89d0*/  PRMT R5, RZ, 0x7610, R5 ;  /* 0x00007610ff057816 */ /* 0x000fe20000000005 */
[----:B------:R-:W-:Y:S01]  /*89e0*/  IMAD.MOV.U32 R120, RZ, RZ, R121 ;  /* 0x000000ffff787224 */ /* 0x000fe200078e0079 */
[----:B--2---:R0:W-:Y:S04]  /*89f0*/  STL [R1+0x70], R8 ;  /* 0x0000700801007387 */ /* 0x0041e80000100800 */
[----:B------:R1:W-:Y:S01]  /*8a00*/  STL [R1+0x5f0], R9 ;  /* 0x0005f00901007387 */ /* 0x0003e20000100800 */
[----:B0-----:R-:W-:-:S03]  /*8a10*/  IADD3 R8, P4, PT, R38, R2, RZ ;  /* 0x0000000226087210 */ /* 0x001fc60007f9e0ff */
[----:B------:R-:W-:Y:S01]  /*8a20*/  STL [R1+0xb90], R36 ;  /* 0x000b902401007387 */ /* 0x000fe20000100800 */
[----:B-1----:R-:W-:-:S03]  /*8a30*/  LEA.HI.X.SX32 R9, R38, R3, 0x1, P4 ;  /* 0x0000000326097211 */ /* 0x002fc600020f0eff */
[----:B------:R-:W-:Y:S04]  /*8a40*/  STL [R1+0x634], R8 ;  /* 0x0006340801007387 */ /* 0x000fe80000100800 */
[----:B---3--:R0:W-:Y:S01]  /*8a50*/  STL [R1+0x6c], R6 ;  /* 0x00006c0601007387 */ /* 0x0081e20000100800 */
[----:B------:R-:W-:Y:S02]  /*8a60*/  @!P2 IMAD.MOV.U32 R30, RZ, RZ, R8 ;  /* 0x000000ffff1ea224 */ /* 0x000fe400078e0008 */
[----:B------:R-:W-:-:S05]  /*8a70*/  @!P2 IMAD.MOV.U32 R31, RZ, RZ, R9 ;  /* 0x000000ffff1fa224 */ /* 0x000fca00078e0009 */
[----:B------:R1:W2:Y:S01]  /*8a80*/  @!P2 LDG.E.U8 R4, desc[UR18][R30.64] ;  /* 0x000000121e04a981 */ /* 0x0002a2000c1e1100 */
[----:B0-----:R-:W-:-:S04]  /*8a90*/  IADD3 R6, P3, PT, R28, R2, RZ ;  /* 0x000000021c067210 */ /* 0x001fc80007f7e0ff */
[----:B------:R-:W-:Y:S01]  /*8aa0*/  LEA.HI.X.SX32 R7, R28, R3, 0x1, P3 ;  /* 0x000000031c077211 */ /* 0x000fe200018f0eff */
[----:B-1----:R-:W-:-:S04]  /*8ab0*/  @!P0 IMAD.MOV.U32 R30, RZ, RZ, R6 ;  /* 0x000000ffff1e8224 */ /* 0x002fc800078e0006 */
[----:B------:R-:W-:Y:S01]  /*8ac0*/  @!P0 IMAD.MOV.U32 R31, RZ, RZ, R7 ;  /* 0x000000ffff1f8224 */ /* 0x000fe200078e0007 */
[----:B------:R-:W-:Y:S04]  /*8ad0*/  STL [R1+0xb94], R2 ;  /* 0x000b940201007387 */ /* 0x000fe80000100800 */
[----:B------:R0:W3:Y:S04]  /*8ae0*/  @!P0 LDG.E.U8 R5, desc[UR18][R30.64] ;  /* 0x000000121e058981 */ /* 0x0000e8000c1e1100 */
[----:B------:R-:W-:Y:S04]  /*8af0*/  STL [R1+0x674], R6 ;  /* 0x0006740601007387 */ /* 0x000fe80000100800 */
[----:B------:R-:W-:Y:S04]  /*8b00*/  STL [R1+0x630], R9 ;  /* 0x0006300901007387 */ /* 0x000fe80000100800 */
[----:B------:R1:W-:Y:S04]  /*8b10*/  STL [R1+0xb98], R3 ;  /* 0x000b980301007387 */ /* 0x0003e80000100800 */
[----:B------:R-:W-:Y:S04]  /*8b20*/  STL [R1+0x670], R7 ;  /* 0x0006700701007387 */ /* 0x000fe80000100800 */
[----:B------:R-:W4:Y:S01]  /*8b30*/  LDL R121, [R1+0x8e0] ;  /* 0x0008e00001797983 */ /* 0x000f220000100800 */
[----:B------:R-:W-:-:S05]  /*8b40*/  IMAD R35, R107, R37, RZ ;  /* 0x000000256b237224 */ /* 0x000fca00078e02ff */
[----:B------:R-:W-:Y:S01]  /*8b50*/  IADD3 R38, P3, PT, R35, UR14, RZ ;  /* 0x0000000e23267c10 */ /* 0x000fe2000ff7e0ff */
[C---:B-1----:R-:W-:Y:S01]  /*8b60*/  VIADD R3, R0.reuse, 0x73 ;  /* 0x0000007300037836 */ /* 0x042fe20000000000 */
[C---:B------:R-:W-:Y:S02]  /*8b70*/  ISETP.GT.U32.AND P6, PT, R39.reuse, R46, PT ;  /* 0x0000002e2700720c */ /* 0x040fe40003fc4070 */
[C---:B------:R-:W-:Y:S02]  /*8b80*/  ISETP.GT.U32.AND P2, PT, R39.reuse, R45, PT ;  /* 0x0000002d2700720c */ /* 0x040fe40003f44070 */
[C---:B------:R-:W-:Y:S02]  /*8b90*/  ISETP.GT.U32.AND P4, PT, R39.reuse, R47, PT ;  /* 0x0000002f2700720c */ /* 0x040fe40003f84070 */
[----:B------:R-:W-:Y:S01]  /*8ba0*/  ISETP.GT.U32.AND P5, PT, R39, R44, PT ;  /* 0x0000002c2700720c */ /* 0x000fe20003fa4070 */
[C---:B------:R-:W-:Y:S01]  /*8bb0*/  VIADD R2, R0.reuse, 0x7b ;  /* 0x0000007b00027836 */ /* 0x040fe20000000000 */
[----:B------:R-:W-:Y:S01]  /*8bc0*/  LEA.HI.X.SX32 R35, R35, UR15, 0x1, P3 ;  /* 0x0000000f23237c11 */ /* 0x000fe200098f0eff */
[C---:B------:R-:W-:Y:S01]  /*8bd0*/  VIADD R13, R0.reuse, 0x2c ;  /* 0x0000002c000d7836 */ /* 0x040fe20000000000 */
[C---:B------:R-:W-:Y:S01]  /*8be0*/  ISETP.GT.U32.AND P3, PT, R39.reuse, R42, PT ;  /* 0x0000002a2700720c */ /* 0x040fe20003f64070 */
[----:B------:R-:W-:Y:S01]  /*8bf0*/  VIADD R22, R0, 0x34 ;  /* 0x0000003400167836 */ /* 0x000fe20000000000 */
[----:B--2---:R1:W-:Y:S11]  /*8c00*/  STL [R1+0x68], R4 ;  /* 0x0000680401007387 */ /* 0x0043f60000100800 */
[--C-:B------:R-:W-:Y:S01]  /*8c10*/  @!P3 IMAD.IADD R42, R42, 0x1, -R39.reuse ;  /* 0x000000012a2ab824 */ /* 0x100fe200078e0a27 */
[----:B------:R-:W-:Y:S01]  /*8c20*/  ISETP.GT.U32.AND P0, PT, R39, R43, PT ;  /* 0x0000002b2700720c */ /* 0x000fe20003f04070 */
[--C-:B------:R-:W-:Y:S01]  /*8c30*/  @!P6 IMAD.IADD R46, R46, 0x1, -R39.reuse ;  /* 0x000000012e2ee824 */ /* 0x100fe200078e0a27 */
[----:B0-----:R-:W-:Y:S01]  /*8c40*/  IABS R30, R3 ;  /* 0x00000003001e7213 */ /* 0x001fe20000000000 */
[----:B------:R-:W-:Y:S01]  /*8c50*/  @!P2 IMAD.IADD R45, R45, 0x1, -R39 ;  /* 0x000000012d2da824 */ /* 0x000fe200078e0a27 */
[----:B------:R-:W0:Y:S01]  /*8c60*/  LDCU UR14, c[0x0][0x3b0] ;  /* 0x00007600ff0e77ac */ /* 0x000e220008000800 */
[----:B-1----:R-:W-:Y:S01]  /*8c70*/  VIADD R4, R0, 0x6b ;  /* 0x0000006b00047836 */ /* 0x002fe20000000000 */
[----:B------:R-:W1:Y:S01]  /*8c80*/  LDCU UR15, c[0x0][0x3b0] ;  /* 0x00007600ff0f77ac */ /* 0x000e620008000800 */
[----:B---3--:R2:W-:Y:S02]  /*8c90*/  STL [R1+0x64], R5 ;  /* 0x0000640501007387 */ /* 0x0085e40000100800 */
[----:B--2---:R-:W-:-:S02]  /*8ca0*/  IMAD.MOV.U32 R5, RZ, RZ, R101 ;  /* 0x000000ffff057224 */ /* 0x004fc400078e0065 */
[----:B------:R-:W-:Y:S03]  /*8cb0*/  STL [R1+0x8dc], R4 ;  /* 0x0008dc0401007387 */ /* 0x000fe60000100800 */
[----:B------:R-:W-:Y:S01]  /*8cc0*/  ISETP.GE.AND P3, PT, R5, RZ, PT ;  /* 0x000000ff0500720c */ /* 0x000fe20003f66270 */
[----:B------:R-:W-:Y:S01]  /*8cd0*/  IMAD.MOV.U32 R5, RZ, RZ, R120 ;  /* 0x000000ffff057224 */ /* 0x000fe200078e0078 */
[----:B------:R-:W-:Y:S01]  /*8ce0*/  STL [R1+0x8d8], R3 ;  /* 0x0008d80301007387 */ /* 0x000fe20000100800 */
[----:B----4-:R-:W-:Y:S02]  /*8cf0*/  IMAD.MOV.U32 R120, RZ, RZ, R121 ;  /* 0x000000ffff787224 */ /* 0x010fe400078e0079 */
[----:B------:R-:W-:Y:S01]  /*8d00*/  IMAD.MOV.U32 R121, RZ, RZ, R122 ;  /* 0x000000ffff797224 */ /* 0x000fe200078e007a */
[----:B------:R-:W-:Y:S01]  /*8d10*/  STL [R1+0xa8c], R37 ;  /* 0x000a8c2501007387 */ /* 0x000fe20000100800 */
[----:B------:R-:W-:-:S02]  /*8d20*/  IMAD.MOV.U32 R122, RZ, RZ, R124 ;  /* 0x000000ffff7a7224 */ /* 0x000fc400078e007c */
[----:B------:R-:W-:Y:S02]  /*8d30*/  IMAD.MOV.U32 R124, RZ, RZ, R129 ;  /* 0x000000ffff7c7224 */ /* 0x000fe400078e0081 */
[----:B------:R-:W2:Y:S01]  /*8d40*/  LDL R129, [R1+0x8f4] ;  /* 0x0008f40001817983 */ /* 0x000ea20000100800 */
[----:B------:R-:W-:Y:S01]  /*8d50*/  ISETP.GT.U32.AND P2, PT, R39, R46, PT ;  /* 0x0000002e2700720c */ /* 0x000fe20003f44070 */
[--C-:B------:R-:W-:Y:S01]  /*8d60*/  @!P0 IMAD.IADD R43, R43, 0x1, -R39.reuse ;  /* 0x000000012b2b8824 */ /* 0x100fe200078e0a27 */
[----:B------:R-:W-:Y:S01]  /*8d70*/  ISETP.GT.U32.AND P0, PT, R39, R45, PT ;  /* 0x0000002d2700720c */ /* 0x000fe20003f04070 */
[--C-:B------:R-:W-:Y:S02]  /*8d80*/  @!P4 IMAD.IADD R47, R47, 0x1, -R39.reuse ;  /* 0x000000012f2fc824 */ /* 0x100fe400078e0a27 */
[----:B------:R-:W-:-:S03]  /*8d90*/  @!P5 IMAD.IADD R44, R44, 0x1, -R39 ;  /* 0x000000012c2cd824 */ /* 0x000fc600078e0a27 */
[C---:B------:R-:W-:Y:S02]  /*8da0*/  ISETP.GT.U32.AND P4, PT, R39.reuse, R47, PT ;  /* 0x0000002f2700720c */ /* 0x040fe40003f84070 */
[----:B------:R-:W-:-:S03]  /*8db0*/  ISETP.GT.U32.AND P5, PT, R39, R44, PT ;  /* 0x0000002c2700720c */ /* 0x000fc60003fa4070 */
[--C-:B------:R-:W-:Y:S01]  /*8dc0*/  @!P2 IMAD.IADD R46, R46, 0x1, -R39.reuse ;  /* 0x000000012e2ea824 */ /* 0x100fe200078e0a27 */
[----:B------:R-:W-:Y:S01]  /*8dd0*/  ISETP.GT.U32.AND P2, PT, R39, R34, PT ;  /* 0x000000222700720c */ /* 0x000fe20003f44070 */
[----:B------:R-:W-:Y:S01]  /*8de0*/  @!P0 IMAD.IADD R45, R45, 0x1, -R39 ;  /* 0x000000012d2d8824 */ /* 0x000fe200078e0a27 */
[C---:B------:R-:W-:Y:S02]  /*8df0*/  ISETP.GT.U32.AND P0, PT, R39.reuse, R33, PT ;  /* 0x000000212700720c */ /* 0x040fe40003f04070 */
[----:B------:R-:W-:-:S03]  /*8e00*/  ISETP.GT.U32.AND P6, PT, R39, R43, PT ;  /* 0x0000002b2700720c */ /* 0x000fc60003fc4070 */
[--C-:B------:R-:W-:Y:S01]  /*8e10*/  @!P4 IMAD.IADD R47, R47, 0x1, -R39.reuse ;  /* 0x000000012f2fc824 */ /* 0x100fe200078e0a27 */
[C---:B------:R-:W-:Y:S01]  /*8e20*/  ISETP.GT.U32.AND P4, PT, R39.reuse, R41, PT ;  /* 0x000000292700720c */ /* 0x040fe20003f84070 */
[----:B------:R-:W-:Y:S01]  /*8e30*/  @!P5 IMAD.IADD R44, R44, 0x1, -R39 ;  /* 0x000000012c2cd824 */ /* 0x000fe200078e0a27 */
[----:B------:R-:W-:-:S03]  /*8e40*/  ISETP.GT.U32.AND P5, PT, R39, R32, PT ;  /* 0x000000202700720c */ /* 0x000fc60003fa4070 */
[----:B------:R-:W-:Y:S01]  /*8e50*/  @!P2 IMAD.IADD R34, R34, 0x1, -R39 ;  /* 0x000000012222a824 */ /* 0x000fe200078e0a27 */
[----:B------:R-:W-:Y:S01]  /*8e60*/  ISETP.GE.AND P2, PT, R120, RZ, PT ;  /* 0x000000ff7800720c */ /* 0x000fe20003f46270 */
[----:B------:R-:W-:Y:S02]  /*8e70*/  IMAD.MOV.U32 R120, RZ, RZ, R121 ;  /* 0x000000ffff787224 */ /* 0x000fe400078e0079 */
[----:B------:R-:W-:Y:S02]  /*8e80*/  IMAD.MOV.U32 R121, RZ, RZ, R124 ;  /* 0x000000ffff797224 */ /* 0x000fe400078e007c */
[--C-:B------:R-:W-:Y:S01]  /*8e90*/  @!P0 IMAD.IADD R33, R33, 0x1, -R39.reuse ;  /* 0x0000000121218824 */ /* 0x100fe200078e0a27 */
[----:B------:R-:W-:Y:S01]  /*8ea0*/  ISETP.GE.AND P0, PT, R120, RZ, PT ;  /* 0x000000ff7800720c */ /* 0x000fe20003f06270 */
[--C-:B------:R-:W-:Y:S02]  /*8eb0*/  @!P6 IMAD.IADD R43, R43, 0x1, -R39.reuse ;  /* 0x000000012b2be824 */ /* 0x100fe400078e0a27 */
[--C-:B------:R-:W-:Y:S01]  /*8ec0*/  @!P4 IMAD.IADD R41, R41, 0x1, -R39.reuse ;  /* 0x000000012929c824 */ /* 0x100fe200078e0a27 */
[----:B------:R-:W-:Y:S01]  /*8ed0*/  ISETP.GE.AND P4, PT, R5, RZ, PT ;  /* 0x000000ff0500720c */ /* 0x000fe20003f86270 */
[----:B------:R-:W-:Y:S01]  /*8ee0*/  @!P5 IMAD.IADD R32, R32, 0x1, -R39 ;  /* 0x000000012020d824 */ /* 0x000fe200078e0a27 */
[----:B------:R-:W-:Y:S01]  /*8ef0*/  ISETP.GT.U32.AND P5, PT, R39, R42, PT ;  /* 0x0000002a2700720c */ /* 0x000fe20003fa4070 */
[----:B------:R-:W-:-:S02]  /*8f00*/  IMAD.MOV.U32 R5, RZ, RZ, R131 ;  /* 0x000000ffff057224 */ /* 0x000fc400078e0083 */
[----:B------:R-:W-:Y:S02]  /*8f10*/  IMAD.MOV.U32 R131, RZ, RZ, R105 ;  /* 0x000000ffff837224 */ /* 0x000fe400078e0069 */
[----:B------:R-:W-:-:S04]  /*8f20*/  IMAD.MOV.U32 R105, RZ, RZ, R43 ;  /* 0x000000ffff697224 */ /* 0x000fc800078e002b */
[----:B------:R-:W-:Y:S01]  /*8f30*/  @!P0 IMAD.MOV R105, RZ, RZ, -R105 ;  /* 0x000000ffff698224 */ /* 0x000fe200078e0a69 */
[----:B------:R-:W-:-:S03]  /*8f40*/  ISETP.GT.U32.AND P0, PT, R39, R100, PT ;  /* 0x000000642700720c */ /* 0x000fc60003f04070 */
[--C-:B------:R-:W-:Y:S01]  /*8f50*/  @!P5 IMAD.IADD R42, R42, 0x1, -R39.reuse ;  /* 0x000000012a2ad824 */ /* 0x100fe200078e0a27 */
[----:B------:R-:W-:Y:S01]  /*8f60*/  ISETP.GT.U32.AND P5, PT, R39, R96, PT ;  /* 0x000000602700720c */ /* 0x000fe20003fa4070 */
[----:B------:R-:W-:Y:S08]  /*8f70*/  STL [R1+0xb9c], R105 ;  /* 0x000b9c6901007387 */ /* 0x000ff00000100800 */
[--C-:B------:R-:W-:Y:S01]  /*8f80*/  @!P0 IMAD.IADD R100, R100, 0x1, -R39.reuse ;  /* 0x0000000164648824 */ /* 0x100fe200078e0a27 */
[----:B------:R-:W-:Y:S03]  /*8f90*/  STL [R1+0x8d4], R2 ;  /* 0x0008d40201007387 */ /* 0x000fe60000100800 */
[----:B------:R-:W-:-:S02]  /*8fa0*/  @!P5 IMAD.IADD R96, R96, 0x1, -R39 ;  /* 0x000000016060d824 */ /* 0x000fc400078e0a27 */
[----:B--2---:R-:W-:Y:S02]  /*8fb0*/  IMAD.MOV.U32 R124, RZ, RZ, R129 ;  /* 0x000000ffff7c7224 */ /* 0x004fe400078e0081 */
[----:B------:R-:W-:Y:S02]  /*8fc0*/  IMAD.MOV.U32 R129, RZ, RZ, R103 ;  /* 0x000000ffff817224 */ /* 0x000fe400078e0067 */
[----:B------:R-:W-:Y:S02]  /*8fd0*/  IMAD.MOV.U32 R103, RZ, RZ, R47 ;  /* 0x000000ffff677224 */ /* 0x000fe400078e002f */
[----:B------:R-:W-:-:S04]  /*8fe0*/  IMAD.MOV.U32 R47, RZ, RZ, R44 ;  /* 0x000000ffff2f7224 */ /* 0x000fc800078e002c */
[----:B------:R-:W-:Y:S01]  /*8ff0*/  @!P2 IMAD.MOV R47, RZ, RZ, -R47 ;  /* 0x000000ffff2fa224 */ /* 0x000fe200078e0a2f */
[----:B------:R-:W-:Y:S01]  /*9000*/  ISETP.GT.U32.AND P2, PT, R39, R33, PT ;  /* 0x000000212700720c */ /* 0x000fe20003f44070 */
[----:B------:R-:W-:-:S12]  /*9010*/  IMAD.MOV.U32 R120, RZ, RZ, R124 ;  /* 0x000000ffff787224 */ /* 0x000fd800078e007c */
[----:B------:R-:W-:Y:S01]  /*9020*/  @!P2 IMAD.IADD R33, R33, 0x1, -R39 ;  /* 0x000000012121a824 */ /* 0x000fe200078e0a27 */
[----:B------:R-:W-:Y:S01]  /*9030*/  ISETP.GE.AND P2, PT, R5, RZ, PT ;  /* 0x000000ff0500720c */ /* 0x000fe20003f46270 */
[----:B------:R-:W-:Y:S02]  /*9040*/  IMAD.MOV.U32 R5, RZ, RZ, R120 ;  /* 0x000000ffff057224 */ /* 0x000fe400078e0078 */
[----:B------:R-:W-:Y:S02]  /*9050*/  IMAD.MOV.U32 R120, RZ, RZ, R121 ;  /* 0x000000ffff787224 */ /* 0x000fe400078e0079 */
[----:B------:R-:W-:Y:S01]  /*9060*/  IMAD.MOV.U32 R121, RZ, RZ, R122 ;  /* 0x000000ffff797224 */ /* 0x000fe200078e007a */
[----:B------:R-:W-:Y:S01]  /*9070*/  ISETP.GE.AND P0, PT, R5, RZ, PT ;  /* 0x000000ff0500720c */ /* 0x000fe20003f06270 */
[----:B------:R-:W-:Y:S02]  /*9080*/  IMAD.MOV.U32 R122, RZ, RZ, R127 ;  /* 0x000000ffff7a7224 */ /* 0x000fe400078e007f */
[----:B------:R-:W-:-:S02]  /*9090*/  IMAD.MOV.U32 R5, RZ, RZ, R120 ;  /* 0x000000ffff057224 */ /* 0x000fc400078e0078 */
[----:B------:R-:W-:Y:S02]  /*90a0*/  IMAD.MOV.U32 R120, RZ, RZ, R121 ;  /* 0x000000ffff787224 */ /* 0x000fe400078e0079 */
[----:B------:R-:W-:Y:S01]  /*90b0*/  IMAD.MOV.U32 R121, RZ, RZ, R122 ;  /* 0x000000ffff797224 */ /* 0x000fe200078e007a */
[----:B------:R-:W-:Y:S01]  /*90c0*/  ISETP.GE.AND P5, PT, R5, RZ, PT ;  /* 0x000000ff0500720c */ /* 0x000fe20003fa6270 */
[----:B------:R-:W-:Y:S01]  /*90d0*/  IMAD.MOV.U32 R5, RZ, RZ, R120 ;  /* 0x000000ffff057224 */ /* 0x000fe200078e0078 */
[----:B------:R-:W2:Y:S01]  /*90e0*/  LDL R122, [R1+0x934] ;  /* 0x00093400017a7983 */ /* 0x000ea20000100800 */
[----:B------:R-:W-:-:S03]  /*90f0*/  IMAD.MOV.U32 R120, RZ, RZ, R121 ;  /* 0x000000ffff787224 */ /* 0x000fc600078e0079 */
[----:B------:R-:W3:Y:S01]  /*9100*/  LDL R121, [R1+0x930] ;  /* 0x0009300001797983 */ /* 0x000ee20000100800 */
[----:B------:R-:W-:Y:S01]  /*9110*/  IABS R31, R4 ;  /* 0x00000004001f7213 */ /* 0x000fe20000000000 */
[----:B------:R-:W-:-:S04]  /*9120*/  IMAD.MOV.U32 R124, RZ, RZ, R129 ;  /* 0x000000ffff7c7224 */ /* 0x000fc800078e0081 */
[----:B------:R-:W-:Y:S01]  /*9130*/  IMAD.HI.U32 R28, R40, R31, RZ ;  /* 0x0000001f281c7227 */ /* 0x000fe200078e00ff */
[----:B------:R-:W-:-:S03]  /*9140*/  ISETP.GE.AND P6, PT, R0, RZ, PT ;  /* 0x000000ff0000720c */ /* 0x000fc60003fc6270 */
[----:B------:R-:W-:Y:S02]  /*9150*/  IMAD.MOV.U32 R129, RZ, RZ, R102 ;  /* 0x000000ffff817224 */ /* 0x000fe400078e0066 */
[----:B------:R-:W-:Y:S02]  /*9160*/  IMAD.MOV R28, RZ, RZ, -R28 ;  /* 0x000000ffff1c7224 */ /* 0x000fe400078e0a1c */
[----:B------:R-:W-:Y:S02]  /*9170*/  IMAD.MOV.U32 R102, RZ, RZ, R46 ;  /* 0x000000ffff667224 */ /* 0x000fe400078e002e */
[----:B------:R-:W-:-:S04]  /*9180*/  IMAD.HI.U32 R101, R40, R30, RZ ;  /* 0x0000001e28657227 */ /* 0x000fc800078e00ff */
[C---:B------:R-:W-:Y:S02]  /*9190*/  IMAD R31, R39.reuse, R28, R31 ;  /* 0x0000001c271f7224 */ /* 0x040fe400078e021f */
[----:B------:R-:W-:Y:S01]  /*91a0*/  @!P3 IMAD.MOV R102, RZ, RZ, -R102 ;  /* 0x000000ffff66b224 */ /* 0x000fe200078e0a66 */
[----:B------:R-:W-:Y:S01]  /*91b0*/  ISETP.GT.U32.AND P3, PT, R39, R41, PT ;  /* 0x000000292700720c */ /* 0x000fe20003f64070 */
[----:B------:R-:W-:Y:S02]  /*91c0*/  IMAD.MOV R28, RZ, RZ, -R101 ;  /* 0x000000ffff1c7224 */ /* 0x000fe400078e0a65 */
[----:B------:R-:W-:-:S04]  /*91d0*/  IMAD.MOV.U32 R101, RZ, RZ, R45 ;  /* 0x000000ffff657224 */ /* 0x000fc800078e002d */
[----:B------:R-:W-:Y:S01]  /*91e0*/  @!P4 IMAD.MOV R101, RZ, RZ, -R101 ;  /* 0x000000ffff65c224 */ /* 0x000fe200078e0a65 */
[C---:B------:R-:W-:Y:S01]  /*91f0*/  ISETP.GT.U32.AND P4, PT, R39.reuse, R34, PT ;  /* 0x000000222700720c */ /* 0x040fe20003f84070 */
[----:B------:R-:W-:Y:S01]  /*9200*/  @!P6 IMAD.MOV R103, RZ, RZ, -R103 ;  /* 0x000000ffff67e224 */ /* 0x000fe200078e0a67 */
[----:B------:R-:W-:-:S03]  /*9210*/  ISETP.GT.U32.AND P6, PT, R39, R32, PT ;  /* 0x000000202700720c */ /* 0x000fc60003fc4070 */
[----:B------:R-:W-:Y:S01]  /*9220*/  @!P3 IMAD.IADD R41, R41, 0x1, -R39 ;  /* 0x000000012929b824 */ /* 0x000fe200078e0a27 */
[----:B------:R-:W-:-:S07]  /*9230*/  ISETP.GT.U32.AND P3, PT, R39, R92, PT ;  /* 0x0000005c2700720c */ /* 0x000fce0003f64070 */
[--C-:B------:R-:W-:Y:S01]  /*9240*/  @!P4 IMAD.IADD R34, R34, 0x1, -R39.reuse ;  /* 0x000000012222c824 */ /* 0x100fe200078e0a27 */
[C---:B------:R-:W-:Y:S01]  /*9250*/  ISETP.GT.U32.AND P4, PT, R39.reuse, R88, PT ;  /* 0x000000582700720c */ /* 0x040fe20003f84070 */
[----:B------:R-:W-:Y:S01]  /*9260*/  @!P6 IMAD.IADD R32, R32, 0x1, -R39 ;  /* 0x000000012020e824 */ /* 0x000fe200078e0a27 */
[----:B------:R-:W-:-:S03]  /*9270*/  ISETP.GT.U32.AND P6, PT, R39, R84, PT ;  /* 0x000000542700720c */ /* 0x000fc60003fc4070 */
[----:B------:R-:W-:Y:S01]  /*9280*/  @!P3 IMAD.IADD R92, R92, 0x1, -R39 ;  /* 0x000000015c5cb824 */ /* 0x000fe200078e0a27 */
[----:B------:R-:W-:Y:S01]  /*9290*/  ISETP.GE.AND P3, PT, R5, RZ, PT ;  /* 0x000000ff0500720c */ /* 0x000fe20003f66270 */
[----:B------:R-:W-:Y:S02]  /*92a0*/  IMAD.MOV.U32 R5, RZ, RZ, R120 ;  /* 0x000000ffff057224 */ /* 0x000fe400078e0078 */
[----:B------:R-:W-:-:S04]  /*92b0*/  IMAD.MOV.U32 R46, RZ, RZ, R42 ;  /* 0x000000ffff2e7224 */ /* 0x000fc800078e002a */
[--C-:B------:R-:W-:Y:S01]  /*92c0*/  @!P4 IMAD.IADD R88, R88, 0x1, -R39.reuse ;  /* 0x000000015858c824 */ /* 0x100fe200078e0a27 */
[----:B------:R-:W-:Y:S01]  /*92d0*/  ISETP.GE.AND P4, PT, R5, RZ, PT ;  /* 0x000000ff0500720c */ /* 0x000fe20003f86270 */
[----:B------:R-:W-:Y:S02]  /*92e0*/  @!P6 IMAD.IADD R84, R84, 0x1, -R39 ;  /* 0x000000015454e824 */ /* 0x000fe400078e0a27 */
[----:B------:R-:W-:Y:S01]  /*92f0*/  @!P2 IMAD.MOV R46, RZ, RZ, -R46 ;  /* 0x000000ffff2ea224 */ /* 0x000fe200078e0a2e */
[C---:B------:R-:W-:Y:S01]  /*9300*/  ISETP.GT.U32.AND P2, PT, R39.reuse, R100, PT ;  /* 0x000000642700720c */ /* 0x040fe20003f44070 */
[----:B------:R-:W-:Y:S01]  /*9310*/  IMAD.MOV.U32 R5, RZ, RZ, R104 ;  /* 0x000000ffff057224 */ /* 0x000fe200078e0068 */
[----:B------:R-:W-:Y:S01]  /*9320*/  ISETP.GT.U32.AND P6, PT, R39, R84, PT ;  /* 0x000000542700720c */ /* 0x000fe20003fc4070 */
[----:B------:R-:W-:-:S06]  /*9330*/  IMAD.MOV.U32 R104, RZ, RZ, R32 ;  /* 0x000000ffff687224 */ /* 0x000fcc00078e0020 */
[----:B------:R-:W-:Y:S01]  /*9340*/  @!P4 IMAD.MOV R104, RZ, RZ, -R104 ;  /* 0x000000ffff68c224 */ /* 0x000fe200078e0a68 */
[C---:B------:R-:W-:Y:S01]  /*9350*/  ISETP.GT.U32.AND P4, PT, R39.reuse, R80, PT ;  /* 0x000000502700720c */ /* 0x040fe20003f84070 */
[----:B------:R-:W-:Y:S02]  /*9360*/  IMAD.MOV.U32 R120, RZ, RZ, R143 ;  /* 0x000000ffff787224 */ /* 0x000fe400078e008f */
[--C-:B------:R-:W-:Y:S01]  /*9370*/  @!P2 IMAD.IADD R100, R100, 0x1, -R39.reuse ;  /* 0x000000016464a824 */ /* 0x100fe200078e0a27 */
[----:B------:R-:W-:Y:S01]  /*9380*/  ISETP.GT.U32.AND P2, PT, R39, R76, PT ;  /* 0x0000004c2700720c */ /* 0x000fe20003f44070 */
[----:B------:R-:W-:Y:S01]  /*9390*/  @!P6 IMAD.IADD R84, R84, 0x1, -R39 ;  /* 0x000000015454e824 */ /* 0x000fe200078e0a27 */
[----:B------:R-:W-:Y:S01]  /*93a0*/  ISETP.GE.AND P6, PT, R5, RZ, PT ;  /* 0x000000ff0500720c */ /* 0x000fe20003fc6270 */
[----:B------:R-:W-:Y:S01]  /*93b0*/  IMAD.MOV.U32 R5, RZ, RZ, R120 ;  /* 0x000000ffff057224 */ /* 0x000fe200078e0078 */
[----:B------:R-:W4:Y:S01]  /*93c0*/  LDL R143, [R1+0x928] ;  /* 0x00092800018f7983 */ /* 0x000f220000100800 */
[----:B------:R-:W-:-:S02]  /*93d0*/  IMAD.MOV.U32 R127, RZ, RZ, R133 ;  /* 0x000000ffff7f7224 */ /* 0x000fc400078e0085 */
[----:B------:R-:W-:Y:S02]  /*93e0*/  IMAD.MOV.U32 R133, RZ, RZ, R136 ;  /* 0x000000ffff857224 */ /* 0x000fe400078e0088 */
[----:B------:R-:W-:Y:S01]  /*93f0*/  @!P4 IMAD.IADD R80, R80, 0x1, -R39 ;  /* 0x000000015050c824 */ /* 0x000fe200078e0a27 */
[----:B------:R-:W-:Y:S01]  /*9400*/  ISETP.GE.AND P4, PT, R5, RZ, PT ;  /* 0x000000ff0500720c */ /* 0x000fe20003f86270 */
[----:B------:R-:W-:Y:S02]  /*9410*/  IMAD.MOV.U32 R136, RZ, RZ, R140 ;  /* 0x000000ffff887224 */ /* 0x000fe400078e008c */
[----:B------:R-:W-:Y:S02]  /*9420*/  IMAD.MOV.U32 R140, RZ, RZ, R141 ;  /* 0x000000ffff8c7224 */ /* 0x000fe400078e008d */
[----:B------:R-:W-:Y:S02]  /*9430*/  IMAD.MOV.U32 R141, RZ, RZ, R147 ;  /* 0x000000ffff8d7224 */ /* 0x000fe400078e0093 */
[----:B------:R-:W-:-:S02]  /*9440*/  IMAD.MOV.U32 R147, RZ, RZ, R148 ;  /* 0x000000ffff937224 */ /* 0x000fc400078e0094 */
[----:B------:R-:W-:Y:S02]  /*9450*/  IMAD.MOV.U32 R148, RZ, RZ, R153 ;  /* 0x000000ffff947224 */ /* 0x000fe400078e0099 */
[----:B------:R-:W-:Y:S02]  /*9460*/  IMAD.MOV.U32 R153, RZ, RZ, R154 ;  /* 0x000000ffff997224 */ /* 0x000fe400078e009a */
[----:B------:R-:W-:Y:S02]  /*9470*/  @!P2 IMAD.IADD R76, R76, 0x1, -R39 ;  /* 0x000000014c4ca824 */ /* 0x000fe400078e0a27 */
[----:B------:R-:W-:Y:S02]  /*9480*/  IMAD.MOV.U32 R154, RZ, RZ, R159 ;  /* 0x000000ffff9a7224 */ /* 0x000fe400078e009f */
[----:B------:R-:W4:Y:S04]  /*9490*/  LDL R159, [R1+0x954] ;  /* 0x00095400019f7983 */ /* 0x000f280000100800 */
[----:B------:R-:W-:Y:S01]  /*94a0*/  STL [R1+0xba0], R104 ;  /* 0x000ba06801007387 */ /* 0x000fe20000100800 */
[----:B---3--:R-:W-:-:S02]  /*94b0*/  IMAD.MOV.U32 R120, RZ, RZ, R121 ;  /* 0x000000ffff787224 */ /* 0x008fc400078e0079 */
[----:B--2---:R-:W-:Y:S02]  /*94c0*/  IMAD.MOV.U32 R121, RZ, RZ, R122 ;  /* 0x000000ffff797224 */ /* 0x004fe400078e007a */
[----:B------:R-:W-:Y:S02]  /*94d0*/  IMAD.MOV.U32 R122, RZ, RZ, R124 ;  /* 0x000000ffff7a7224 */ /* 0x000fe400078e007c */
[----:B------:R-:W-:Y:S02]  /*94e0*/  IMAD.MOV.U32 R124, RZ, RZ, R128 ;  /* 0x000000ffff7c7224 */ /* 0x000fe400078e0080 */
[----:B------:R-:W-:Y:S02]  /*94f0*/  IMAD.MOV.U32 R128, RZ, RZ, R134 ;  /* 0x000000ffff807224 */ /* 0x000fe400078e0086 */
[----:B------:R-:W-:Y:S02]  /*9500*/  IMAD.MOV.U32 R134, RZ, RZ, R142 ;  /* 0x000000ffff867224 */ /* 0x000fe400078e008e */
[----:B------:R-:W-:Y:S01]  /*9510*/  IMAD.MOV.U32 R5, RZ, RZ, R120 ;  /* 0x000000ffff057224 */ /* 0x000fe200078e0078 */
[----:B------:R-:W2:Y:S01]  /*9520*/  LDL R142, [R1+0x990] ;  /* 0x00099000018e7983 */ /* 0x000ea20000100800 */
[----:B------:R-:W-:-:S02]  /*9530*/  IMAD.MOV.U32 R120, RZ, RZ, R121 ;  /* 0x000000ffff787224 */ /* 0x000fc400078e0079 */
[----:B------:R-:W-:Y:S02]  /*9540*/  IMAD.MOV.U32 R121, RZ, RZ, R122 ;  /* 0x000000ffff797224 */ /* 0x000fe400078e007a */
[----:B------:R-:W-:Y:S02]  /*9550*/  IMAD.MOV.U32 R122, RZ, RZ, R128 ;  /* 0x000000ffff7a7224 */ /* 0x000fe400078e0080 */
[----:B------:R-:W-:Y:S01]  /*9560*/  IMAD.MOV.U32 R128, RZ, RZ, R134 ;  /* 0x000000ffff807224 */ /* 0x000fe200078e0086 */
[----:B------:R-:W-:Y:S01]  /*9570*/  ISETP.GE.AND P2, PT, R5, RZ, PT ;  /* 0x000000ff0500720c */ /* 0x000fe20003f46270 */
[----:B------:R-:W-:Y:S02]  /*9580*/  IMAD.MOV.U32 R5, RZ, RZ, R120 ;  /* 0x000000ffff057224 */ /* 0x000fe400078e0078 */
[----:B------:R-:W-:Y:S02]  /*9590*/  IMAD.MOV.U32 R120, RZ, RZ, R121 ;  /* 0x000000ffff787224 */ /* 0x000fe400078e0079 */
[----:B------:R-:W-:-:S02]  /*95a0*/  IMAD.MOV.U32 R121, RZ, RZ, R128 ;  /* 0x000000ffff797224 */ /* 0x000fc400078e0080 */
[----:B------:R-:W3:Y:S01]  /*95b0*/  LDL R128, [R1+0x964] ;  /* 0x0009640001807983 */ /* 0x000ee20000100800 */
[----:B------:R-:W-:Y:S02]  /*95c0*/  IMAD.MOV.U32 R45, RZ, RZ, R41 ;  /* 0x000000ffff2d7224 */ /* 0x000fe400078e0029 */
[C---:B------:R-:W-:Y:S01]  /*95d0*/  IMAD R30, R39.reuse, R28, R30 ;  /* 0x0000001c271e7224 */ /* 0x040fe200078e021e */
[----:B------:R-:W-:Y:S01]  /*95e0*/  IABS R28, R2 ;  /* 0x00000002001c7213 */ /* 0x000fe20000000000 */
[----:B------:R-:W-:Y:S01]  /*95f0*/  @!P0 IMAD.MOV R45, RZ, RZ, -R45 ;  /* 0x000000ffff2d8224 */ /* 0x000fe200078e0a2d */
[----:B------:R-:W-:Y:S01]  /*9600*/  ISETP.GT.U32.AND P0, PT, R39, R96, PT ;  /* 0x000000602700720c */ /* 0x000fe20003f04070 */
[----:B------:R-:W-:Y:S02]  /*9610*/  IMAD.MOV.U32 R44, RZ, RZ, R34 ;  /* 0x000000ffff2c7224 */ /* 0x000fe400078e0022 */
[----:B------:R-:W-:-:S04]  /*9620*/  IMAD.HI.U32 R43, R40, R28, RZ ;  /* 0x0000001c282b7227 */ /* 0x000fc800078e00ff */
[----:B------:R-:W-:Y:S01]  /*9630*/  @!P5 IMAD.MOV R44, RZ, RZ, -R44 ;  /* 0x000000ffff2cd224 */ /* 0x000fe200078e0a2c */
[C---:B------:R-:W-:Y:S01]  /*9640*/  ISETP.GT.U32.AND P5, PT, R39.reuse, R92, PT ;  /* 0x0000005c2700720c */ /* 0x040fe20003fa4070 */
[----:B------:R-:W-:Y:S02]  /*9650*/  IMAD.MOV R42, RZ, RZ, -R43 ;  /* 0x000000ffff2a7224 */ /* 0x000fe400078e0a2b */
[----:B------:R-:W-:Y:S02]  /*9660*/  IMAD.MOV.U32 R43, RZ, RZ, R33 ;  /* 0x000000ffff2b7224 */ /* 0x000fe400078e0021 */
[----:B------:R-:W-:Y:S02]  /*9670*/  @!P0 IMAD.IADD R96, R96, 0x1, -R39 ;  /* 0x0000000160608824 */ /* 0x000fe400078e0a27 */
[----:B------:R-:W-:Y:S01]  /*9680*/  @!P3 IMAD.MOV R43, RZ, RZ, -R43 ;  /* 0x000000ffff2bb224 */ /* 0x000fe200078e0a2b */
[C---:B------:R-:W-:Y:S02]  /*9690*/  ISETP.GT.U32.AND P3, PT, R39.reuse, R88, PT ;  /* 0x000000582700720c */ /* 0x040fe40003f64070 */
[----:B------:R-:W-:-:S03]  /*96a0*/  ISETP.GT.U32.AND P0, PT, R39, R72, PT ;  /* 0x000000482700720c */ /* 0x000fc60003f04070 */
[----:B------:R-:W-:Y:S01]  /*96b0*/  @!P5 IMAD.IADD R92, R92, 0x1, -R39 ;  /* 0x000000015c5cd824 */ /* 0x000fe200078e0a27 */
[----:B------:R-:W-:-:S07]  /*96c0*/  ISETP.GT.U32.AND P5, PT, R39, R68, PT ;  /* 0x000000442700720c */ /* 0x000fce0003fa4070 */
[--C-:B------:R-:W-:Y:S01]  /*96d0*/  @!P3 IMAD.IADD R88, R88, 0x1, -R39.reuse ;  /* 0x000000015858b824 */ /* 0x100fe200078e0a27 */
[----:B------:R-:W-:Y:S01]  /*96e0*/  ISETP.GT.U32.AND P3, PT, R39, R64, PT ;  /* 0x000000402700720c */ /* 0x000fe20003f64070 */
[--C-:B------:R-:W-:Y:S01]  /*96f0*/  @!P0 IMAD.IADD R72, R72, 0x1, -R39.reuse ;  /* 0x0000000148488824 */ /* 0x100fe200078e0a27 */
[----:B------:R-:W-:Y:S01]  /*9700*/  ISETP.GE.AND P0, PT, R5, RZ, PT ;  /* 0x000000ff0500720c */ /* 0x000fe20003f06270 */
[----:B------:R-:W-:Y:S02]  /*9710*/  IMAD.MOV.U32 R5, RZ, RZ, R120 ;  /* 0x000000ffff057224 */ /* 0x000fe400078e0078 */
[----:B------:R-:W-:-:S03]  /*9720*/  @!P5 IMAD.IADD R68, R68, 0x1, -R39 ;  /* 0x000000014444d824 */ /* 0x000fc600078e0a27 */
[----:B------:R-:W-:-:S05]  /*9730*/  ISETP.GE.AND P5, PT, R5, RZ, PT ;  /* 0x000000ff0500720c */ /* 0x000fca0003fa6270 */
[--C-:B------:R-:W-:Y:S01]  /*9740*/  @!P3 IMAD.IADD R64, R64, 0x1, -R39.reuse ;  /* 0x000000014040b824 */ /* 0x100fe200078e0a27 */
[C---:B------:R-:W-:Y:S01]  /*9750*/  ISETP.GT.U32.AND P3, PT, R39.reuse, R80, PT ;  /* 0x000000502700720c */ /* 0x040fe20003f64070 */
[----:B------:R-:W-:Y:S01]  /*9760*/  @!P0 IMAD.MOV R88, RZ, RZ, -R88 ;  /* 0x000000ffff588224 */ /* 0x000fe200078e0a58 */
[C---:B------:R-:W-:Y:S01]  /*9770*/  ISETP.GT.U32.AND P0, PT, R39.reuse, R68, PT ;  /* 0x000000442700720c */ /* 0x040fe20003f04070 */
[----:B------:R-:W-:Y:S01]  /*9780*/  @!P4 IMAD.MOV R96, RZ, RZ, -R96 ;  /* 0x000000ffff60c224 */ /* 0x000fe200078e0a60 */
[C---:B------:R-:W-:Y:S01]  /*9790*/  ISETP.GT.U32.AND P4, PT, R39.reuse, R76, PT ;  /* 0x0000004c2700720c */ /* 0x040fe20003f84070 */
[----:B------:R-:W-:Y:S02]  /*97a0*/  VIADD R5, R0, 0x14 ;  /* 0x0000001400057836 */ /* 0x000fe40000000000 */
[----:B------:R-:W-:Y:S01]  /*97b0*/  @!P5 IMAD.MOV R84, RZ, RZ, -R84 ;  /* 0x000000ffff54d224 */ /* 0x000fe200078e0a54 */
[C---:B------:R-:W-:Y:S01]  /*97c0*/  ISETP.GT.U32.AND P5, PT, R39.reuse, R60, PT ;  /* 0x0000003c2700720c */ /* 0x040fe20003fa4070 */
[C---:B------:R-:W-:Y:S01]  /*97d0*/  IMAD R28, R39.reuse, R42, R28 ;  /* 0x0000002a271c7224 */ /* 0x040fe200078e021c */
[----:B------:R-:W-:Y:S01]  /*97e0*/  IABS R42, R5 ;  /* 0x00000005002a7213 */ /* 0x000fe20000000000 */
[----:B------:R-:W-:Y:S01]  /*97f0*/  @!P2 IMAD.MOV R92, RZ, RZ, -R92 ;  /* 0x000000ffff5ca224 */ /* 0x000fe200078e0a5c */
[C---:B------:R-:W-:Y:S01]  /*9800*/  ISETP.GT.U32.AND P2, PT, R39.reuse, R72, PT ;  /* 0x000000482700720c */ /* 0x040fe20003f44070 */
[--C-:B------:R-:W-:Y:S01]  /*9810*/  @!P3 IMAD.IADD R80, R80, 0x1, -R39.reuse ;  /* 0x000000015050b824 */ /* 0x100fe200078e0a27 */
[----:B------:R-:W-:Y:S01]  /*9820*/  ISETP.GT.U32.AND P3, PT, R39, R56, PT ;  /* 0x000000382700720c */ /* 0x000fe20003f64070 */
[----:B------:R-:W-:-:S02]  /*9830*/  @!P0 IMAD.IADD R68, R68, 0x1, -R39 ;  /* 0x0000000144448824 */ /* 0x000fc400078e0a27 */
[----:B------:R-:W-:Y:S01]  /*9840*/  @!P4 IMAD.IADD R76, R76, 0x1, -R39 ;  /* 0x000000014c4cc824 */ /* 0x000fe200078e0a27 */
[----:B------:R-:W-:-:S03]  /*9850*/  ISETP.GT.U32.AND P4, PT, R39, R53, PT ;  /* 0x000000352700720c */ /* 0x000fc60003f84070 */
[----:B------:R-:W-:-:S04]  /*9860*/  @!P5 IMAD.IADD R60, R60, 0x1, -R39 ;  /* 0x000000013c3cd824 */ /* 0x000fc800078e0a27 */
[--C-:B------:R-:W-:Y:S01]  /*9870*/  @!P2 IMAD.IADD R72, R72, 0x1, -R39.reuse ;  /* 0x000000014848a824 */ /* 0x100fe200078e0a27 */
[----:B------:R-:W-:Y:S01]  /*9880*/  ISETP.GT.U32.AND P2, PT, R39, R50, PT ;  /* 0x000000322700720c */ /* 0x000fe20003f44070 */
[----:B------:R-:W-:-:S04]  /*9890*/  @!P3 IMAD.IADD R56, R56, 0x1, -R39 ;  /* 0x000000013838b824 */ /* 0x000fc800078e0a27 */
[----:B------:R-:W-:-:S08]  /*98a0*/  @!P4 IMAD.IADD R53, R53, 0x1, -R39 ;  /* 0x000000013535c824 */ /* 0x000fd000078e0a27 */
[----:B------:R-:W-:Y:S02]  /*98b0*/  @!P2 IMAD.IADD R50, R50, 0x1, -R39 ;  /* 0x000000013232a824 */ /* 0x000fe400078e0a27 */
[----:B--2---:R-:W-:Y:S02]  /*98c0*/  IMAD.MOV.U32 R134, RZ, RZ, R142 ;  /* 0x000000ffff867224 */ /* 0x004fe400078e008e */
[----:B----4-:R-:W-:Y:S02]  /*98d0*/  IMAD.MOV.U32 R142, RZ, RZ, R143 ;  /* 0x000000ffff8e7224 */ /* 0x010fe400078e008f */
[----:B------:R-:W-:Y:S02]  /*98e0*/  IMAD.MOV.U32 R143, RZ, RZ, R144 ;  /* 0x000000ffff8f7224 */ /* 0x000fe400078e0090 */
[----:B------:R-:W2:Y:S01]  /*98f0*/  LDL R144, [R1+0x950] ;  /* 0x0009500001907983 */ /* 0x000ea20000100800 */
[----:B---3--:R-:W-:-:S03]  /*9900*/  IMAD.MOV.U32 R120, RZ, RZ, R128 ;  /* 0x000000ffff787224 */ /* 0x008fc600078e0080 */
[----:B------:R-:W3:Y:S04]  /*9910*/  LDL R128, [R1+0x938] ;  /* 0x0009380001807983 */ /* 0x000ee80000100800 */
[----:B------:R4:W-:Y:S02]  /*9920*/  STL [R1+0x8c4], R5 ;  /* 0x0008c40501007387 */ /* 0x0009e40000100800 */
[----:B----4-:R-:W-:Y:S02]  /*9930*/  IMAD.MOV.U32 R5, RZ, RZ, R120 ;  /* 0x000000ffff057224 */ /* 0x010fe400078e0078 */
[----:B------:R-:W-:Y:S02]  /*9940*/  IMAD.MOV.U32 R120, RZ, RZ, R121 ;  /* 0x000000ffff787224 */ /* 0x000fe400078e0079 */
[----:B------:R-:W-:Y:S01]  /*9950*/  IMAD.MOV.U32 R121, RZ, RZ, R124 ;  /* 0x000000ffff797224 */ /* 0x000fe200078e007c */
[----:B------:R-:W-:Y:S01]  /*9960*/  ISETP.GE.AND P0, PT, R5, RZ, PT ;  /* 0x000000ff0500720c */ /* 0x000fe20003f06270 */
[----:B------:R-:W-:-:S02]  /*9970*/  IMAD.MOV.U32 R124, RZ, RZ, R133 ;  /* 0x000000ffff7c7224 */ /* 0x000fc400078e0085 */
[----:B------:R-:W-:Y:S02]  /*9980*/  IMAD.MOV.U32 R5, RZ, RZ, R120 ;  /* 0x000000ffff057224 */ /* 0x000fe400078e0078 */
[----:B------:R-:W-:Y:S02]  /*9990*/  IMAD.MOV.U32 R133, RZ, RZ, R140 ;  /* 0x000000ffff857224 */ /* 0x000fe400078e008c */
[----:B------:R-:W-:Y:S01]  /*99a0*/  IMAD.MOV.U32 R120, RZ, RZ, R121 ;  /* 0x000000ffff787224 */ /* 0x000fe200078e0079 */
[----:B------:R-:W-:Y:S01]  /*99b0*/  ISETP.GE.AND P5, PT, R5, RZ, PT ;  /* 0x000000ff0500720c */ /* 0x000fe20003fa6270 */
[----:B------:R-:W-:Y:S02]  /*99c0*/  IMAD.MOV.U32 R121, RZ, RZ, R124 ;  /* 0x000000ffff797224 */ /* 0x000fe400078e007c */
[----:B------:R-:W-:Y:S02]  /*99d0*/  IMAD.MOV.U32 R124, RZ, RZ, R133 ;  /* 0x000000ffff7c7224 */ /* 0x000fe400078e0085 */
[----:B------:R-:W-:Y:S01]  /*99e0*/  IMAD.MOV.U32 R5, RZ, RZ, R120 ;  /* 0x000000ffff057224 */ /* 0x000fe200078e0078 */
[----:B------:R-:W4:Y:S01]  /*99f0*/  LDL R133, [R1+0x9b0] ;  /* 0x0009b00001857983 */ /* 0x000f220000100800 */
[----:B------:R-:W-:-:S02]  /*9a00*/  IMAD.MOV.U32 R120, RZ, RZ, R121 ;  /* 0x000000ffff787224 */ /* 0x000fc400078e0079 */
[----:B------:R-:W-:Y:S01]  /*9a10*/  IMAD.MOV.U32 R121, RZ, RZ, R124 ;  /* 0x000000ffff797224 */ /* 0x000fe200078e007c */
[----:B------:R-:W-:Y:S01]  /*9a20*/  ISETP.GE.AND P3, PT, R5, RZ, PT ;  /* 0x000000ff0500720c */ /* 0x000fe20003f66270 */
[----:B------:R-:W-:Y:S01]  /*9a30*/  IMAD.MOV.U32 R5, RZ, RZ, R120 ;  /* 0x000000ffff057224 */ /* 0x000fe200078e0078 */
[----:B------:R-:W2:Y:S01]  /*9a40*/  LDL R124, [R1+0x95c] ;  /* 0x00095c00017c7983 */ /* 0x000ea20000100800 */
[----:B------:R-:W-:-:S03]  /*9a50*/  IMAD.MOV.U32 R120, RZ, RZ, R121 ;  /* 0x000000ffff787224 */ /* 0x000fc600078e0079 */
[----:B------:R-:W-:Y:S01]  /*9a60*/  ISETP.GE.AND P4, PT, R5, RZ, PT ;  /* 0x000000ff0500720c */ /* 0x000fe20003f86270 */
[----:B------:R-:W-:Y:S01]  /*9a70*/  IMAD.MOV.U32 R5, RZ, RZ, R120 ;  /* 0x000000ffff057224 */ /* 0x000fe200078e0078 */
[----:B------:R-:W2:Y:S04]  /*9a80*/  LDL R121, [R1+0x978] ;  /* 0x0009780001797983 */ /* 0x000ea80000100800 */
[----:B------:R-:W-:Y:S02]  /*9a90*/  ISETP.GE.AND P2, PT, R5, RZ, PT ;  /* 0x000000ff0500720c */ /* 0x000fe40003f46270 */
[----:B------:R-:W2:Y:S01]  /*9aa0*/  LDL R5, [R1+0x99c] ;  /* 0x00099c0001057983 */ /* 0x000ea20000100800 */
[----:B------:R-:W-:Y:S01]  /*9ab0*/  @!P6 IMAD.MOV R100, RZ, RZ, -R100 ;  /* 0x000000ffff64e224 */ /* 0x000fe200078e0a64 */
[----:B------:R-:W-:-:S13]  /*9ac0*/  ISETP.GT.U32.AND P6, PT, R39, R64, PT ;  /* 0x000000402700720c */ /* 0x000fda0003fc4070 */
[----:B------:R-:W-:Y:S01]  /*9ad0*/  @!P6 IMAD.IADD R64, R64, 0x1, -R39 ;  /* 0x000000014040e824 */ /* 0x000fe200078e0a27 */
[C---:B------:R-:W-:Y:S01]  /*9ae0*/  ISETP.GT.U32.AND P6, PT, R39.reuse, R99, PT ;  /* 0x000000632700720c */ /* 0x040fe20003fc4070 */
[----:B------:R-:W-:Y:S01]  /*9af0*/  @!P0 IMAD.MOV R80, RZ, RZ, -R80 ;  /* 0x000000ffff508224 */ /* 0x000fe200078e0a50 */
[C---:B------:R-:W-:Y:S01]  /*9b00*/  ISETP.GT.U32.AND P0, PT, R39.reuse, R60, PT ;  /* 0x0000003c2700720c */ /* 0x040fe20003f04070 */
[----:B------:R-:W-:Y:S01]  /*9b10*/  @!P5 IMAD.MOV R76, RZ, RZ, -R76 ;  /* 0x000000ffff4cd224 */ /* 0x000fe200078e0a4c */
[----:B------:R-:W-:-:S09]  /*9b20*/  ISETP.GT.U32.AND P5, PT, R39, R56, PT ;  /* 0x000000382700720c */ /* 0x000fd20003fa4070 */
[----:B------:R-:W-:-:S05]  /*9b30*/  @!P6 IMAD.IADD R99, R99, 0x1, -R39 ;  /* 0x000000016363e824 */ /* 0x000fca00078e0a27 */
[C---:B------:R-:W-:Y:S01]  /*9b40*/  ISETP.GT.U32.AND P6, PT, R39.reuse, R99, PT ;  /* 0x000000632700720c */ /* 0x040fe20003fc4070 */
[----:B------:R-:W-:Y:S01]  /*9b50*/  @!P2 IMAD.MOV R64, RZ, RZ, -R64 ;  /* 0x000000ffff40a224 */ /* 0x000fe200078e0a40 */
[C---:B------:R-:W-:Y:S01]  /*9b60*/  ISETP.GT.U32.AND P2, PT, R39.reuse, R95, PT ;  /* 0x0000005f2700720c */ /* 0x040fe20003f44070 */
[----:B------:R-:W-:Y:S02]  /*9b70*/  IMAD.MOV.U32 R120, RZ, RZ, R137 ;  /* 0x000000ffff787224 */ /* 0x000fe400078e0089 */
[--C-:B------:R-:W-:Y:S01]  /*9b80*/  @!P0 IMAD.IADD R60, R60, 0x1, -R39.reuse ;  /* 0x000000013c3c8824 */ /* 0x100fe200078e0a27 */
[C---:B------:R-:W-:Y:S01]  /*9b90*/  ISETP.GT.U32.AND P0, PT, R39.reuse, R91, PT ;  /* 0x0000005b2700720c */ /* 0x040fe20003f04070 */
[--C-:B------:R-:W-:Y:S01]  /*9ba0*/  @!P5 IMAD.IADD R56, R56, 0x1, -R39.reuse ;  /* 0x000000013838d824 */ /* 0x100fe200078e0a27 */
[----:B------:R-:W-:Y:S01]  /*9bb0*/  ISETP.GT.U32.AND P5, PT, R39, R87, PT ;  /* 0x000000572700720c */ /* 0x000fe20003fa4070 */
[----:B------:R-:W-:Y:S01]  /*9bc0*/  IMAD.HI.U32 R32, R40, R42, RZ ;  /* 0x0000002a28207227 */ /* 0x000fe200078e00ff */
[----:B------:R-:W3:Y:S03]  /*9bd0*/  LDL R137, [R1+0x958] ;  /* 0x0009580001897983 */ /* 0x000ee60000100800 */
[----:B------:R-:W-:-:S02]  /*9be0*/  @!P6 IMAD.IADD R99, R99, 0x1, -R39 ;  /* 0x000000016363e824 */ /* 0x000fc400078e0a27 */
[--C-:B------:R-:W-:Y:S02]  /*9bf0*/  @!P2 IMAD.IADD R95, R95, 0x1, -R39.reuse ;  /* 0x000000015f5fa824 */ /* 0x100fe400078e0a27 */
[----:B------:R-:W-:Y:S02]  /*9c00*/  IMAD.MOV R32, RZ, RZ, -R32 ;  /* 0x000000ffff207224 */ /* 0x000fe400078e0a20 */
[----:B------:R-:W-:Y:S02]  /*9c10*/  @!P0 IMAD.IADD R91, R91, 0x1, -R39 ;  /* 0x000000015b5b8824 */ /* 0x000fe400078e0a27 */
[----:B------:R-:W-:Y:S02]  /*9c20*/  IMAD R42, R39, R32, R42 ;  /* 0x00000020272a7224 */ /* 0x000fe400078e022a */
[----:B------:R-:W-:Y:S02]  /*9c30*/  IMAD.MOV.U32 R140, RZ, RZ, R141 ;  /* 0x000000ffff8c7224 */ /* 0x000fe400078e008d */
[----:B------:R-:W-:-:S02]  /*9c40*/  @!P5 IMAD.IADD R87, R87, 0x1, -R39 ;  /* 0x000000015757d824 */ /* 0x000fc400078e0a27 */
[----:B------:R-:W-:Y:S02]  /*9c50*/  IMAD.MOV.U32 R141, RZ, RZ, R147 ;  /* 0x000000ffff8d7224 */ /* 0x000fe400078e0093 */
[----:B------:R-:W3:Y:S04]  /*9c60*/  LDL R147, [R1+0x9a4] ;  /* 0x0009a40001937983 */ /* 0x000ee80000100800 */
[----:B------:R-:W-:Y:S01]  /*9c70*/  STL [R1+0xbf0], R42 ;  /* 0x000bf02a01007387 */ /* 0x000fe20000100800 */
[----:B--2---:R-:W-:Y:S01]  /*9c80*/  ISETP.GE.AND P6, PT, R5, RZ, PT ;  /* 0x000000ff0500720c */ /* 0x004fe20003fc6270 */
[----:B------:R-:W-:Y:S02]  /*9c90*/  IMAD.MOV.U32 R5, RZ, RZ, R120 ;  /* 0x000000ffff057224 */ /* 0x000fe400078e0078 */
[----:B------:R-:W-:-:S02]  /*9ca0*/  IMAD.MOV.U32 R120, RZ, RZ, R121 ;  /* 0x000000ffff787224 */ /* 0x000fc400078e0079 */
[----:B------:R-:W-:Y:S01]  /*9cb0*/  IMAD.MOV.U32 R121, RZ, RZ, R122 ;  /* 0x000000ffff797224 */ /* 0x000fe200078e007a */
[----:B------:R-:W-:Y:S01]  /*9cc0*/  ISETP.GE.AND P2, PT, R5, RZ, PT ;  /* 0x000000ff0500720c */ /* 0x000fe20003f46270 */
[----:B------:R-:W-:Y:S02]  /*9cd0*/  IMAD.MOV.U32 R122, RZ, RZ, R124 ;  /* 0x000000ffff7a7224 */ /* 0x000fe400078e007c */
[----:B------:R-:W-:Y:S02]  /*9ce0*/  IMAD.MOV.U32 R124, RZ, RZ, R129 ;  /* 0x000000ffff7c7224 */ /* 0x000fe400078e0081 */
[----:B------:R-:W-:Y:S02]  /*9cf0*/  IMAD.MOV.U32 R5, RZ, RZ, R120 ;  /* 0x000000ffff057224 */ /* 0x000fe400078e0078 */
[----:B------:R-:W-:Y:S02]  /*9d00*/  IMAD.MOV.U32 R120, RZ, RZ, R122 ;  /* 0x000000ffff787224 */ /* 0x000fe400078e007a */
[----:B------:R-:W-:Y:S01]  /*9d10*/  IMAD.MOV.U32 R122, RZ, RZ, R124 ;  /* 0x000000ffff7a7224 */ /* 0x000fe200078e007c */
[----:B------:R-:W-:Y:S01]  /*9d20*/  ISETP.GE.AND P0, PT, R5, RZ, PT ;  /* 0x000000ff0500720c */ /* 0x000fe20003f06270 */
[----:B------:R-:W-:Y:S01]  /*9d30*/  IMAD.MOV.U32 R5, RZ, RZ, R120 ;  /* 0x000000ffff057224 */ /* 0x000fe200078e0078 */
[----:B------:R-:W2:Y:S01]  /*9d40*/  LDL R124, [R1+0x968] ;  /* 0x00096800017c7983 */ /* 0x000ea20000100800 */
[----:B------:R-:W-:-:S03]  /*9d50*/  IMAD.MOV.U32 R120, RZ, RZ, R122 ;  /* 0x000000ffff787224 */ /* 0x000fc600078e007a */
[----:B------:R-:W-:Y:S01]  /*9d60*/  ISETP.GE.AND P5, PT, R5, RZ, PT ;  /* 0x000000ff0500720c */ /* 0x000fe20003fa6270 */
[----:B------:R-:W-:Y:S01]  /*9d70*/  IMAD.MOV.U32 R5, RZ, RZ, R120 ;  /* 0x000000ffff057224 */ /* 0x000fe200078e0078 */
[----:B------:R-:W3:Y:S01]  /*9d80*/  LDL R122, [R1+0x948] ;  /* 0x00094800017a7983 */ /* 0x000ee20000100800 */
[----:B------:R-:W-:-:S03]  /*9d90*/  IMAD.MOV.U32 R120, RZ, RZ, R121 ;  /* 0x000000ffff787224 */ /* 0x000fc600078e0079 */
[----:B------:R-:W3:Y:S01]  /*9da0*/  LDL R121, [R1+0x918] ;  /* 0x0009180001797983 */ /* 0x000ee20000100800 */
[----:B------:R-:W-:Y:S02]  /*9db0*/  IMAD.MOV.U32 R129, RZ, RZ, R131 ;  /* 0x000000ffff817224 */ /* 0x000fe400078e0083 */
[----:B----4-:R-:W-:Y:S02]  /*9dc0*/  IMAD.MOV.U32 R131, RZ, RZ, R133 ;  /* 0x000000ffff837224 */ /* 0x010fe400078e0085 */
[----:B------:R-:W-:Y:S02]  /*9dd0*/  IMAD.MOV.U32 R133, RZ, RZ, R134 ;  /* 0x000000ffff857224 */ /* 0x000fe400078e0086 */
[----:B------:R-:W4:Y:S01]  /*9de0*/  LDL R134, [R1+0x980] ;  /* 0x0009800001867983 */ /* 0x000f220000100800 */
[----:B------:R-:W-:Y:S01]  /*9df0*/  @!P3 IMAD.MOV R72, RZ, RZ, -R72 ;  /* 0x000000ffff48b224 */ /* 0x000fe200078e0a48 */
[C---:B------:R-:W-:Y:S01]  /*9e00*/  ISETP.GT.U32.AND P3, PT, R39.reuse, R53, PT ;  /* 0x000000352700720c */ /* 0x040fe20003f64070 */
[----:B------:R-:W-:Y:S01]  /*9e10*/  @!P4 IMAD.MOV R68, RZ, RZ, -R68 ;  /* 0x000000ffff44c224 */ /* 0x000fe200078e0a44 */
[----:B------:R-:W-:-:S11]  /*9e20*/  ISETP.GT.U32.AND P4, PT, R39, R50, PT ;  /* 0x000000322700720c */ /* 0x000fd60003f84070 */
[--C-:B------:R-:W-:Y:S01]  /*9e30*/  @!P3 IMAD.IADD R53, R53, 0x1, -R39.reuse ;  /* 0x000000013535b824 */ /* 0x100fe200078e0a27 */
[C---:B------:R-:W-:Y:S01]  /*9e40*/  ISETP.GT.U32.AND P3, PT, R39.reuse, R83, PT ;  /* 0x000000532700720c */ /* 0x040fe20003f64070 */
[----:B------:R-:W-:Y:S01]  /*9e50*/  @!P4 IMAD.IADD R50, R50, 0x1, -R39 ;  /* 0x000000013232c824 */ /* 0x000fe200078e0a27 */
[C---:B------:R-:W-:Y:S01]  /*9e60*/  ISETP.GT.U32.AND P4, PT, R39.reuse, R79, PT ;  /* 0x0000004f2700720c */ /* 0x040fe20003f84070 */
[----:B------:R-:W-:Y:S01]  /*9e70*/  @!P0 IMAD.MOV R53, RZ, RZ, -R53 ;  /* 0x000000ffff358224 */ /* 0x000fe200078e0a35 */
[----:B------:R-:W-:-:S09]  /*9e80*/  ISETP.GT.U32.AND P0, PT, R39, R87, PT ;  /* 0x000000572700720c */ /* 0x000fd20003f04070 */
[--C-:B------:R-:W-:Y:S01]  /*9e90*/  @!P3 IMAD.IADD R83, R83, 0x1, -R39.reuse ;  /* 0x000000015353b824 */ /* 0x100fe200078e0a27 */
[----:B------:R-:W-:Y:S01]  /*9ea0*/  ISETP.GE.AND P3, PT, R5, RZ, PT ;  /* 0x000000ff0500720c */ /* 0x000fe20003f66270 */
[--C-:B------:R-:W-:Y:S01]  /*9eb0*/  @!P4 IMAD.IADD R79, R79, 0x1, -R39.reuse ;  /* 0x000000014f4fc824 */ /* 0x100fe200078e0a27 */
[C---:B------:R-:W-:Y:S01]  /*9ec0*/  ISETP.GT.U32.AND P4, PT, R39.reuse, R95, PT ;  /* 0x0000005f2700720c */ /* 0x040fe20003f84070 */
[----:B------:R-:W-:Y:S01]  /*9ed0*/  @!P5 IMAD.MOV R50, RZ, RZ, -R50 ;  /* 0x000000ffff32d224 */ /* 0x000fe200078e0a32 */
[C---:B------:R-:W-:Y:S01]  /*9ee0*/  ISETP.GT.U32.AND P5, PT, R39.reuse, R83, PT ;  /* 0x000000532700720c */ /* 0x040fe20003fa4070 */
[----:B------:R-:W-:Y:S01]  /*9ef0*/  @!P2 IMAD.MOV R56, RZ, RZ, -R56 ;  /* 0x000000ffff38a224 */ /* 0x000fe200078e0a38 */
[----:B------:R-:W-:Y:S01]  /*9f00*/  ISETP.GT.U32.AND P2, PT, R39, R91, PT ;  /* 0x0000005b2700720c */ /* 0x000fe20003f44070 */
[----:B------:R-:W-:Y:S01]  /*9f10*/  @!P0 IMAD.IADD R87, R87, 0x1, -R39 ;  /* 0x0000000157578824 */ /* 0x000fe200078e0a27 */
[----:B------:R-:W-:-:S05]  /*9f20*/  ISETP.GT.U32.AND P0, PT, R39, R63, PT ;  /* 0x0000003f2700720c */ /* 0x000fca0003f04070 */
[----:B------:R-:W-:Y:S01]  /*9f30*/  @!P3 IMAD.MOV R99, RZ, RZ, -R99 ;  /* 0x000000ffff63b224 */ /* 0x000fe200078e0a63 */
[----:B------:R-:W-:Y:S01]  /*9f40*/  ISETP.GT.U32.AND P3, PT, R39, R75, PT ;  /* 0x0000004b2700720c */ /* 0x000fe20003f64070 */
[--C-:B------:R-:W-:Y:S01]  /*9f50*/  @!P4 IMAD.IADD R95, R95, 0x1, -R39.reuse ;  /* 0x000000015f5fc824 */ /* 0x100fe200078e0a27 */
[C---:B------:R-:W-:Y:S01]  /*9f60*/  ISETP.GT.U32.AND P4, PT, R39.reuse, R71, PT ;  /* 0x000000472700720c */ /* 0x040fe20003f84070 */
[----:B------:R-:W-:Y:S01]  /*9f70*/  @!P6 IMAD.MOV R60, RZ, RZ, -R60 ;  /* 0x000000ffff3ce224 */ /* 0x000fe200078e0a3c */
[----:B------:R-:W-:Y:S01]  /*9f80*/  ISETP.GT.U32.AND P6, PT, R39, R79, PT ;  /* 0x0000004f2700720c */ /* 0x000fe20003fc4070 */
[--C-:B------:R-:W-:Y:S02]  /*9f90*/  @!P5 IMAD.IADD R83, R83, 0x1, -R39.reuse ;  /* 0x000000015353d824 */ /* 0x100fe400078e0a27 */
[--C-:B------:R-:W-:Y:S01]  /*9fa0*/  @!P2 IMAD.IADD R91, R91, 0x1, -R39.reuse ;  /* 0x000000015b5ba824 */ /* 0x100fe200078e0a27 */
[----:B------:R-:W-:Y:S01]  /*9fb0*/  ISETP.GT.U32.AND P2, PT, R39, R67, PT ;  /* 0x000000432700720c */ /* 0x000fe20003f44070 */
[----:B------:R-:W-:-:S04]  /*9fc0*/  @!P0 IMAD.IADD R63, R63, 0x1, -R39 ;  /* 0x000000013f3f8824 */ /* 0x000fc800078e0a27 */
[--C-:B------:R-:W-:Y:S01]  /*9fd0*/  @!P3 IMAD.IADD R75, R75, 0x1, -R39.reuse ;  /* 0x000000014b4bb824 */ /* 0x100fe200078e0a27 */
[----:B------:R-:W-:Y:S01]  /*9fe0*/  ISETP.GE.AND P3, PT, R120, RZ, PT ;  /* 0x000000ff7800720c */ /* 0x000fe20003f66270 */
[--C-:B------:R-:W-:Y:S02]  /*9ff0*/  @!P4 IMAD.IADD R71, R71, 0x1, -R39.reuse ;  /* 0x000000014747c824 */ /* 0x100fe400078e0a27 */
[----:B------:R-:W-:-:S04]  /*a000*/  @!P6 IMAD.IADD R79, R79, 0x1, -R39 ;  /* 0x000000014f4fe824 */ /* 0x000fc800078e0a27 */
[----:B------:R-:W-:-:S06]  /*a010*/  @!P2 IMAD.IADD R67, R67, 0x1, -R39 ;  /* 0x000000014343a824 */ /* 0x000fcc00078e0a27 */
[----:B------:R-:W-:Y:S01]  /*a020*/  @!P3 IMAD.MOV R91, RZ, RZ, -R91 ;  /* 0x000000ffff5bb224 */ /* 0x000fe200078e0a5b */
[C---:B------:R-:W-:Y:S02]  /*a030*/  ISETP.GT.U32.AND P3, PT, R39.reuse, R71, PT ;  /* 0x000000472700720c */ /* 0x040fe40003f64070 */
[----:B------:R-:W-:-:S11]  /*a040*/  ISETP.GT.U32.AND P6, PT, R39, R59, PT ;  /* 0x0000003b2700720c */ /* 0x000fd60003fc4070 */
[--C-:B------:R-:W-:Y:S01]  /*a050*/  @!P3 IMAD.IADD R71, R71, 0x1, -R39.reuse ;  /* 0x000000014747b824 */ /* 0x100fe200078e0a27 */
[----:B------:R-:W-:Y:S01]  /*a060*/  ISETP.GT.U32.AND P3, PT, R39, R49, PT ;  /* 0x000000312700720c */ /* 0x000fe20003f64070 */
[----:B------:R-:W-:-:S05]  /*a070*/  @!P6 IMAD.IADD R59, R59, 0x1, -R39 ;  /* 0x000000013b3be824 */ /* 0x000fca00078e0a27 */
[----:B------:R-:W-:-:S07]  /*a080*/  ISETP.GT.U32.AND P6, PT, R39, R59, PT ;  /* 0x0000003b2700720c */ /* 0x000fce0003fc4070 */
[----:B------:R-:W-:Y:S01]  /*a090*/  @!P3 IMAD.IADD R49, R49, 0x1, -R39 ;  /* 0x000000013131b824 */ /* 0x000fe200078e0a27 */
[----:B------:R-:W-:-:S05]  /*a0a0*/  ISETP.GE.AND P3, PT, R131, RZ, PT ;  /* 0x000000ff8300720c */ /* 0x000fca0003f66270 */
[----:B------:R-:W-:Y:S01]  /*a0b0*/  @!P6 IMAD.IADD R59, R59, 0x1, -R39 ;  /* 0x000000013b3be824 */ /* 0x000fe200078e0a27 */
[----:B------:R-:W-:Y:S02]  /*a0c0*/  ISETP.GE.AND P6, PT, R127, RZ, PT ;  /* 0x000000ff7f00720c */ /* 0x000fe40003fc6270 */
[----:B--2---:R-:W-:Y:S01]  /*a0d0*/  ISETP.GE.AND P0, PT, R124, RZ, PT ;  /* 0x000000ff7c00720c */ /* 0x004fe20003f06270 */
[----:B---3--:R-:W-:-:S05]  /*a0e0*/  IMAD.MOV.U32 R5, RZ, RZ, R121 ;  /* 0x000000ffff057224 */ /* 0x008fca00078e0079 */
[----:B------:R-:W-:Y:S01]  /*a0f0*/  ISETP.GE.AND P5, PT, R5, RZ, PT ;  /* 0x000000ff0500720c */ /* 0x000fe20003fa6270 */
[----:B------:R-:W-:-:S05]  /*a100*/  IMAD.MOV.U32 R121, RZ, RZ, R128 ;  /* 0x000000ffff797224 */ /* 0x000fca00078e0080 */
[----:B------:R-:W-:Y:S01]  /*a110*/  ISETP.GE.AND P4, PT, R121, RZ, PT ;  /* 0x000000ff7900720c */ /* 0x000fe20003f86270 */
[----:B------:R-:W-:Y:S01]  /*a120*/  @!P0 IMAD.MOV R79, RZ, RZ, -R79 ;  /* 0x000000ffff4f8224 */ /* 0x000fe200078e0a4f */
[----:B------:R-:W-:-:S05]  /*a130*/  ISETP.GE.AND P2, PT, R122, RZ, PT ;  /* 0x000000ff7a00720c */ /* 0x000fca0003f46270 */
[----:B------:R-:W-:Y:S01]  /*a140*/  @!P5 IMAD.MOV R95, RZ, RZ, -R95 ;  /* 0x000000ffff5fd224 */ /* 0x000fe200078e0a5f */
[C---:B------:R-:W-:Y:S02]  /*a150*/  ISETP.GT.U32.AND P5, PT, R39.reuse, R75, PT ;  /* 0x0000004b2700720c */ /* 0x040fe40003fa4070 */
[----:B------:R-:W-:-:S03]  /*a160*/  ISETP.GT.U32.AND P0, PT, R39, R55, PT ;  /* 0x000000372700720c */ /* 0x000fc60003f04070 */
[----:B------:R-:W-:Y:S01]  /*a170*/  @!P4 IMAD.MOV R87, RZ, RZ, -R87 ;  /* 0x000000ffff57c224 */ /* 0x000fe200078e0a57 */
[----:B------:R-:W-:Y:S01]  /*a180*/  ISETP.GT.U32.AND P4, PT, R39, R67, PT ;  /* 0x000000432700720c */ /* 0x000fe20003f84070 */
[----:B------:R-:W-:Y:S02]  /*a190*/  IMAD.MOV.U32 R128, RZ, RZ, R149 ;  /* 0x000000ffff807224 */ /* 0x000fe400078e0095 */
[----:B------:R-:W-:-:S04]  /*a1a0*/  @!P2 IMAD.MOV R83, RZ, RZ, -R83 ;  /* 0x000000ffff53a224 */ /* 0x000fc800078e0a53 */
[--C-:B------:R-:W-:Y:S01]  /*a1b0*/  @!P5 IMAD.IADD R75, R75, 0x1, -R39.reuse ;  /* 0x000000014b4bd824 */ /* 0x100fe200078e0a27 */
[----:B------:R-:W-:Y:S01]  /*a1c0*/  ISETP.GT.U32.AND P5, PT, R39, R52, PT ;  /* 0x000000342700720c */ /* 0x000fe20003fa4070 */
[--C-:B------:R-:W-:Y:S01]  /*a1d0*/  @!P0 IMAD.IADD R55, R55, 0x1, -R39.reuse ;  /* 0x0000000137378824 */ /* 0x100fe200078e0a27 */
[----:B------:R-:W-:Y:S02]  /*a1e0*/  ISETP.GT.U32.AND P2, PT, R39, R63, PT ;  /* 0x0000003f2700720c */ /* 0x000fe40003f44070 */
[----:B------:R-:W-:Y:S01]  /*a1f0*/  ISETP.GE.AND P0, PT, R128, RZ, PT ;  /* 0x000000ff8000720c */ /* 0x000fe20003f06270 */
[----:B------:R-:W-:Y:S01]  /*a200*/  @!P4 IMAD.IADD R67, R67, 0x1, -R39 ;  /* 0x000000014343c824 */ /* 0x000fe200078e0a27 */
[----:B------:R-:W-:-:S07]  /*a210*/  ISETP.GT.U32.AND P4, PT, R39, R98, PT ;  /* 0x000000622700720c */ /* 0x000fce0003f84070 */
[--C-:B------:R-:W-:Y:S01]  /*a220*/  @!P5 IMAD.IADD R52, R52, 0x1, -R39.reuse ;  /* 0x000000013434d824 */ /* 0x100fe200078e0a27 */
[----:B------:R-:W-:Y:S01]  /*a230*/  ISETP.GE.AND P5, PT, R129, RZ, PT ;  /* 0x000000ff8100720c */ /* 0x000fe20003fa6270 */
[----:B------:R-:W-:Y:S01]  /*a240*/  @!P2 IMAD.IADD R63, R63, 0x1, -R39 ;  /* 0x000000013f3fa824 */ /* 0x000fe200078e0a27 */
[C---:B------:R-:W-:Y:S01]  /*a250*/  ISETP.GT.U32.AND P2, PT, R39.reuse, R94, PT ;  /* 0x0000005e2700720c */ /* 0x040fe20003f44070 */
[----:B------:R-:W-:Y:S01]  /*a260*/  @!P0 IMAD.MOV R71, RZ, RZ, -R71 ;  /* 0x000000ffff478224 */ /* 0x000fe200078e0a47 */
[----:B------:R-:W-:Y:S01]  /*a270*/  ISETP.GT.U32.AND P0, PT, R39, R52, PT ;  /* 0x000000342700720c */ /* 0x000fe20003f04070 */
[----:B------:R-:W-:Y:S01]  /*a280*/  @!P4 IMAD.IADD R98, R98, 0x1, -R39 ;  /* 0x000000016262c824 */ /* 0x000fe200078e0a27 */
[----:B------:R-:W-:Y:S01]  /*a290*/  ISETP.GE.AND P4, PT, R133, RZ, PT ;  /* 0x000000ff8500720c */ /* 0x000fe20003f86270 */
[----:B------:R-:W-:-:S03]  /*a2a0*/  @!P3 IMAD.MOV R63, RZ, RZ, -R63 ;  /* 0x000000ffff3fb224 */ /* 0x000fc600078e0a3f */
[----:B------:R-:W-:-:S03]  /*a2b0*/  ISETP.GT.U32.AND P3, PT, R39, R98, PT ;  /* 0x000000622700720c */ /* 0x000fc60003f64070 */
[----:B------:R-:W-:Y:S01]  /*a2c0*/  @!P5 IMAD.MOV R67, RZ, RZ, -R67 ;  /* 0x000000ffff43d224 */ /* 0x000fe200078e0a43 */
[C---:B------:R-:W-:Y:S01]  /*a2d0*/  ISETP.GT.U32.AND P5, PT, R39.reuse, R49, PT ;  /* 0x000000312700720c */ /* 0x040fe20003fa4070 */
[--C-:B------:R-:W-:Y:S01]  /*a2e0*/  @!P2 IMAD.IADD R94, R94, 0x1, -R39.reuse ;  /* 0x000000015e5ea824 */ /* 0x100fe200078e0a27 */
[C---:B------:R-:W-:Y:S01]  /*a2f0*/  ISETP.GT.U32.AND P2, PT, R39.reuse, R55, PT ;  /* 0x000000372700720c */ /* 0x040fe20003f44070 */
[----:B------:R-:W-:Y:S01]  /*a300*/  @!P0 IMAD.IADD R52, R52, 0x1, -R39 ;  /* 0x0000000134348824 */ /* 0x000fe200078e0a27 */
[C---:B------:R-:W-:Y:S01]  /*a310*/  ISETP.GT.U32.AND P0, PT, R39.reuse, R82, PT ;  /* 0x000000522700720c */ /* 0x040fe20003f04070 */
[----:B------:R-:W-:Y:S01]  /*a320*/  @!P4 IMAD.MOV R59, RZ, RZ, -R59 ;  /* 0x000000ffff3bc224 */ /* 0x000fe200078e0a3b */
[----:B------:R-:W-:Y:S01]  /*a330*/  ISETP.GT.U32.AND P4, PT, R39, R90, PT ;  /* 0x0000005a2700720c */ /* 0x000fe20003f84070 */
[----:B------:R-:W-:Y:S02]  /*a340*/  @!P6 IMAD.MOV R75, RZ, RZ, -R75 ;  /* 0x000000ffff4be224 */ /* 0x000fe400078e0a4b */
[----:B------:R-:W-:Y:S01]  /*a350*/  @!P3 IMAD.IADD R98, R98, 0x1, -R39 ;  /* 0x000000016262b824 */ /* 0x000fe200078e0a27 */
[----:B----4-:R-:W-:-:S03]  /*a360*/  ISETP.GE.AND P3, PT, R134, RZ, PT ;  /* 0x000000ff8600720c */ /* 0x010fc60003f66270 */
[--C-:B------:R-:W-:Y:S01]  /*a370*/  @!P5 IMAD.IADD R49, R49, 0x1, -R39.reuse ;  /* 0x000000013131d824 */ /* 0x100fe200078e0a27 */
[C---:B------:R-:W-:Y:S02]  /*a380*/  ISETP.GT.U32.AND P5, PT, R39.reuse, R78, PT ;  /* 0x0000004e2700720c */ /* 0x040fe40003fa4070 */
[----:B------:R-:W-:Y:S01]  /*a390*/  ISETP.GT.U32.AND P6, PT, R39, R94, PT ;  /* 0x0000005e2700720c */ /* 0x000fe20003fc4070 */
[--C-:B------:R-:W-:Y:S01]  /*a3a0*/  @!P2 IMAD.IADD R55, R55, 0x1, -R39.reuse ;  /* 0x000000013737a824 */ /* 0x100fe200078e0a27 */
[----:B------:R-:W-:Y:S01]  /*a3b0*/  ISETP.GT.U32.AND P2, PT, R39, R86, PT ;  /* 0x000000562700720c */ /* 0x000fe20003f44070 */
[--C-:B------:R-:W-:Y:S01]  /*a3c0*/  @!P0 IMAD.IADD R82, R82, 0x1, -R39.reuse ;  /* 0x0000000152528824 */ /* 0x100fe200078e0a27 */
[----:B------:R-:W-:Y:S01]  /*a3d0*/  ISETP.GE.AND P0, PT, R140, RZ, PT ;  /* 0x000000ff8c00720c */ /* 0x000fe20003f06270 */
[----:B------:R-:W-:Y:S01]  /*a3e0*/  @!P4 IMAD.IADD R90, R90, 0x1, -R39 ;  /* 0x000000015a5ac824 */ /* 0x000fe200078e0a27 */
[----:B------:R-:W-:Y:S01]  /*a3f0*/  ISETP.GE.AND P4, PT, R136, RZ, PT ;  /* 0x000000ff8800720c */ /* 0x000fe20003f86270 */
[----:B------:R-:W-:-:S03]  /*a400*/  @!P3 IMAD.MOV R55, RZ, RZ, -R55 ;  /* 0x000000ffff37b224 */ /* 0x000fc600078e0a37 */
[----:B------:R-:W-:Y:S01]  /*a410*/  ISETP.GT.U32.AND P3, PT, R39, R90, PT ;  /* 0x0000005a2700720c */ /* 0x000fe20003f64070 */
[--C-:B------:R-:W-:Y:S01]  /*a420*/  @!P5 IMAD.IADD R78, R78, 0x1, -R39.reuse ;  /* 0x000000014e4ed824 */ /* 0x100fe200078e0a27 */
[----:B------:R-:W-:Y:S01]  /*a430*/  ISETP.GE.AND P5, PT, R141, RZ, PT ;  /* 0x000000ff8d00720c */ /* 0x000fe20003fa6270 */
[--C-:B------:R-:W-:Y:S01]  /*a440*/  @!P6 IMAD.IADD R94, R94, 0x1, -R39.reuse ;  /* 0x000000015e5ee824 */ /* 0x100fe200078e0a27 */
[----:B------:R-:W-:Y:S01]  /*a450*/  ISETP.GT.U32.AND P6, PT, R39, R74, PT ;  /* 0x0000004a2700720c */ /* 0x000fe20003fc4070 */
[----:B------:R-:W-:Y:S01]  /*a460*/  @!P2 IMAD.IADD R86, R86, 0x1, -R39 ;  /* 0x000000015656a824 */ /* 0x000fe200078e0a27 */
[----:B------:R-:W-:Y:S01]  /*a470*/  ISETP.GE.AND P2, PT, R137, RZ, PT ;  /* 0x000000ff8900720c */ /* 0x000fe20003f46270 */
[----:B------:R-:W-:Y:S01]  /*a480*/  @!P0 IMAD.MOV R98, RZ, RZ, -R98 ;  /* 0x000000ffff628224 */ /* 0x000fe200078e0a62 */
[C---:B------:R-:W-:Y:S01]  /*a490*/  ISETP.GT.U32.AND P0, PT, R39.reuse, R78, PT ;  /* 0x0000004e2700720c */ /* 0x040fe20003f04070 */
[----:B------:R-:W-:Y:S01]  /*a4a0*/  @!P4 IMAD.MOV R52, RZ, RZ, -R52 ;  /* 0x000000ffff34c224 */ /* 0x000fe200078e0a34 */
[----:B------:R-:W-:-:S03]  /*a4b0*/  ISETP.GT.U32.AND P4, PT, R39, R86, PT ;  /* 0x000000562700720c */ /* 0x000fc60003f84070 */
[--C-:B------:R-:W-:Y:S01]  /*a4c0*/  @!P3 IMAD.IADD R90, R90, 0x1, -R39.reuse ;  /* 0x000000015a5ab824 */ /* 0x100fe200078e0a27 */
[C---:B------:R-:W-:Y:S01]  /*a4d0*/  ISETP.GT.U32.AND P3, PT, R39.reuse, R66, PT ;  /* 0x000000422700720c */ /* 0x040fe20003f64070 */
[----:B------:R-:W-:Y:S01]  /*a4e0*/  @!P5 IMAD.MOV R94, RZ, RZ, -R94 ;  /* 0x000000ffff5ed224 */ /* 0x000fe200078e0a5e */
[C---:B------:R-:W-:Y:S01]  /*a4f0*/  ISETP.GT.U32.AND P5, PT, R39.reuse, R70, PT ;  /* 0x000000462700720c */ /* 0x040fe20003fa4070 */
[----:B------:R-:W-:Y:S02]  /*a500*/  @!P6 IMAD.IADD R74, R74, 0x1, -R39 ;  /* 0x000000014a4ae824 */ /* 0x000fe400078e0a27 */
[----:B------:R-:W-:Y:S01]  /*a510*/  @!P2 IMAD.MOV R49, RZ, RZ, -R49 ;  /* 0x000000ffff31a224 */ /* 0x000fe200078e0a31 */
[C---:B------:R-:W-:Y:S01]  /*a520*/  ISETP.GT.U32.AND P2, PT, R39.reuse, R82, PT ;  /* 0x000000522700720c */ /* 0x040fe20003f44070 */
[--C-:B------:R-:W-:Y:S01]  /*a530*/  @!P0 IMAD.IADD R78, R78, 0x1, -R39.reuse ;  /* 0x000000014e4e8824 */ /* 0x100fe200078e0a27 */
[C---:B------:R-:W-:Y:S02]  /*a540*/  ISETP.GT.U32.AND P0, PT, R39.reuse, R54, PT ;  /* 0x000000362700720c */ /* 0x040fe40003f04070 */
[C---:B------:R-:W-:Y:S01]  /*a550*/  ISETP.GT.U32.AND P6, PT, R39.reuse, R74, PT ;  /* 0x0000004a2700720c */ /* 0x040fe20003fc4070 */
[--C-:B------:R-:W-:Y:S01]  /*a560*/  @!P4 IMAD.IADD R86, R86, 0x1, -R39.reuse ;  /* 0x000000015656c824 */ /* 0x100fe200078e0a27 */
[----:B------:R-:W-:Y:S01]  /*a570*/  ISETP.GT.U32.AND P4, PT, R39, R62, PT ;  /* 0x0000003e2700720c */ /* 0x000fe20003f84070 */
[--C-:B------:R-:W-:Y:S01]  /*a580*/  @!P3 IMAD.IADD R66, R66, 0x1, -R39.reuse ;  /* 0x000000014242b824 */ /* 0x100fe200078e0a27 */
[----:B------:R-:W-:Y:S01]  /*a590*/  ISETP.GE.AND P3, PT, R144, RZ, PT ;  /* 0x000000ff9000720c */ /* 0x000fe20003f66270 */
[----:B------:R-:W-:Y:S01]  /*a5a0*/  @!P5 IMAD.IADD R70, R70, 0x1, -R39 ;  /* 0x000000014646d824 */ /* 0x000fe200078e0a27 */
[----:B------:R-:W-:-:S03]  /*a5b0*/  ISETP.GE.AND P5, PT, R143, RZ, PT ;  /* 0x000000ff8f00720c */ /* 0x000fc60003fa6270 */
[--C-:B------:R-:W-:Y:S01]  /*a5c0*/  @!P2 IMAD.IADD R82, R82, 0x1, -R39.reuse ;  /* 0x000000015252a824 */ /* 0x100fe200078e0a27 */
[C---:B------:R-:W-:Y:S01]  /*a5d0*/  ISETP.GT.U32.AND P2, PT, R39.reuse, R58, PT ;  /* 0x0000003a2700720c */ /* 0x040fe20003f44070 */
[--C-:B------:R-:W-:Y:S01]  /*a5e0*/  @!P0 IMAD.IADD R54, R54, 0x1, -R39.reuse ;  /* 0x0000000136368824 */ /* 0x100fe200078e0a27 */
[----:B------:R-:W-:Y:S01]  /*a5f0*/  ISETP.GT.U32.AND P0, PT, R39, R70, PT ;  /* 0x000000462700720c */ /* 0x000fe20003f04070 */
[--C-:B------:R-:W-:Y:S01]  /*a600*/  @!P6 IMAD.IADD R74, R74, 0x1, -R39.reuse ;  /* 0x000000014a4ae824 */ /* 0x100fe200078e0a27 */
[----:B------:R-:W-:Y:S01]  /*a610*/  ISETP.GE.AND P6, PT, R142, RZ, PT ;  /* 0x000000ff8e00720c */ /* 0x000fe20003fc6270 */
[----:B------:R-:W-:Y:S01]  /*a620*/  @!P4 IMAD.IADD R62, R62, 0x1, -R39 ;  /* 0x000000013e3ec824 */ /* 0x000fe200078e0a27 */
[----:B------:R-:W-:Y:S01]  /*a630*/  ISETP.GE.AND P4, PT, R145, RZ, PT ;  /* 0x000000ff9100720c */ /* 0x000fe20003f86270 */
[----:B------:R-:W-:Y:S02]  /*a640*/  @!P3 IMAD.MOV R82, RZ, RZ, -R82 ;  /* 0x000000ffff52b224 */ /* 0x000fe400078e0a52 */
[----:B------:R-:W-:Y:S01]  /*a650*/  @!P5 IMAD.MOV R86, RZ, RZ, -R86 ;  /* 0x000000ffff56d224 */ /* 0x000fe200078e0a56 */
[----:B------:R-:W-:-:S02]  /*a660*/  ISETP.GT.U32.AND P5, PT, R39, R66, PT ;  /* 0x000000422700720c */ /* 0x000fc40003fa4070 */
[----:B------:R-:W-:Y:S01]  /*a670*/  ISETP.GT.U32.AND P3, PT, R39, R62, PT ;  /* 0x0000003e2700720c */ /* 0x000fe20003f64070 */
[--C-:B------:R-:W-:Y:S01]  /*a680*/  @!P2 IMAD.IADD R58, R58, 0x1, -R39.reuse ;  /* 0x000000013a3aa824 */ /* 0x100fe200078e0a27 */
[----:B------:R-:W-:Y:S01]  /*a690*/  ISETP.GE.AND P2, PT, R147, RZ, PT ;  /* 0x000000ff9300720c */ /* 0x000fe20003f46270 */
[----:B------:R-:W-:Y:S01]  /*a6a0*/  @!P0 IMAD.IADD R70, R70, 0x1, -R39 ;  /* 0x0000000146468824 */ /* 0x000fe200078e0a27 */
[C---:B------:R-:W-:Y:S01]  /*a6b0*/  ISETP.GT.U32.AND P0, PT, R39.reuse, R48, PT ;  /* 0x000000302700720c */ /* 0x040fe20003f04070 */
[----:B------:R-:W-:Y:S01]  /*a6c0*/  @!P6 IMAD.MOV R90, RZ, RZ, -R90 ;  /* 0x000000ffff5ae224 */ /* 0x000fe200078e0a5a */
[C---:B------:R-:W-:Y:S01]  /*a6d0*/  ISETP.GT.U32.AND P6, PT, R39.reuse, R54, PT ;  /* 0x000000362700720c */ /* 0x040fe20003fc4070 */
[----:B------:R-:W-:Y:S01]  /*a6e0*/  @!P4 IMAD.MOV R78, RZ, RZ, -R78 ;  /* 0x000000ffff4ec224 */ /* 0x000fe200078e0a4e */
[----:B------:R-:W-:-:S03]  /*a6f0*/  ISETP.GT.U32.AND P4, PT, R39, R58, PT ;  /* 0x0000003a2700720c */ /* 0x000fc60003f84070 */
[--C-:B------:R-:W-:Y:S01]  /*a700*/  @!P5 IMAD.IADD R66, R66, 0x1, -R39.reuse ;  /* 0x000000014242d824 */ /* 0x100fe200078e0a27 */
[C---:B------:R-:W-:Y:S01]  /*a710*/  ISETP.GT.U32.AND P5, PT, R39.reuse, R97, PT ;  /* 0x000000612700720c */ /* 0x040fe20003fa4070 */
[--C-:B------:R-:W-:Y:S01]  /*a720*/  @!P3 IMAD.IADD R62, R62, 0x1, -R39.reuse ;  /* 0x000000013e3eb824 */ /* 0x100fe200078e0a27 */
[C---:B------:R-:W-:Y:S01]  /*a730*/  ISETP.GT.U32.AND P3, PT, R39.reuse, R93, PT ;  /* 0x0000005d2700720c */ /* 0x040fe20003f64070 */
[----:B------:R-:W-:Y:S01]  /*a740*/  @!P2 IMAD.MOV R74, RZ, RZ, -R74 ;  /* 0x000000ffff4aa224 */ /* 0x000fe200078e0a4a */
[C---:B------:R-:W-:Y:S01]  /*a750*/  ISETP.GT.U32.AND P2, PT, R39.reuse, R51, PT ;  /* 0x000000332700720c */ /* 0x040fe20003f44070 */
[--C-:B------:R-:W-:Y:S01]  /*a760*/  @!P0 IMAD.IADD R48, R48, 0x1, -R39.reuse ;  /* 0x0000000130308824 */ /* 0x100fe200078e0a27 */
[----:B------:R-:W-:Y:S01]  /*a770*/  ISETP.GE.AND P0, PT, R152, RZ, PT ;  /* 0x000000ff9800720c */ /* 0x000fe20003f06270 */
[--C-:B------:R-:W-:Y:S01]  /*a780*/  @!P6 IMAD.IADD R54, R54, 0x1, -R39.reuse ;  /* 0x000000013636e824 */ /* 0x100fe200078e0a27 */
[----:B------:R-:W-:Y:S01]  /*a790*/  ISETP.GT.U32.AND P6, PT, R39, R89, PT ;  /* 0x000000592700720c */ /* 0x000fe20003fc4070 */
[----:B------:R-:W-:Y:S01]  /*a7a0*/  @!P4 IMAD.IADD R58, R58, 0x1, -R39 ;  /* 0x000000013a3ac824 */ /* 0x000fe200078e0a27 */
[----:B------:R-:W-:-:S03]  /*a7b0*/  ISETP.GE.AND P4, PT, R148, RZ, PT ;  /* 0x000000ff9400720c */ /* 0x000fc60003f86270 */
[--C-:B------:R-:W-:Y:S02]  /*a7c0*/  @!P5 IMAD.IADD R97, R97, 0x1, -R39.reuse ;  /* 0x000000016161d824 */ /* 0x100fe400078e0a27 */
[--C-:B------:R-:W-:Y:S01]  /*a7d0*/  @!P3 IMAD.IADD R93, R93, 0x1, -R39.reuse ;  /* 0x000000015d5db824 */ /* 0x100fe200078e0a27 */
[----:B------:R-:W-:Y:S01]  /*a7e0*/  ISETP.GE.AND P3, PT, R154, RZ, PT ;  /* 0x000000ff9a00720c */ /* 0x000fe20003f66270 */
[--C-:B------:R-:W-:Y:S01]  /*a7f0*/  @!P2 IMAD.IADD R51, R51, 0x1, -R39.reuse ;  /* 0x000000013333a824 */ /* 0x100fe200078e0a27 */
[----:B------:R-:W-:Y:S01]  /*a800*/  ISETP.GE.AND P2, PT, R151, RZ, PT ;  /* 0x000000ff9700720c */ /* 0x000fe20003f46270 */
[----:B------:R-:W-:Y:S01]  /*a810*/  @!P0 IMAD.MOV R62, RZ, RZ, -R62 ;  /* 0x000000ffff3e8224 */ /* 0x000fe200078e0a3e */
[----:B------:R-:W-:Y:S01]  /*a820*/  ISETP.GT.U32.AND P0, PT, R39, R97, PT ;  /* 0x000000612700720c */ /* 0x000fe20003f04070 */
[----:B------:R-:W-:Y:S02]  /*a830*/  @!P6 IMAD.IADD R89, R89, 0x1, -R39 ;  /* 0x000000015959e824 */ /* 0x000fe400078e0a27 */
[----:B------:R-:W-:Y:S01]  /*a840*/  @!P4 IMAD.MOV R70, RZ, RZ, -R70 ;  /* 0x000000ffff46c224 */ /* 0x000fe200078e0a46 */
[----:B------:R-:W-:-:S02]  /*a850*/  ISETP.GT.U32.AND P4, PT, R39, R51, PT ;  /* 0x000000332700720c */ /* 0x000fc40003f84070 */
[----:B------:R-:W-:-:S03]  /*a860*/  ISETP.GT.U32.AND P6, PT, R39, R89, PT ;  /* 0x000000592700720c */ /* 0x000fc60003fc4070 */
[----:B------:R-:W-:Y:S01]  /*a870*/  @!P3 IMAD.MOV R54, RZ, RZ, -R54 ;  /* 0x000000ffff36b224 */ /* 0x000fe200078e0a36 */
[C---:B------:R-:W-:Y:S01]  /*a880*/  ISETP.GT.U32.AND P3, PT, R39.reuse, R85, PT ;  /* 0x000000552700720c */ /* 0x040fe20003f64070 */
[----:B------:R-:W-:Y:S01]  /*a890*/  @!P2 IMAD.MOV R66, RZ, RZ, -R66 ;  /* 0x000000ffff42a224 */ /* 0x000fe200078e0a42 */
[----:B------:R-:W-:Y:S01]  /*a8a0*/  ISETP.GT.U32.AND P2, PT, R39, R48, PT ;  /* 0x000000302700720c */ /* 0x000fe20003f44070 */
[--C-:B------:R-:W-:Y:S01]  /*a8b0*/  @!P0 IMAD.IADD R97, R97, 0x1, -R39.reuse ;  /* 0x0000000161618824 */ /* 0x100fe200078e0a27 */
[----:B------:R-:W-:Y:S02]  /*a8c0*/  ISETP.GT.U32.AND P0, PT, R39, R73, PT ;  /* 0x000000492700720c */ /* 0x000fe40003f04070 */
[----:B------:R-:W-:Y:S01]  /*a8d0*/  ISETP.GE.AND P5, PT, R153, RZ, PT ;  /* 0x000000ff9900720c */ /* 0x000fe20003fa6270 */
[--C-:B------:R-:W-:Y:S02]  /*a8e0*/  @!P4 IMAD.IADD R51, R51, 0x1, -R39.reuse ;  /* 0x000000013333c824 */ /* 0x100fe400078e0a27 */
[----:B------:R-:W-:Y:S01]  /*a8f0*/  @!P6 IMAD.IADD R89, R89, 0x1, -R39 ;  /* 0x000000015959e824 */ /* 0x000fe200078e0a27 */
[----:B------:R-:W-:-:S02]  /*a900*/  ISETP.GT.U32.AND P6, PT, R39, R69, PT ;  /* 0x000000452700720c */ /* 0x000fc40003fc4070 */
        /* <DEDUP_REMOVED lines=8> */
[----:B------:R-:W-:-:S03]  /*a990*/  ISETP.GT.U32.AND P5, PT, R39, R93, PT ;  /* 0x0000005d2700720c */ /* 0x000fc60003fa4070 */
[--C-:B------:R-:W-:Y:S01]  /*a9a0*/  @!P6 IMAD.IADD R69, R69, 0x1, -R39.reuse ;  /* 0x000000014545e824 */ /* 0x100fe200078e0a27 */
[----:B------:R-:W-:Y:S01]  /*a9b0*/  ISETP.GT.U32.AND P6, PT, R39, R85, PT ;  /* 0x000000552700720c */ /* 0x000fe20003fc4070 */
[----:B------:R-:W-:Y:S01]  /*a9c0*/  @!P4 IMAD.IADD R81, R81, 0x1, -R39 ;  /* 0x000000015151c824 */ /* 0x000fe200078e0a27 */
[----:B------:R-:W-:Y:S01]  /*a9d0*/  ISETP.GE.AND P4, PT, R160, RZ, PT ;  /* 0x000000ffa000720c */ /* 0x000fe20003f86270 */
[----:B------:R-:W-:-:S03]  /*a9e0*/  @!P3 IMAD.MOV R48, RZ, RZ, -R48 ;  /* 0x000000ffff30b224 */ /* 0x000fc600078e0a30 */
[----:B------:R-:W-:Y:S01]  /*a9f0*/  ISETP.GT.U32.AND P3, PT, R39, R81, PT ;  /* 0x000000512700720c */ /* 0x000fe20003f64070 */
[----:B------:R-:W-:Y:S01]  /*aa00*/  @!P2 IMAD.IADD R77, R77, 0x1, -R39 ;  /* 0x000000014d4da824 */ /* 0x000fe200078e0a27 */
[----:B------:R-:W-:Y:S01]  /*aa10*/  ISETP.GE.AND P2, PT, R161, RZ, PT ;  /* 0x000000ffa100720c */ /* 0x000fe20003f46270 */
[----:B------:R-:W-:Y:S01]  /*aa20*/  @!P0 IMAD.MOV R89, RZ, RZ, -R89 ;  /* 0x000000ffff598224 */ /* 0x000fe200078e0a59 */
[----:B------:R-:W-:Y:S01]  /*aa30*/  ISETP.GT.U32.AND P0, PT, R39, R65, PT ;  /* 0x000000412700720c */ /* 0x000fe20003f04070 */
[--C-:B------:R-:W-:Y:S01]  /*aa40*/  @!P5 IMAD.IADD R93, R93, 0x1, -R39.reuse ;  /* 0x000000015d5dd824 */ /* 0x100fe200078e0a27 */
[----:B------:R-:W-:Y:S01]  /*aa50*/  ISETP.GE.AND P5, PT, R155, RZ, PT ;  /* 0x000000ff9b00720c */ /* 0x000fe20003fa6270 */
[----:B------:R-:W-:Y:S01]  /*aa60*/  @!P6 IMAD.IADD R85, R85, 0x1, -R39 ;  /* 0x000000015555e824 */ /* 0x000fe200078e0a27 */
[C---:B------:R-:W-:Y:S01]  /*aa70*/  ISETP.GT.U32.AND P6, PT, R39.reuse, R61, PT ;  /* 0x0000003d2700720c */ /* 0x040fe20003fc4070 */
[----:B------:R-:W-:Y:S01]  /*aa80*/  @!P4 IMAD.MOV R97, RZ, RZ, -R97 ;  /* 0x000000ffff61c224 */ /* 0x000fe200078e0a61 */
[----:B------:R-:W-:-:S03]  /*aa90*/  ISETP.GT.U32.AND P4, PT, R39, R77, PT ;  /* 0x0000004d2700720c */ /* 0x000fc60003f84070 */
[----:B------:R-:W-:Y:S01]  /*aaa0*/  @!P3 IMAD.IADD R81, R81, 0x1, -R39 ;  /* 0x000000015151b824 */ /* 0x000fe200078e0a27 */
[C---:B------:R-:W-:Y:S01]  /*aab0*/  ISETP.GT.U32.AND P3, PT, R39.reuse, R57, PT ;  /* 0x000000392700720c */ /* 0x040fe20003f64070 */
[----:B------:R-:W-:Y:S01]  /*aac0*/  @!P2 IMAD.MOV R93, RZ, RZ, -R93 ;  /* 0x000000ffff5da224 */ /* 0x000fe200078e0a5d */
[----:B------:R-:W-:Y:S01]  /*aad0*/  ISETP.GT.U32.AND P2, PT, R39, R69, PT ;  /* 0x000000452700720c */ /* 0x000fe20003f44070 */
[----:B------:R-:W-:Y:S01]  /*aae0*/  @!P0 IMAD.IADD R65, R65, 0x1, -R39 ;  /* 0x0000000141418824 */ /* 0x000fe200078e0a27 */
[----:B------:R-:W-:Y:S01]  /*aaf0*/  ISETP.GE.AND P0, PT, R116, RZ, PT ;  /* 0x000000ff7400720c */ /* 0x000fe20003f06270 */
[----:B------:R-:W-:Y:S01]  /*ab00*/  @!P5 IMAD.MOV R51, RZ, RZ, -R51 ;  /* 0x000000ffff33d224 */ /* 0x000fe200078e0a33 */
[----:B------:R-:W-:Y:S01]  /*ab10*/  ISETP.GT.U32.AND P5, PT, R39, R73, PT ;  /* 0x000000492700720c */ /* 0x000fe20003fa4070 */
[----:B------:R-:W-:Y:S01]  /*ab20*/  @!P6 IMAD.IADD R61, R61, 0x1, -R39 ;  /* 0x000000013d3de824 */ /* 0x000fe200078e0a27 */
[----:B------:R-:W-:Y:S01]  /*ab30*/  ISETP.GE.AND P6, PT, R115, RZ, PT ;  /* 0x000000ff7300720c */ /* 0x000fe20003fc6270 */
[----:B------:R-:W-:-:S02]  /*ab40*/  VIADD R149, R0, 0x1c ;  /* 0x0000001c00957836 */ /* 0x000fc40000000000 */
[--C-:B------:R-:W-:Y:S01]  /*ab50*/  @!P4 IMAD.IADD R77, R77, 0x1, -R39.reuse ;  /* 0x000000014d4dc824 */ /* 0x100fe200078e0a27 */
[----:B------:R-:W-:Y:S01]  /*ab60*/  ISETP.GT.U32.AND P4, PT, R39, R31, PT ;  /* 0x0000001f2700720c */ /* 0x000fe20003f84070 */
[--C-:B------:R-:W-:Y:S01]  /*ab70*/  @!P3 IMAD.IADD R57, R57, 0x1, -R39.reuse ;  /* 0x000000013939b824 */ /* 0x100fe200078e0a27 */
[----:B------:R-:W-:Y:S01]  /*ab80*/  ISETP.GE.AND P3, PT, R114, RZ, PT ;  /* 0x000000ff7200720c */ /* 0x000fe20003f66270 */
[----:B------:R-:W-:Y:S01]  /*ab90*/  @!P2 IMAD.IADD R69, R69, 0x1, -R39 ;  /* 0x000000014545a824 */ /* 0x000fe200078e0a27 */
[----:B------:R-:W-:Y:S01]  /*aba0*/  IABS R41, R149 ;  /* 0x0000009500297213 */ /* 0x000fe20000000000 */
[----:B------:R-:W-:Y:S01]  /*abb0*/  @!P0 IMAD.MOV R77, RZ, RZ, -R77 ;  /* 0x000000ffff4d8224 */ /* 0x000fe200078e0a4d */
[----:B------:R-:W-:Y:S01]  /*abc0*/  ISETP.GE.AND P2, PT, R117, RZ, PT ;  /* 0x000000ff7500720c */ /* 0x000fe20003f46270 */
[----:B------:R-:W-:Y:S01]  /*abd0*/  @!P5 IMAD.IADD R73, R73, 0x1, -R39 ;  /* 0x000000014949d824 */ /* 0x000fe200078e0a27 */
[----:B------:R-:W-:Y:S01]  /*abe0*/  ISETP.GT.U32.AND P0, PT, R39, R57, PT ;  /* 0x000000392700720c */ /* 0x000fe20003f04070 */
[----:B------:R-:W-:-:S02]  /*abf0*/  VIADD R120, R0, 0x24 ;  /* 0x0000002400787836 */ /* 0x000fc40000000000 */
[----:B------:R-:W-:-:S04]  /*ac00*/  IMAD.HI.U32 R32, R40, R41, RZ ;  /* 0x0000002928207227 */ /* 0x000fc800078e00ff */
[----:B------:R-:W-:Y:S01]  /*ac10*/  @!P6 IMAD.MOV R73, RZ, RZ, -R73 ;  /* 0x000000ffff49e224 */ /* 0x000fe200078e0a49 */
[----:B------:R-:W-:Y:S01]  /*ac20*/  ISETP.GT.U32.AND P6, PT, R39, R30, PT ;  /* 0x0000001e2700720c */ /* 0x000fe20003fc4070 */
[----:B------:R-:W-:Y:S01]  /*ac30*/  IMAD.MOV R32, RZ, RZ, -R32 ;  /* 0x000000ffff207224 */ /* 0x000fe200078e0a20 */
[----:B------:R-:W-:Y:S01]  /*ac40*/  IABS R34, R120 ;  /* 0x0000007800227213 */ /* 0x000fe20000000000 */
[----:B------:R-:W-:Y:S01]  /*ac50*/  @!P4 IMAD.IADD R31, R31, 0x1, -R39 ;  /* 0x000000011f1fc824 */ /* 0x000fe200078e0a27 */
[C---:B------:R-:W-:Y:S01]  /*ac60*/  ISETP.GT.U32.AND P4, PT, R39.reuse, R61, PT ;  /* 0x0000003d2700720c */ /* 0x040fe20003f84070 */
[----:B------:R-:W-:Y:S01]  /*ac70*/  @!P3 IMAD.MOV R69, RZ, RZ, -R69 ;  /* 0x000000ffff45b224 */ /* 0x000fe200078e0a45 */
[C---:B------:R-:W-:Y:S01]  /*ac80*/  ISETP.GT.U32.AND P3, PT, R39.reuse, R28, PT ;  /* 0x0000001c2700720c */ /* 0x040fe20003f64070 */
[----:B------:R-:W-:Y:S02]  /*ac90*/  IMAD R41, R39, R32, R41 ;  /* 0x0000002027297224 */ /* 0x000fe400078e0229 */
[----:B------:R-:W-:-:S04]  /*aca0*/  IMAD.HI.U32 R32, R40, R34, RZ ;  /* 0x0000002228207227 */ /* 0x000fc800078e00ff */
[----:B------:R-:W-:Y:S01]  /*acb0*/  @!P2 IMAD.MOV R81, RZ, RZ, -R81 ;  /* 0x000000ffff51a224 */ /* 0x000fe200078e0a51 */
[----:B------:R-:W-:Y:S01]  /*acc0*/  ISETP.GT.U32.AND P2, PT, R39, R31, PT ;  /* 0x0000001f2700720c */ /* 0x000fe20003f44070 */
[--C-:B------:R-:W-:Y:S01]  /*acd0*/  @!P0 IMAD.IADD R57, R57, 0x1, -R39.reuse ;  /* 0x0000000139398824 */ /* 0x100fe200078e0a27 */
[----:B------:R-:W-:Y:S01]  /*ace0*/  ISETP.GE.AND P0, PT, R109, RZ, PT ;  /* 0x000000ff6d00720c */ /* 0x000fe20003f06270 */
[----:B------:R-:W-:Y:S01]  /*acf0*/  IMAD.MOV R32, RZ, RZ, -R32 ;  /* 0x000000ffff207224 */ /* 0x000fe200078e0a20 */
[----:B------:R-:W-:Y:S01]  /*ad00*/  IABS R33, R13 ;  /* 0x0000000d00217213 */ /* 0x000fe20000000000 */
[----:B------:R-:W-:Y:S02]  /*ad10*/  IMAD.MOV.U32 R162, RZ, RZ, R106 ;  /* 0x000000ffffa27224 */ /* 0x000fe400078e006a */
[----:B------:R-:W-:Y:S01]  /*ad20*/  @!P6 IMAD.IADD R30, R30, 0x1, -R39 ;  /* 0x000000011e1ee824 */ /* 0x000fe200078e0a27 */
[----:B------:R-:W-:Y:S01]  /*ad30*/  ISETP.GE.AND P6, PT, R4, RZ, PT ;  /* 0x000000ff0400720c */ /* 0x000fe20003fc6270 */
[----:B------:R-:W-:Y:S01]  /*ad40*/  IMAD R34, R39, R32, R34 ;  /* 0x0000002027227224 */ /* 0x000fe200078e0222 */
[----:B------:R-:W-:Y:S01]  /*ad50*/  ISETP.GE.AND P5, PT, R162, RZ, PT ;  /* 0x000000ffa200720c */ /* 0x000fe20003fa6270 */
[----:B------:R-:W-:-:S04]  /*ad60*/  IMAD.HI.U32 R32, R40, R33, RZ ;  /* 0x0000002128207227 */ /* 0x000fc800078e00ff */
[--C-:B------:R-:W-:Y:S02]  /*ad70*/  @!P4 IMAD.IADD R61, R61, 0x1, -R39.reuse ;  /* 0x000000013d3dc824 */ /* 0x100fe400078e0a27 */
[--C-:B------:R-:W-:Y:S01]  /*ad80*/  @!P3 IMAD.IADD R28, R28, 0x1, -R39.reuse ;  /* 0x000000011c1cb824 */ /* 0x100fe200078e0a27 */
[----:B------:R-:W-:Y:S01]  /*ad90*/  STL [R1+0x8d0], R149 ;  /* 0x0008d09501007387 */ /* 0x000fe20000100800 */
[----:B------:R-:W-:Y:S01]  /*ada0*/  IMAD.MOV R32, RZ, RZ, -R32 ;  /* 0x000000ffff207224 */ /* 0x000fe200078e0a20 */
[----:B------:R-:W-:Y:S01]  /*adb0*/  ISETP.GT.U32.AND P3, PT, R39, R30, PT ;  /* 0x0000001e2700720c */ /* 0x000fe20003f64070 */
[----:B------:R-:W-:Y:S01]  /*adc0*/  @!P2 IMAD.IADD R31, R31, 0x1, -R39 ;  /* 0x000000011f1fa824 */ /* 0x000fe200078e0a27 */
[----:B------:R-:W-:Y:S01]  /*add0*/  STL [R1+0xba4], R149 ;  /* 0x000ba49501007387 */ /* 0x000fe20000100800 */
[----:B------:R-:W-:Y:S01]  /*ade0*/  @!P0 IMAD.MOV R61, RZ, RZ, -R61 ;  /* 0x000000ffff3d8224 */ /* 0x000fe200078e0a3d */
[----:B------:R-:W-:Y:S02]  /*adf0*/  ISETP.GE.AND P2, PT, R108, RZ, PT ;  /* 0x000000ff6c00720c */ /* 0x000fe40003f46270 */
[C---:B------:R-:W-:Y:S01]  /*ae00*/  ISETP.GT.U32.AND P0, PT, R39.reuse, R28, PT ;  /* 0x0000001c2700720c */ /* 0x040fe20003f04070 */
[----:B------:R-:W-:Y:S01]  /*ae10*/  STL [R1+0xba8], R41 ;  /* 0x000ba82901007387 */ /* 0x000fe20000100800 */
[----:B------:R-:W-:-:S03]  /*ae20*/  IMAD R33, R39, R32, R33 ;  /* 0x0000002027217224 */ /* 0x000fc600078e0221 */
[----:B------:R-:W-:Y:S01]  /*ae30*/  STL [R1+0x8c0], R120 ;  /* 0x0008c07801007387 */ /* 0x000fe20000100800 */
[----:B------:R-:W-:Y:S01]  /*ae40*/  @!P6 IMAD.MOV R31, RZ, RZ, -R31 ;  /* 0x000000ffff1fe224 */ /* 0x000fe200078e0a1f */
[----:B------:R-:W-:Y:S02]  /*ae50*/  ISETP.GE.AND P6, PT, R2, RZ, PT ;  /* 0x000000ff0200720c */ /* 0x000fe40003fc6270 */
[----:B------:R-:W-:Y:S01]  /*ae60*/  STL [R1+0xbac], R120 ;  /* 0x000bac7801007387 */ /* 0x000fe20000100800 */
[----:B------:R-:W-:-:S03]  /*ae70*/  IABS R32, R22 ;  /* 0x0000001600207213 */ /* 0x000fc60000000000 */
[----:B------:R-:W-:Y:S01]  /*ae80*/  STL [R1+0xbb0], R34 ;  /* 0x000bb02201007387 */ /* 0x000fe20000100800 */
[----:B------:R-:W-:-:S03]  /*ae90*/  @!P5 IMAD.MOV R85, RZ, RZ, -R85 ;  /* 0x000000ffff55d224 */ /* 0x000fc600078e0a55 */
[----:B------:R-:W-:Y:S01]  /*aea0*/  STL [R1+0x8cc], R13 ;  /* 0x0008cc0d01007387 */ /* 0x000fe20000100800 */
[----:B------:R-:W-:-:S03]  /*aeb0*/  ISETP.GT.U32.AND P5, PT, R39, R65, PT ;  /* 0x000000412700720c */ /* 0x000fc60003fa4070 */
[----:B------:R-:W-:Y:S04]  /*aec0*/  STL [R1+0xbb4], R13 ;  /* 0x000bb40d01007387 */ /* 0x000fe80000100800 */
[----:B------:R-:W-:Y:S04]  /*aed0*/  STL [R1+0xbb8], R33 ;  /* 0x000bb82101007387 */ /* 0x000fe80000100800 */
[----:B------:R2:W-:Y:S01]  /*aee0*/  STL [R1+0xbbc], R0 ;  /* 0x000bbc0001007387 */ /* 0x0005e20000100800 */
[----:B------:R-:W-:Y:S01]  /*aef0*/  IMAD.HI.U32 R106, R40, R32, RZ ;  /* 0x00000020286a7227 */ /* 0x000fe200078e00ff */
[----:B------:R-:W-:-:S03]  /*af00*/  LOP3.LUT R5, RZ, R29, RZ, 0x33, !PT ;  /* 0x0000001dff057212 */ /* 0x000fc600078e33ff */
[----:B------:R-:W-:Y:S02]  /*af10*/  @!P2 IMAD.MOV R57, RZ, RZ, -R57 ;  /* 0x000000ffff39a224 */ /* 0x000fe400078e0a39 */
[----:B--2---:R-:W-:Y:S01]  /*af20*/  VIADD R0, R12, 0x7f ;  /* 0x0000007f0c007836 */ /* 0x004fe20000000000 */
[----:B------:R-:W-:Y:S01]  /*af30*/  ISETP.GE.AND P2, PT, R3, RZ, PT ;  /* 0x000000ff0300720c */ /* 0x000fe20003f46270 */
[--C-:B------:R-:W-:Y:S01]  /*af40*/  @!P3 IMAD.IADD R30, R30, 0x1, -R39.reuse ;  /* 0x000000011e1eb824 */ /* 0x100fe200078e0a27 */
[----:B------:R-:W-:Y:S01]  /*af50*/  ISETP.NE.AND P3, PT, R29, RZ, PT ;  /* 0x000000ff1d00720c */ /* 0x000fe20003f65270 */
[--C-:B------:R-:W-:Y:S01]  /*af60*/  @!P0 IMAD.IADD R28, R28, 0x1, -R39.reuse ;  /* 0x000000011c1c8824 */ /* 0x100fe200078e0a27 */
[----:B------:R-:W-:Y:S01]  /*af70*/  ISETP.GT.AND P0, PT, R0, 0x7f, PT ;  /* 0x0000007f0000780c */ /* 0x000fe20003f04270 */
[----:B------:R-:W-:Y:S01]  /*af80*/  IMAD.MOV R106, RZ, RZ, -R106 ;  /* 0x000000ffff6a7224 */ /* 0x000fe200078e0a6a */
[----:B------:R-:W-:Y:S01]  /*af90*/  SEL R103, R5, R103, !P3 ;  /* 0x0000006705677207 */ /* 0x000fe20005800000 */
[----:B------:R-:W-:Y:S01]  /*afa0*/  @!P6 IMAD.MOV R28, RZ, RZ, -R28 ;  /* 0x000000ffff1ce224 */ /* 0x000fe200078e0a1c */
[----:B------:R-:W-:Y:S01]  /*afb0*/  ISETP.LT.AND P0, PT, R107, R12, P0 ;  /* 0x0000000c6b00720c */ /* 0x000fe20000701270 */
[----:B------:R-:W-:Y:S01]  /*afc0*/  IMAD R32, R39, R106, R32 ;  /* 0x0000006a27207224 */ /* 0x000fe200078e0220 */
[----:B------:R-:W-:Y:S01]  /*afd0*/  SEL R107, R5, R46, !P3 ;  /* 0x0000002e056b7207 */ /* 0x000fe20005800000 */
[----:B------:R-:W-:Y:S01]  /*afe0*/  @!P5 IMAD.IADD R65, R65, 0x1, -R39 ;  /* 0x000000014141d824 */ /* 0x000fe200078e0a27 */
[----:B------:R-:W-:Y:S01]  /*aff0*/  STL [R1+0x8c8], R22 ;  /* 0x0008c81601007387 */ /* 0x000fe20000100800 */
[----:B------:R-:W-:Y:S01]  /*b000*/  ISETP.GE.AND P5, PT, R113, RZ, PT ;  /* 0x000000ff7100720c */ /* 0x000fe20003fa6270 */
[----:B------:R-:W-:Y:S01]  /*b010*/  IMAD R103, R103, UR11, RZ ;  /* 0x0000000b67677c24 */ /* 0x000fe2000f8e02ff */
[C---:B------:R-:W-:Y:S01]  /*b020*/  SEL R116, R5.reuse, R28, !P3 ;  /* 0x0000001c05747207 */ /* 0x040fe20005800000 */
[----:B------:R-:W-:Y:S01]  /*b030*/  STL [R1+0xbc0], R22 ;  /* 0x000bc01601007387 */ /* 0x000fe20000100800 */
[----:B------:R-:W-:Y:S01]  /*b040*/  SEL R96, R5, R96, !P3 ;  /* 0x0000006005607207 */ /* 0x000fe20005800000 */
[----:B------:R-:W-:Y:S01]  /*b050*/  IMAD R28, R107, UR11, RZ ;  /* 0x0000000b6b1c7c24 */ /* 0x000fe2000f8e02ff */
[C---:B------:R-:W-:Y:S01]  /*b060*/  SEL R29, R5.reuse, R100, !P3 ;  /* 0x00000064051d7207 */ /* 0x040fe20005800000 */
[----:B------:R-:W-:Y:S01]  /*b070*/  STL [R1+0xbc4], R40 ;  /* 0x000bc42801007387 */ /* 0x000fe20000100800 */
[----:B------:R-:W-:Y:S01]  /*b080*/  VIADD R106, R12, 0xffffffa8 ;  /* 0xffffffa80c6a7836 */ /* 0x000fe20000000000 */
[----:B------:R-:W-:-:S02]  /*b090*/  SEL R92, R5, R92, !P3 ;  /* 0x0000005c055c7207 */ /* 0x000fc40005800000 */
[----:B------:R-:W-:Y:S01]  /*b0a0*/  STL [R1+0xbc8], R32 ;  /* 0x000bc82001007387 */ /* 0x000fe20000100800 */
[C---:B------:R-:W-:Y:S01]  /*b0b0*/  SEL R99, R5.reuse, R99, !P3 ;  /* 0x0000006305637207 */ /* 0x040fe20005800000 */
[----:B------:R-:W-:Y:S01]  /*b0c0*/  @!P2 IMAD.MOV R30, RZ, RZ, -R30 ;  /* 0x000000ffff1ea224 */ /* 0x000fe200078e0a1e */
[----:B------:R-:W-:Y:S01]  /*b0d0*/  SEL R95, R5, R95, !P3 ;  /* 0x0000005f055f7207 */ /* 0x000fe20005800000 */
[----:B------:R-:W-:Y:S01]  /*b0e0*/  STL [R1+0xbcc], R12 ;  /* 0x000bcc0c01007387 */ /* 0x000fe20000100800 */
[----:B------:R-:W-:-:S03]  /*b0f0*/  IADD3 R26, P2, PT, R103, R38, RZ ;  /* 0x00000026671a7210 */ /* 0x000fc60007f5e0ff */
[----:B------:R-:W-:Y:S01]  /*b100*/  STL [R1+0xbd0], R5 ;  /* 0x000bd00501007387 */ /* 0x000fe20000100800 */
[----:B------:R-:W-:Y:S01]  /*b110*/  IADD3 R0, P6, PT, R28, R38, RZ ;  /* 0x000000261c007210 */ /* 0x000fe20007fde0ff */
[----:B------:R-:W-:Y:S01]  /*b120*/  IMAD R29, R29, UR5, RZ ;  /* 0x000000051d1d7c24 */ /* 0x000fe2000f8e02ff */
[----:B------:R-:W-:Y:S01]  /*b130*/  ISETP.GE.U32.AND P4, PT, R106, 0x7fffff29, PT ;  /* 0x7fffff296a00780c */ /* 0x000fe20003f86070 */
[----:B------:R-:W-:Y:S01]  /*b140*/  STL [R1+0xbd4], R107 ;  /* 0x000bd46b01007387 */ /* 0x000fe20000100800 */
[C---:B------:R-:W-:Y:S01]  /*b150*/  VIADD R106, R12.reuse, 0xffffffa0 ;  /* 0xffffffa00c6a7836 */ /* 0x040fe20000000000 */
[C---:B------:R-:W-:Y:S01]  /*b160*/  SEL R109, R5.reuse, R101, !P3 ;  /* 0x00000065056d7207 */ /* 0x040fe20005800000 */
[----:B------:R-:W-:Y:S01]  /*b170*/  @!P5 IMAD.MOV R65, RZ, RZ, -R65 ;  /* 0x000000ffff41d224 */ /* 0x000fe200078e0a41 */
[----:B------:R-:W-:Y:S01]  /*b180*/  STL [R1+0xbd8], R96 ;  /* 0x000bd86001007387 */ /* 0x000fe20000100800 */
[C---:B------:R-:W-:Y:S01]  /*b190*/  SEL R101, R5.reuse, R43, !P3 ;  /* 0x0000002b05657207 */ /* 0x040fe20005800000 */
[----:B------:R-:W-:Y:S01]  /*b1a0*/  VIADD R117, R12, 0xffffff98 ;  /* 0xffffff980c757836 */ /* 0x000fe20000000000 */
[C---:B------:R-:W-:Y:S01]  /*b1b0*/  SEL R115, R5.reuse, R30, !P3 ;  /* 0x0000001e05737207 */ /* 0x040fe20005800000 */
[----:B------:R-:W-:Y:S01]  /*b1c0*/  STL [R1+0xbdc], R92 ;  /* 0x000bdc5c01007387 */ /* 0x000fe20000100800 */
[----:B------:R-:W-:Y:S01]  /*b1d0*/  SEL R43, R5, R88, !P3 ;  /* 0x00000058052b7207 */ /* 0x000fe20005800000 */
[----:B------:R-:W-:Y:S01]  /*b1e0*/  IMAD R30, R96, UR16, RZ ;  /* 0x00000010601e7c24 */ /* 0x000fe2000f8e02ff */
[----:B------:R-:W-:Y:S01]  /*b1f0*/  LEA.HI.X.SX32 R42, R103, R35, 0x1, P2 ;  /* 0x00000023672a7211 */ /* 0x000fe200010f0eff */
[----:B------:R-:W-:Y:S01]  /*b200*/  STL [R1+0xbe0], R99 ;  /* 0x000be06301007387 */ /* 0x000fe20000100800 */
[----:B------:R-:W-:Y:S01]  /*b210*/  SEL R113, R5, R102, !P3 ;  /* 0x0000006605717207 */ /* 0x000fe20005800000 */
[----:B------:R-:W2:Y:S02]  /*b220*/  LDCU UR5, c[0x0][0x3b0] ;  /* 0x00007600ff0577ac */ /* 0x000ea40008000800 */
[----:B------:R-:W-:Y:S01]  /*b230*/  STL [R1+0xbe4], R95 ;  /* 0x000be45f01007387 */ /* 0x000fe20000100800 */
[----:B------:R-:W-:-:S03]  /*b240*/  ISETP.GE.U32.AND P5, PT, R106, 0x7fffff21, PT ;  /* 0x7fffff216a00780c */ /* 0x000fc60003fa6070 */
[----:B------:R-:W-:Y:S01]  /*b250*/  STL [R1+0x128], R26 ;  /* 0x0001281a01007387 */ /* 0x000fe20000100800 */
[----:B------:R-:W-:-:S03]  /*b260*/  SEL R102, R5, R44, !P3 ;  /* 0x0000002c05667207 */ /* 0x000fc60005800000 */
[----:B------:R3:W-:Y:S01]  /*b270*/  STL [R1+0x168], R0 ;  /* 0x0001680001007387 */ /* 0x0007e20000100800 */
[----:B------:R-:W-:Y:S01]  /*b280*/  SEL R100, R5, R57, !P3 ;  /* 0x0000003905647207 */ /* 0x000fe20005800000 */
[----:B------:R-:W-:Y:S01]  /*b290*/  IMAD R57, R95, UR17, RZ ;  /* 0x000000115f397c24 */ /* 0x000fe2000f8e02ff */
[C---:B------:R-:W-:Y:S01]  /*b2a0*/  SEL R114, R5.reuse, R31, !P3 ;  /* 0x0000001f05727207 */ /* 0x040fe20005800000 */
[----:B------:R-:W-:Y:S01]  /*b2b0*/  IMAD R31, R92, UR21, RZ ;  /* 0x000000155c1f7c24 */ /* 0x000fe2000f8e02ff */
[----:B------:R-:W-:Y:S01]  /*b2c0*/  SEL R106, R5, R45, !P3 ;  /* 0x0000002d056a7207 */ /* 0x000fe20005800000 */
[----:B------:R-:W-:Y:S01]  /*b2d0*/  IMAD R43, R43, UR25, RZ ;  /* 0x000000192b2b7c24 */ /* 0x000fe2000f8e02ff */
[----:B------:R-:W-:Y:S02]  /*b2e0*/  SEL R44, R5, R84, !P3 ;  /* 0x00000054052c7207 */ /* 0x000fe40005800000 */
[----:B---3--:R-:W-:Y:S01]  /*b2f0*/  IADD3 R0, P2, PT, R29, R38, RZ ;  /* 0x000000261d007210 */ /* 0x008fe20007f5e0ff */
[----:B------:R3:W-:Y:S01]  /*b300*/  STL [R1+0xbe8], R103 ;  /* 0x000be86701007387 */ /* 0x0007e20000100800 */
[----:B------:R-:W-:-:S02]  /*b310*/  LEA.HI.X.SX32 R2, R28, R35, 0x1, P6 ;  /* 0x000000231c027211 */ /* 0x000fc400030f0eff */
[C---:B------:R-:W-:Y:S01]  /*b320*/  SEL R45, R5.reuse, R80, !P3 ;  /* 0x00000050052d7207 */ /* 0x040fe20005800000 */
[----:B------:R-:W-:Y:S01]  /*b330*/  STL [R1+0x124], R42 ;  /* 0x0001242a01007387 */ /* 0x000fe20000100800 */
[----:B------:R-:W-:Y:S01]  /*b340*/  IADD3 R95, P6, PT, R30, R38, RZ ;  /* 0x000000261e5f7210 */ /* 0x000fe20007fde0ff */
[----:B------:R-:W-:Y:S02]  /*b350*/  IMAD R44, R44, UR29, RZ ;  /* 0x0000001d2c2c7c24 */ /* 0x000fe4000f8e02ff */
[----:B------:R4:W-:Y:S01]  /*b360*/  STL [R1+0x1a8], R0 ;  /* 0x0001a80001007387 */ /* 0x0009e20000100800 */
[----:B------:R-:W-:Y:S01]  /*b370*/  SEL R108, R5, R47, !P3 ;  /* 0x0000002f056c7207 */ /* 0x000fe20005800000 */
[----:B------:R-:W-:Y:S01]  /*b380*/  IMAD R45, R45, UR33, RZ ;  /* 0x000000212d2d7c24 */ /* 0x000fe2000f8e02ff */
[----:B------:R-:W-:Y:S02]  /*b390*/  SEL R46, R5, R76, !P3 ;  /* 0x0000004c052e7207 */ /* 0x000fe40005800000 */
[----:B---3--:R-:W-:-:S02]  /*b3a0*/  LEA.HI.X.SX32 R103, R30, R35, 0x1, P6 ;  /* 0x000000231e677211 */ /* 0x008fc400030f0eff */
[----:B------:R-:W-:Y:S02]  /*b3b0*/  SEL R47, R5, R72, !P3 ;  /* 0x00000048052f7207 */ /* 0x000fe40005800000 */
[-C--:B----4-:R-:W-:Y:S02]  /*b3c0*/  LEA.HI.X.SX32 R0, R29, R35.reuse, 0x1, P2 ;  /* 0x000000231d007211 */ /* 0x090fe400010f0eff */
[-C--:B------:R-:W-:Y:S02]  /*b3d0*/  IADD3 R92, P2, PT, R31, R38.reuse, RZ ;  /* 0x000000261f5c7210 */ /* 0x080fe40007f5e0ff */
[----:B------:R-:W-:Y:S02]  /*b3e0*/  IADD3 R107, P6, PT, R43, R38, RZ ;  /* 0x000000262b6b7210 */ /* 0x000fe40007fde0ff */
[----:B------:R-:W-:Y:S01]  /*b3f0*/  SEL R80, R5, R54, !P3 ;  /* 0x0000003605507207 */ /* 0x000fe20005800000 */
[----:B------:R-:W-:Y:S01]  /*b400*/  IMAD R54, R99, UR12, RZ ;  /* 0x0000000c63367c24 */ /* 0x000fe2000f8e02ff */
[----:B------:R-:W-:Y:S01]  /*b410*/  SEL R72, R5, R68, !P3 ;  /* 0x0000004405487207 */ /* 0x000fe20005800000 */
[----:B------:R-:W-:Y:S01]  /*b420*/  IMAD R46, R46, UR37, RZ ;  /* 0x000000252e2e7c24 */ /* 0x000fe2000f8e02ff */
[----:B------:R-:W-:Y:S01]  /*b430*/  LEA.HI.X.SX32 R99, R31, R35, 0x1, P2 ;  /* 0x000000231f637211 */ /* 0x000fe200010f0eff */
[----:B------:R-:W-:Y:S01]  /*b440*/  IMAD R47, R47, UR41, RZ ;  /* 0x000000292f2f7c24 */ /* 0x000fe2000f8e02ff */
[----:B------:R-:W-:-:S02]  /*b450*/  SEL R68, R5, R64, !P3 ;  /* 0x0000004005447207 */ /* 0x000fc40005800000 */
[----:B------:R-:W-:Y:S01]  /*b460*/  LEA.HI.X.SX32 R96, R43, R35, 0x1, P6 ;  /* 0x000000232b607211 */ /* 0x000fe200030f0eff */
[----:B------:R-:W-:Y:S01]  /*b470*/  STL [R1+0x164], R2 ;  /* 0x0001640201007387 */ /* 0x000fe20000100800 */
[----:B------:R-:W-:Y:S02]  /*b480*/  IADD3 R12, P2, PT, R44, R38, RZ ;  /* 0x000000262c0c7210 */ /* 0x000fe40007f5e0ff */
[C---:B------:R-:W-:Y:S02]  /*b490*/  SEL R53, R5.reuse, R53, !P3 ;  /* 0x0000003505357207 */ /* 0x040fe40005800000 */
[C---:B------:R-:W-:Y:S02]  /*b4a0*/  SEL R91, R5.reuse, R91, !P3 ;  /* 0x0000005b055b7207 */ /* 0x040fe40005800000 */
[C---:B------:R-:W-:Y:S02]  /*b4b0*/  SEL R87, R5.reuse, R87, !P3 ;  /* 0x0000005705577207 */ /* 0x040fe40005800000 */
[----:B------:R-:W-:-:S02]  /*b4c0*/  SEL R83, R5, R83, !P3 ;  /* 0x0000005305537207 */ /* 0x000fc40005800000 */
[C---:B------:R-:W-:Y:S02]  /*b4d0*/  SEL R79, R5.reuse, R79, !P3 ;  /* 0x0000004f054f7207 */ /* 0x040fe40005800000 */
[C---:B------:R-:W-:Y:S02]  /*b4e0*/  SEL R75, R5.reuse, R75, !P3 ;  /* 0x0000004b054b7207 */ /* 0x040fe40005800000 */
        /* <DEDUP_REMOVED lines=29> */
[----:B------:R-:W-:Y:S01]  /*b6c0*/  SEL R61, R5, R61, !P3 ;  /* 0x0000003d053d7207 */ /* 0x000fe20005800000 */
[----:B------:R-:W-:Y:S01]  /*b6d0*/  IMAD R113, R113, UR11, RZ ;  /* 0x0000000b71717c24 */ /* 0x000fe2000f8e02ff */
[----:B------:R-:W-:Y:S01]  /*b6e0*/  SEL R64, R5, R60, !P3 ;  /* 0x0000003c05407207 */ /* 0x000fe20005800000 */
[----:B------:R-:W-:Y:S01]  /*b6f0*/  IMAD R106, R106, UR11, RZ ;  /* 0x0000000b6a6a7c24 */ /* 0x000fe2000f8e02ff */
[----:B------:R-:W-:Y:S01]  /*b700*/  IADD3 R40, P6, PT, R45, R38, RZ ;  /* 0x000000262d287210 */ /* 0x000fe20007fde0ff */
[----:B------:R-:W-:Y:S01]  /*b710*/  IMAD R109, R109, UR11, RZ ;  /* 0x0000000b6d6d7c24 */ /* 0x000fe2000f8e02ff */
[C---:B------:R-:W-:Y:S01]  /*b720*/  SEL R60, R5.reuse, R56, !P3 ;  /* 0x00000038053c7207 */ /* 0x040fe20005800000 */
[----:B------:R3:W-:Y:S01]  /*b730*/  STL [R1+0x1a4], R0 ;  /* 0x0001a40001007387 */ /* 0x0007e20000100800 */
[----:B------:R-:W-:Y:S01]  /*b740*/  SEL R56, R5, R50, !P3 ;  /* 0x0000003205387207 */ /* 0x000fe20005800000 */
[----:B------:R-:W-:Y:S01]  /*b750*/  IMAD R48, R72, UR45, RZ ;  /* 0x0000002d48307c24 */ /* 0x000fe2000f8e02ff */
[-C--:B------:R-:W-:Y:S01]  /*b760*/  LEA.HI.X.SX32 R5, R44, R35.reuse, 0x1, P2 ;  /* 0x000000232c057211 */ /* 0x080fe200010f0eff */
[----:B------:R-:W-:Y:S01]  /*b770*/  IMAD R49, R68, UR49, RZ ;  /* 0x0000003144317c24 */ /* 0x000fe2000f8e02ff */
[-C--:B------:R-:W-:Y:S01]  /*b780*/  LEA.HI.X.SX32 R32, R45, R35.reuse, 0x1, P6 ;  /* 0x000000232d207211 */ /* 0x080fe200030f0eff */
[----:B------:R-:W-:Y:S01]  /*b790*/  IMAD R102, R102, UR11, RZ ;  /* 0x0000000b66667c24 */ /* 0x000fe2000f8e02ff */
[CC--:B------:R-:W-:Y:S01]  /*b7a0*/  IADD3 R13, P6, PT, R47.reuse, R38.reuse, RZ ;  /* 0x000000262f0d7210 */ /* 0x0c0fe20007fde0ff */
[----:B------:R-:W-:Y:S01]  /*b7b0*/  IMAD R30, R80, UR59, RZ ;  /* 0x0000003b501e7c24 */ /* 0x000fe2000f8e02ff */
[----:B------:R-:W-:Y:S01]  /*b7c0*/  PRMT R23, RZ, 0x7610, R23 ;  /* 0x00007610ff177816 */ /* 0x000fe20000000017 */
[----:B------:R-:W-:Y:S01]  /*b7d0*/  IMAD R108, R108, UR11, RZ ;  /* 0x0000000b6c6c7c24 */ /* 0x000fe2000f8e02ff */
[-C--:B---3--:R-:W-:Y:S01]  /*b7e0*/  IADD3 R0, P2, PT, R46, R38.reuse, RZ ;  /* 0x000000262e007210 */ /* 0x088fe20007f5e0ff */
[----:B------:R-:W-:Y:S01]  /*b7f0*/  IMAD R50, R64, UR53, RZ ;  /* 0x0000003540327c24 */ /* 0x000fe2000f8e02ff */
[-C--:B------:R-:W-:Y:S01]  /*b800*/  LEA.HI.X.SX32 R33, R47, R35.reuse, 0x1, P6 ;  /* 0x000000232f217211 */ /* 0x080fe200030f0eff */
[----:B------:R-:W-:Y:S01]  /*b810*/  IMAD R101, R101, UR11, RZ ;  /* 0x0000000b65657c24 */ /* 0x000fe2000f8e02ff */
[-C--:B------:R-:W-:Y:S01]  /*b820*/  LEA.HI.X.SX32 R22, R46, R35.reuse, 0x1, P2 ;  /* 0x000000232e167211 */ /* 0x080fe200010f0eff */
[----:B------:R-:W-:Y:S01]  /*b830*/  IMAD R51, R60, UR57, RZ ;  /* 0x000000393c337c24 */ /* 0x000fe2000f8e02ff */
[CC--:B------:R-:W-:Y:S01]  /*b840*/  IADD3 R120, P2, PT, R48.reuse, R38.reuse, RZ ;  /* 0x0000002630787210 */ /* 0x0c0fe20007f5e0ff */
[----:B------:R-:W3:Y:S01]  /*b850*/  LDCU UR12, c[0x0][0x3b0] ;  /* 0x00007600ff0c77ac */ /* 0x000ee20008000800 */
[-C--:B------:R-:W-:Y:S01]  /*b860*/  IADD3 R149, P6, PT, R49, R38.reuse, RZ ;  /* 0x0000002631957210 */ /* 0x080fe20007fde0ff */
[----:B------:R-:W-:Y:S01]  /*b870*/  IMAD R53, R53, UR61, RZ ;  /* 0x0000003d35357c24 */ /* 0x000fe2000f8e02ff */
[----:B------:R-:W-:Y:S01]  /*b880*/  LEA.HI.X.SX32 R34, R48, R35, 0x1, P2 ;  /* 0x0000002330227211 */ /* 0x000fe200010f0eff */
[----:B------:R-:W-:Y:S01]  /*b890*/  IMAD R56, R56, UR65, RZ ;  /* 0x0000004138387c24 */ /* 0x000fe2000f8e02ff */
[----:B------:R-:W-:-:S02]  /*b8a0*/  IADD3 R105, P2, PT, R50, R38, RZ ;  /* 0x0000002632697210 */ /* 0x000fc40007f5e0ff */
[-C--:B------:R-:W-:Y:S02]  /*b8b0*/  LEA.HI.X.SX32 R41, R49, R35.reuse, 0x1, P6 ;  /* 0x0000002331297211 */ /* 0x080fe400030f0eff */
[-C--:B------:R-:W-:Y:S02]  /*b8c0*/  IADD3 R2, P6, PT, R51, R38.reuse, RZ ;  /* 0x0000002633027210 */ /* 0x080fe40007fde0ff */
[-C--:B------:R-:W-:Y:S02]  /*b8d0*/  LEA.HI.X.SX32 R104, R50, R35.reuse, 0x1, P2 ;  /* 0x0000002332687211 */ /* 0x080fe400010f0eff */
[-C--:B------:R-:W-:Y:S02]  /*b8e0*/  IADD3 R4, P2, PT, R53, R38.reuse, RZ ;  /* 0x0000002635047210 */ /* 0x080fe40007f5e0ff */
[----:B------:R-:W-:Y:S02]  /*b8f0*/  LEA.HI.X.SX32 R3, R51, R35, 0x1, P6 ;  /* 0x0000002333037211 */ /* 0x000fe400030f0eff */
[----:B------:R-:W-:-:S02]  /*b900*/  IADD3 R162, P6, PT, R56, R38, RZ ;  /* 0x0000002638a27210 */ /* 0x000fc40007fde0ff */
[-C--:B------:R-:W-:Y:S01]  /*b910*/  LEA.HI.X.SX32 R36, R53, R35.reuse, 0x1, P2 ;  /* 0x0000002335247211 */ /* 0x080fe200010f0eff */
[----:B------:R-:W-:Y:S01]  /*b920*/  STL [R1+0x1e8], R95 ;  /* 0x0001e85f01007387 */ /* 0x000fe20000100800 */
[-C--:B------:R-:W-:Y:S02]  /*b930*/  IADD3 R161, P2, PT, R113, R38.reuse, RZ ;  /* 0x0000002671a17210 */ /* 0x080fe40007f5e0ff */
[-C--:B------:R-:W-:Y:S01]  /*b940*/  LEA.HI.X.SX32 R125, R56, R35.reuse, 0x1, P6 ;  /* 0x00000023387d7211 */ /* 0x080fe200030f0eff */
[----:B------:R4:W-:Y:S01]  /*b950*/  STL [R1+0xbec], R95 ;  /* 0x000bec5f01007387 */ /* 0x0009e20000100800 */
[-C--:B------:R-:W-:Y:S01]  /*b960*/  IADD3 R160, P6, PT, R106, R38.reuse, RZ ;  /* 0x000000266aa07210 */ /* 0x080fe20007fde0ff */
[----:B------:R-:W-:Y:S01]  /*b970*/  IMAD R91, R91, UR22, RZ ;  /* 0x000000165b5b7c24 */ /* 0x000fe2000f8e02ff */
[-C--:B------:R-:W-:Y:S01]  /*b980*/  LEA.HI.X.SX32 R126, R113, R35.reuse, 0x1, P2 ;  /* 0x00000023717e7211 */ /* 0x080fe200010f0eff */
[----:B------:R-:W-:Y:S01]  /*b990*/  STL [R1+0x240], R92 ;  /* 0x0002405c01007387 */ /* 0x000fe20000100800 */
[-C--:B------:R-:W-:Y:S01]  /*b9a0*/  IADD3 R130, P2, PT, R54, R38.reuse, RZ ;  /* 0x0000002636827210 */ /* 0x080fe20007f5e0ff */
[----:B------:R-:W-:Y:S01]  /*b9b0*/  IMAD R87, R87, UR26, RZ ;  /* 0x0000001a57577c24 */ /* 0x000fe2000f8e02ff */
[----:B------:R-:W-:Y:S01]  /*b9c0*/  LEA.HI.X.SX32 R7, R106, R35, 0x1, P6 ;  /* 0x000000236a077211 */ /* 0x000fe200030f0eff */
[----:B------:R-:W-:Y:S01]  /*b9d0*/  STL [R1+0x1e4], R103 ;  /* 0x0001e46701007387 */ /* 0x000fe20000100800 */
[----:B------:R-:W-:-:S03]  /*b9e0*/  IADD3 R155, P6, PT, R57, R38, RZ ;  /* 0x00000026399b7210 */ /* 0x000fc60007fde0ff */
[----:B------:R-:W-:Y:S01]  /*b9f0*/  STL [R1+0x288], R107 ;  /* 0x0002886b01007387 */ /* 0x000fe20000100800 */
[----:B------:R-:W-:-:S03]  /*ba00*/  LEA.HI.X.SX32 R6, R54, R35, 0x1, P2 ;  /* 0x0000002336067211 */ /* 0x000fc600010f0eff */
[----:B------:R-:W-:Y:S01]  /*ba10*/  STL [R1+0x224], R99 ;  /* 0x0002246301007387 */ /* 0x000fe20000100800 */
[----:B------:R-:W-:-:S03]  /*ba20*/  IMAD R83, R83, UR30, RZ ;  /* 0x0000001e53537c24 */ /* 0x000fc6000f8e02ff */
[----:B------:R-:W-:Y:S01]  /*ba30*/  STL [R1+0x2c8], R12 ;  /* 0x0002c80c01007387 */ /* 0x000fe20000100800 */
[----:B------:R-:W-:-:S03]  /*ba40*/  IADD3 R9, P2, PT, R91, R38, RZ ;  /* 0x000000265b097210 */ /* 0x000fc60007f5e0ff */
[----:B------:R-:W-:Y:S01]  /*ba50*/  STL [R1+0x284], R96 ;  /* 0x0002846001007387 */ /* 0x000fe20000100800 */
[----:B------:R-:W-:Y:S01]  /*ba60*/  LEA.HI.X.SX32 R159, R57, R35, 0x1, P6 ;  /* 0x00000023399f7211 */ /* 0x000fe200030f0eff */
[----:B------:R-:W-:Y:S02]  /*ba70*/  IMAD R79, R79, UR34, RZ ;  /* 0x000000224f4f7c24 */ /* 0x000fe4000f8e02ff */
        /* <DEDUP_REMOVED lines=49> */
[----:B------:R-:W-:-:S03]  /*bd90*/  IADD3 R142, P2, PT, R52, R38, RZ ;  /* 0x00000026348e7210 */ /* 0x000fc60007f5e0ff */
[----:B------:R-:W-:Y:S01]  /*bda0*/  STL [R1+0x16c], R7 ;  /* 0x00016c0701007387 */ /* 0x000fe20000100800 */
[----:B------:R-:W-:-:S03]  /*bdb0*/  LEA.HI.X.SX32 R144, R55, R35, 0x1, P6 ;  /* 0x0000002337907211 */ /* 0x000fc600030f0eff */
[----:B------:R-:W-:Y:S01]  /*bdc0*/  STL [R1+0x1f0], R155 ;  /* 0x0001f09b01007387 */ /* 0x000fe20000100800 */
[----:B------:R-:W-:-:S03]  /*bdd0*/  IADD3 R141, P6, PT, R28, R38, RZ ;  /* 0x000000261c8d7210 */ /* 0x000fc60007fde0ff */
[----:B------:R-:W-:Y:S04]  /*bde0*/  STL [R1+0x1ac], R6 ;  /* 0x0001ac0601007387 */ /* 0x000fe80000100800 */
[----:B------:R-:W-:Y:S01]  /*bdf0*/  STL [R1+0x250], R9 ;  /* 0x0002500901007387 */ /* 0x000fe20000100800 */
[----:B------:R-:W-:-:S03]  /*be00*/  LEA.HI.X.SX32 R143, R52, R35, 0x1, P2 ;  /* 0x00000023348f7211 */ /* 0x000fc600010f0eff */
[----:B------:R-:W-:Y:S01]  /*be10*/  STL [R1+0x1ec], R159 ;  /* 0x0001ec9f01007387 */ /* 0x000fe20000100800 */
[----:B------:R-:W-:Y:S01]  /*be20*/  IMAD R98, R98, UR13, RZ ;  /* 0x0000000d62627c24 */ /* 0x000fe2000f8e02ff */
[-C--:B------:R-:W-:Y:S01]  /*be30*/  IADD3 R137, P2, PT, R109, R38.reuse, RZ ;  /* 0x000000266d897210 */ /* 0x080fe20007f5e0ff */
[----:B------:R-:W-:Y:S01]  /*be40*/  IMAD R94, R94, UR20, RZ ;  /* 0x000000145e5e7c24 */ /* 0x000fe2000f8e02ff */
[----:B------:R-:W-:Y:S01]  /*be50*/  STL [R1+0x290], R154 ;  /* 0x0002909a01007387 */ /* 0x000fe20000100800 */
[----:B------:R-:W-:Y:S01]  /*be60*/  LEA.HI.X.SX32 R10, R28, R35, 0x1, P6 ;  /* 0x000000231c0a7211 */ /* 0x000fe200030f0eff */
[----:B------:R-:W-:Y:S02]  /*be70*/  IMAD R90, R90, UR23, RZ ;  /* 0x000000175a5a7c24 */ /* 0x000fe4000f8e02ff */
[----:B------:R-:W-:Y:S01]  /*be80*/  IMAD R49, R86, UR27, RZ ;  /* 0x0000001b56317c24 */ /* 0x000fe2000f8e02ff */
[----:B------:R-:W-:Y:S01]  /*be90*/  STL [R1+0x24c], R132 ;  /* 0x00024c8401007387 */ /* 0x000fe20000100800 */
[----:B------:R-:W-:Y:S01]  /*bea0*/  IADD3 R134, P6, PT, R102, R38, RZ ;  /* 0x0000002666867210 */ /* 0x000fe20007fde0ff */
[----:B------:R-:W-:-:S02]  /*beb0*/  IMAD R48, R82, UR31, RZ ;  /* 0x0000001f52307c24 */ /* 0x000fc4000f8e02ff */
[----:B------:R-:W-:Y:S01]  /*bec0*/  IMAD R47, R78, UR35, RZ ;  /* 0x000000234e2f7c24 */ /* 0x000fe2000f8e02ff */
[----:B------:R-:W-:Y:S01]  /*bed0*/  STL [R1+0x2d0], R11 ;  /* 0x0002d00b01007387 */ /* 0x000fe20000100800 */
[----:B------:R-:W-:Y:S02]  /*bee0*/  IMAD R29, R84, UR63, RZ ;  /* 0x0000003f541d7c24 */ /* 0x000fe4000f8e02ff */
        /* <DEDUP_REMOVED lines=10> */
[-C--:B------:R-:W-:Y:S01]  /*bf90*/  LEA.HI.X.SX32 R136, R102, R35.reuse, 0x1, P6 ;  /* 0x0000002366887211 */ /* 0x080fe200030f0eff */
[----:B0-----:R-:W-:Y:S02]  /*bfa0*/  IMAD R51, R97, UR14, RZ ;  /* 0x0000000e61337c24 */ /* 0x001fe4000f8e02ff */
[----:B-1----:R-:W-:Y:S01]  /*bfb0*/  IMAD R50, R93, UR15, RZ ;  /* 0x0000000f5d327c24 */ /* 0x002fe2000f8e02ff */
[----:B------:R-:W-:Y:S01]  /*bfc0*/  STL [R1+0x350], R147 ;  /* 0x0003509301007387 */ /* 0x000fe20000100800 */
[----:B------:R-:W-:Y:S01]  /*bfd0*/  IADD3 R128, P6, PT, R94, R38, RZ ;  /* 0x000000265e807210 */ /* 0x000fe20007fde0ff */
[----:B------:R-:W0:Y:S02]  /*bfe0*/  LDCU UR13, c[0x0][0x3b0] ;  /* 0x00007600ff0d77ac */ /* 0x000e240008000800 */
[----:B------:R-:W-:Y:S04]  /*bff0*/  STL [R1+0x30c], R152 ;  /* 0x00030c9801007387 */ /* 0x000fe80000100800 */
        /* <DEDUP_REMOVED lines=43> */
[----:B------:R-:W-:Y:S01]  /*c2b0*/  IMAD R28, R88, UR67, RZ ;  /* 0x00000043581c7c24 */ /* 0x000fe2000f8e02ff */
[----:B------:R-:W-:Y:S02]  /*c2c0*/  IADD3 R70, P6, PT, R30, R38, RZ ;  /* 0x000000261e467210 */ /* 0x000fe40007fde0ff */
        /* <DEDUP_REMOVED lines=15> */
[----:B------:R-:W2:Y:S01]  /*c3c0*/  LDL R85, [R1+0x1a8] ;  /* 0x0001a80001557983 */ /* 0x000ea20000100800 */
[----:B------:R-:W-:-:S03]  /*c3d0*/  LEA.HI.X.SX32 R54, R28, R35, 0x1, P6 ;  /* 0x000000231c367211 */ /* 0x000fc600030f0eff */
[----:B------:R-:W-:Y:S01]  /*c3e0*/  STL [R1+0x398], R58 ;  /* 0x0003983a01007387 */ /* 0x000fe20000100800 */
[----:B------:R-:W-:-:S03]  /*c3f0*/  IADD3 R86, P6, PT, R101, R38, RZ ;  /* 0x0000002665567210 */ /* 0x000fc60007fde0ff */
[----:B------:R-:W-:Y:S04]  /*c400*/  STL [R1+0x354], R80 ;  /* 0x0003545001007387 */ /* 0x000fe80000100800 */
[----:B------:R-:W-:Y:S01]  /*c410*/  STL [R1+0x3d8], R71 ;  /* 0x0003d84701007387 */ /* 0x000fe20000100800 */
[----:B------:R-:W-:-:S03]  /*c420*/  LEA.HI.X.SX32 R56, R108, R35, 0x1, P2 ;  /* 0x000000236c387211 */ /* 0x000fc600010f0eff */
[----:B------:R-:W-:Y:S01]  /*c430*/  STL [R1+0x394], R63 ;  /* 0x0003943f01007387 */ /* 0x000fe20000100800 */
[----:B------:R-:W-:-:S03]  /*c440*/  IMAD R48, R89, UR24, RZ ;  /* 0x0000001859307c24 */ /* 0x000fc6000f8e02ff */
        /* <DEDUP_REMOVED lines=62> */
[----:B------:R-:W-:-:S03]  /*c830*/  LEA.HI.X.SX32 R37, R28, R35, 0x1, P6 ;  /* 0x000000231c257211 */ /* 0x000fc600030f0eff */
[----:B------:R-:W-:Y:S01]  /*c840*/  STL [R1+0x3e0], R119 ;  /* 0x0003e07701007387 */ /* 0x000fe20000100800 */
[----:B------:R-:W-:-:S03]  /*c850*/  @P0 IMAD.MOV.U32 R28, RZ, RZ, R26 ;  /* 0x000000ffff1c0224 */ /* 0x000fc600078e001a */
[----:B------:R-:W-:Y:S01]  /*c860*/  STL [R1+0x39c], R138 ;  /* 0x00039c8a01007387 */ /* 0x000fe20000100800 */
[----:B------:R-:W-:-:S03]  /*c870*/  @P0 IMAD.MOV.U32 R29, RZ, RZ, R42 ;  /* 0x000000ffff1d0224 */ /* 0x000fc600078e002a */
[----:B------:R-:W-:Y:S04]  /*c880*/  STL [R1+0x420], R112 ;  /* 0x0004207001007387 */ /* 0x000fe80000100800 */
[----:B------:R-:W-:Y:S04]  /*c890*/  STL [R1+0x3dc], R123 ;  /* 0x0003dc7b01007387 */ /* 0x000fe80000100800 */
[----:B------:R-:W-:Y:S04]  /*c8a0*/  STL [R1+0x460], R110 ;  /* 0x0004606e01007387 */ /* 0x000fe80000100800 */
[----:B------:R-:W-:Y:S04]  /*c8b0*/  STL [R1+0x41c], R118 ;  /* 0x00041c7601007387 */ /* 0x000fe80000100800 */
[----:B------:R-:W-:Y:S04]  /*c8c0*/  STL [R1+0x4a0], R27 ;  /* 0x0004a01b01007387 */ /* 0x000fe80000100800 */
[----:B------:R-:W-:Y:S04]  /*c8d0*/  STL [R1+0x45c], R111 ;  /* 0x00045c6f01007387 */ /* 0x000fe80000100800 */
[----:B------:R-:W2:Y:S04]  /*c8e0*/  LDL.LU R42, [R1+0xbf0] ;  /* 0x000bf000012a7983 */ /* 0x000ea80000300800 */
[----:B------:R-:W-:Y:S04]  /*c8f0*/  STL [R1+0x49c], R37 ;  /* 0x00049c2501007387 */ /* 0x000fe80000100800 */
[----:B------:R-:W2:Y:S04]  /*c900*/  @P0 LDG.E.U8 R23, desc[UR18][R28.64] ;  /* 0x000000121c170981 */ /* 0x000ea8000c1e1100 */
[----:B------:R-:W3:Y:S04]  /*c910*/  LDL R28, [R1+0x164] ;  /* 0x00016400011c7983 */ /* 0x000ee80000100800 */
[----:B------:R-:W3:Y:S01]  /*c920*/  LDL R29, [R1+0x168] ;  /* 0x00016800011d7983 */ /* 0x000ee20000100800 */
[----:B------:R-:W-:Y:S01]  /*c930*/  IMAD R30, R115, UR64, RZ ;  /* 0x00000040731e7c24 */ /* 0x000fe2000f8e02ff */
[----:B------:R-:W-:-:S04]  /*c940*/  PRMT R24, RZ, 0x7610, R24 ;  /* 0x00007610ff187816 */ /* 0x000fc80000000018 */
[----:B------:R-:W-:-:S05]  /*c950*/  IADD3 R25, P6, PT, R30, R38, RZ ;  /* 0x000000261e197210 */ /* 0x000fca0007fde0ff */
[----:B------:R-:W-:Y:S04]  /*c960*/  STL [R1+0x4e0], R25 ;  /* 0x0004e01901007387 */ /* 0x000fe80000100800 */
[----:B--2---:R1:W-:Y:S01]  /*c970*/  STL [R1+0x60], R23 ;  /* 0x0000601701007387 */ /* 0x0043e20000100800 */
[----:B---3--:R-:W-:-:S04]  /*c980*/  @P0 LOP3.LUT R29, R29, R28, RZ, 0x3c, !PT ;  /* 0x0000001c1d1d0212 */ /* 0x008fc800078e3cff */
[----:B------:R-:W-:-:S04]  /*c990*/  @P0 LOP3.LUT R28, R29, R28, RZ, 0x3c, !PT ;  /* 0x0000001c1d1c0212 */ /* 0x000fc800078e3cff */
[----:B------:R-:W-:-:S05]  /*c9a0*/  @P0 LOP3.LUT R29, R29, R28, RZ, 0x3c, !PT ;  /* 0x0000001c1d1d0212 */ /* 0x000fca00078e3cff */
[----:B------:R2:W3:Y:S04]  /*c9b0*/  @P0 LDG.E.U8 R24, desc[UR18][R28.64] ;  /* 0x000000121c180981 */ /* 0x0004e8000c1e1100 */
[----:B------:R-:W3:Y:S01]  /*c9c0*/  LDL R29, [R1+0x1a4] ;  /* 0x0001a400011d7983 */ /* 0x000ee20000100800 */
[----:B----4-:R-:W-:Y:S01]  /*c9d0*/  PRMT R95, RZ, 0x7610, R95 ;  /* 0x00007610ff5f7816 */ /* 0x010fe2000000005f */
[----:B--2---:R-:W-:Y:S02]  /*c9e0*/  @P0 IMAD.MOV.U32 R28, RZ, RZ, R85 ;  /* 0x000000ffff1c0224 */ /* 0x004fe400078e0055 */
[----:B------:R-:W-:Y:S01]  /*c9f0*/  IMAD R31, R116, UR68, RZ ;  /* 0x00000044741f7c24 */ /* 0x000fe2000f8e02ff */
[----:B------:R-:W-:Y:S02]  /*ca00*/  LEA.HI.X.SX32 R26, R30, R35, 0x1, P6 ;  /* 0x000000231e1a7211 */ /* 0x000fe400030f0eff */
[----:B---3--:R-:W2:Y:S02]  /*ca10*/  @P0 LDG.E.U8 R95, desc[UR18][R28.64] ;  /* 0x000000121c5f0981 */ /* 0x008ea4000c1e1100 */
[----:B-1----:R-:W-:-:S02]  /*ca20*/  IADD3 R23, P6, PT, R31, R38, RZ ;  /* 0x000000261f177210 */ /* 0x002fc40007fde0ff */
[----:B------:R-:W-:Y:S04]  /*ca30*/  STL [R1+0x4dc], R26 ;  /* 0x0004dc1a01007387 */ /* 0x000fe80000100800 */
[----:B------:R-:W-:Y:S04]  /*ca40*/  STL [R1+0x518], R23 ;  /* 0x0005181701007387 */ /* 0x000fe80000100800 */
[----:B------:R-:W-:Y:S04]  /*ca50*/  STL [R1+0x5c], R24 ;  /* 0x00005c1801007387 */ /* 0x000fe80000100800 */
[----:B------:R-:W3:Y:S04]  /*ca60*/  LDL R85, [R1+0x8c4] ;  /* 0x0008c40001557983 */ /* 0x000ee80000100800 */
[----:B--2---:R1:W-:Y:S04]  /*ca70*/  STL [R1+0x54], R95 ;  /* 0x0000545f01007387 */ /* 0x0043e80000100800 */
[----:B-1----:R-:W2:Y:S01]  /*ca80*/  LDL.LU R95, [R1+0xbec] ;  /* 0x000bec00015f7983 */ /* 0x002ea20000300800 */
[----:B------:R-:W-:Y:S01]  /*ca90*/  PRMT R81, RZ, 0x7610, R81 ;  /* 0x00007610ff517816 */ /* 0x000fe20000000051 */
[----:B------:R-:W-:Y:S01]  /*caa0*/  @P0 IMAD.MOV.U32 R29, RZ, RZ, R103 ;  /* 0x000000ffff1d0224 */ /* 0x000fe200078e0067 */
[----:B------:R-:W-:-:S02]  /*cab0*/  PRMT R77, RZ, 0x7610, R77 ;  /* 0x00007610ff4d7816 */ /* 0x000fc4000000004d */
[----:B------:R-:W-:Y:S02]  /*cac0*/  PRMT R73, RZ, 0x7610, R73 ;  /* 0x00007610ff497816 */ /* 0x000fe40000000049 */
[----:B------:R-:W-:Y:S02]  /*cad0*/  PRMT R69, RZ, 0x7610, R69 ;  /* 0x00007610ff457816 */ /* 0x000fe40000000045 */
[----:B------:R-:W-:Y:S02]  /*cae0*/  PRMT R65, RZ, 0x7610, R65 ;  /* 0x00007610ff417816 */ /* 0x000fe40000000041 */
[----:B------:R-:W-:Y:S02]  /*caf0*/  PRMT R61, RZ, 0x7610, R61 ;  /* 0x00007610ff3d7816 */ /* 0x000fe4000000003d */
[----:B------:R-:W-:Y:S02]  /*cb00*/  PRMT R51, RZ, 0x7610, R51 ;  /* 0x00007610ff337816 */ /* 0x000fe40000000033 */
[----:B------:R-:W-:-:S02]  /*cb10*/  PRMT R50, RZ, 0x7610, R50 ;  /* 0x00007610ff327816 */ /* 0x000fc40000000032 */
[----:B------:R-:W-:Y:S02]  /*cb20*/  PRMT R48, RZ, 0x7610, R48 ;  /* 0x00007610ff307816 */ /* 0x000fe40000000030 */
[----:B------:R-:W-:Y:S02]  /*cb30*/  PRMT R47, RZ, 0x7610, R47 ;  /* 0x00007610ff2f7816 */ /* 0x000fe4000000002f */
[----:B------:R-:W-:Y:S01]  /*cb40*/  PRMT R46, RZ, 0x7610, R46 ;  /* 0x00007610ff2e7816 */ /* 0x000fe2000000002e */
[----:B--2---:R-:W-:-:S05]  /*cb50*/  @P0 IMAD.MOV.U32 R28, RZ, RZ, R95 ;  /* 0x000000ffff1c0224 */ /* 0x004fca00078e005f */
[----:B------:R1:W2:Y:S02]  /*cb60*/  @P0 LDG.E.U8 R81, desc[UR18][R28.64] ;  /* 0x000000121c510981 */ /* 0x0002a4000c1e1100 */
[----:B-1----:R-:W-:Y:S02]  /*cb70*/  @P0 IMAD.MOV.U32 R28, RZ, RZ, R92 ;  /* 0x000000ffff1c0224 */ /* 0x002fe400078e005c */
[----:B------:R-:W-:-:S05]  /*cb80*/  @P0 IMAD.MOV.U32 R29, RZ, RZ, R99 ;  /* 0x000000ffff1d0224 */ /* 0x000fca00078e0063 */
[----:B------:R1:W4:Y:S02]  /*cb90*/  @P0 LDG.E.U8 R77, desc[UR18][R28.64] ;  /* 0x000000121c4d0981 */ /* 0x000324000c1e1100 */
[----:B-1----:R-:W-:Y:S02]  /*cba0*/  @P0 IMAD.MOV.U32 R28, RZ, RZ, R107 ;  /* 0x000000ffff1c0224 */ /* 0x002fe400078e006b */
[----:B------:R-:W-:-:S05]  /*cbb0*/  @P0 IMAD.MOV.U32 R29, RZ, RZ, R96 ;  /* 0x000000ffff1d0224 */ /* 0x000fca00078e0060 */
[----:B------:R1:W3:Y:S02]  /*cbc0*/  @P0 LDG.E.U8 R73, desc[UR18][R28.64] ;  /* 0x000000121c490981 */ /* 0x0002e4000c1e1100 */
        /* <DEDUP_REMOVED lines=23> */
[----:B------:R1:W3:Y:S01]  /*cd40*/  @P0 LDG.E.U8 R46, desc[UR18][R28.64] ;  /* 0x000000121c2e0981 */ /* 0x0002e2000c1e1100 */
[----:B------:R-:W-:-:S05]  /*cd50*/  LEA.HI.X.SX32 R24, R31, R35, 0x1, P6 ;  /* 0x000000231f187211 */ /* 0x000fca00030f0eff */
[----:B------:R-:W-:Y:S04]  /*cd60*/  STL [R1+0x514], R24 ;  /* 0x0005141801007387 */ /* 0x000fe80000100800 */
[----:B------:R-:W3:Y:S04]  /*cd70*/  LDL.LU R103, [R1+0xbe8] ;  /* 0x000be80001677983 */ /* 0x000ee80000300800 */
        /* <DEDUP_REMOVED lines=12> */
[----:B------:R-:W3:Y:S01]  /*ce40*/  LDL.LU R13, [R1+0xbb4] ;  /* 0x000bb400010d7983 */ /* 0x000ee20000300800 */
[----:B------:R-:W-:Y:S01]  /*ce50*/  PRMT R45, RZ, 0x7610, R45 ;  /* 0x00007610ff2d7816 */ /* 0x000fe2000000002d */
[----:B-1----:R-:W-:-:S02]  /*ce60*/  @P0 IMAD.MOV.U32 R28, RZ, RZ, R4 ;  /* 0x000000ffff1c0224 */ /* 0x002fc400078e0004 */
[----:B------:R-:W-:Y:S01]  /*ce70*/  @P0 IMAD.MOV.U32 R29, RZ, RZ, R36 ;  /* 0x000000ffff1d0224 */ /* 0x000fe200078e0024 */
[----:B------:R-:W-:-:S04]  /*ce80*/  PRMT R44, RZ, 0x7610, R44 ;  /* 0x00007610ff2c7816 */ /* 0x000fc8000000002c */
[----:B------:R1:W3:Y:S01]  /*ce90*/  @P0 LDG.E.U8 R45, desc[UR18][R28.64] ;  /* 0x000000121c2d0981 */ /* 0x0002e2000c1e1100 */
[----:B------:R-:W-:Y:S01]  /*cea0*/  PRMT R43, RZ, 0x7610, R43 ;  /* 0x00007610ff2b7816 */ /* 0x000fe2000000002b */
[----:B-1----:R-:W-:Y:S02]  /*ceb0*/  @P0 IMAD.MOV.U32 R28, RZ, RZ, R162 ;  /* 0x000000ffff1c0224 */ /* 0x002fe400078e00a2 */
[----:B------:R-:W-:-:S05]  /*cec0*/  @P0 IMAD.MOV.U32 R29, RZ, RZ, R125 ;  /* 0x000000ffff1d0224 */ /* 0x000fca00078e007d */
[----:B------:R1:W3:Y:S01]  /*ced0*/  @P0 LDG.E.U8 R44, desc[UR18][R28.64] ;  /* 0x000000121c2c0981 */ /* 0x0002e2000c1e1100 */
[----:B------:R-:W-:Y:S01]  /*cee0*/  PRMT R31, RZ, 0x7610, R31 ;  /* 0x00007610ff1f7816 */ /* 0x000fe2000000001f */
[----:B-1----:R-:W-:Y:S02]  /*cef0*/  @P0 IMAD.MOV.U32 R28, RZ, RZ, R161 ;  /* 0x000000ffff1c0224 */ /* 0x002fe400078e00a1 */
[----:B------:R-:W-:-:S05]  /*cf00*/  @P0 IMAD.MOV.U32 R29, RZ, RZ, R126 ;  /* 0x000000ffff1d0224 */ /* 0x000fca00078e007e */
[----:B------:R1:W3:Y:S04]  /*cf10*/  @P0 LDG.E.U8 R43, desc[UR18][R28.64] ;  /* 0x000000121c2b0981 */ /* 0x0002e8000c1e1100 */
[----:B--2---:R-:W-:Y:S04]  /*cf20*/  STL [R1+0x50], R81 ;  /* 0x0000505101007387 */ /* 0x004fe80000100800 */
[----:B------:R-:W2:Y:S04]  /*cf30*/  LDL.LU R34, [R1+0xbb0] ;  /* 0x000bb00001227983 */ /* 0x000ea80000300800 */
[----:B------:R-:W2:Y:S04]  /*cf40*/  LDL.LU R120, [R1+0xbac] ;  /* 0x000bac0001787983 */ /* 0x000ea80000300800 */
[----:B----4-:R-:W-:Y:S04]  /*cf50*/  STL [R1+0x4c], R77 ;  /* 0x00004c4d01007387 */ /* 0x010fe80000100800 */
[----:B---3--:R-:W-:Y:S04]  /*cf60*/  STL [R1+0x48], R73 ;  /* 0x0000484901007387 */ /* 0x008fe80000100800 */
[----:B------:R-:W3:Y:S04]  /*cf70*/  LDL.LU R41, [R1+0xba8] ;  /* 0x000ba80001297983 */ /* 0x000ee80000300800 */
[----:B------:R-:W4:Y:S04]  /*cf80*/  LDL.LU R149, [R1+0xba4] ;  /* 0x000ba40001957983 */ /* 0x000f280000300800 */
[----:B------:R-:W2:Y:S04]  /*cf90*/  LDL.LU R104, [R1+0xba0] ;  /* 0x000ba00001687983 */ /* 0x000ea80000300800 */
[----:B------:R-:W-:Y:S04]  /*cfa0*/  STL [R1+0x44], R69 ;  /* 0x0000444501007387 */ /* 0x000fe80000100800 */
[----:B------:R-:W2:Y:S04]  /*cfb0*/  LDL.LU R105, [R1+0xb9c] ;  /* 0x000b9c0001697983 */ /* 0x000ea80000300800 */
[----:B------:R-:W2:Y:S04]  /*cfc0*/  LDL.LU R3, [R1+0xb98] ;  /* 0x000b980001037983 */ /* 0x000ea80000300800 */
[----:B------:R-:W2:Y:S04]  /*cfd0*/  LDL.LU R2, [R1+0xb94] ;  /* 0x000b940001027983 */ /* 0x000ea80000300800 */
[----:B------:R-:W-:Y:S04]  /*cfe0*/  STL [R1+0x40], R65 ;  /* 0x0000404101007387 */ /* 0x000fe80000100800 */
[----:B------:R-:W2:Y:S04]  /*cff0*/  LDL.LU R36, [R1+0xb90] ;  /* 0x000b900001247983 */ /* 0x000ea80000300800 */
[----:B------:R-:W2:Y:S04]  /*d000*/  LDL.LU R4, [R1+0xb8c] ;  /* 0x000b8c0001047983 */ /* 0x000ea80000300800 */
[----:B------:R-:W-:Y:S01]  /*d010*/  STL [R1+0x3c], R61 ;  /* 0x00003c3d01007387 */ /* 0x000fe20000100800 */
[----:B-1----:R-:W-:-:S02]  /*d020*/  @P0 IMAD.MOV.U32 R28, RZ, RZ, R160 ;  /* 0x000000ffff1c0224 */ /* 0x002fc400078e00a0 */
[----:B------:R-:W-:Y:S01]  /*d030*/  @P0 IMAD.MOV.U32 R29, RZ, RZ, R7 ;  /* 0x000000ffff1d0224 */ /* 0x000fe200078e0007 */
[----:B------:R-:W-:-:S04]  /*d040*/  PRMT R30, RZ, 0x7610, R30 ;  /* 0x00007610ff1e7816 */ /* 0x000fc8000000001e */
[----:B------:R1:W2:Y:S04]  /*d050*/  @P0 LDG.E.U8 R31, desc[UR18][R28.64] ;  /* 0x000000121c1f0981 */ /* 0x0002a8000c1e1100 */
[----:B------:R-:W-:Y:S04]  /*d060*/  STL [R1+0x38], R51 ;  /* 0x0000383301007387 */ /* 0x000fe80000100800 */
[----:B------:R-:W2:Y:S04]  /*d070*/  LDL.LU R125, [R1+0xb88] ;  /* 0x000b8800017d7983 */ /* 0x000ea80000300800 */
[----:B------:R-:W2:Y:S01]  /*d080*/  LDL.LU R162, [R1+0xb84] ;  /* 0x000b840001a27983 */ /* 0x000ea20000300800 */
[----:B-1----:R-:W-:-:S03]  /*d090*/  @P0 IMAD.MOV.U32 R28, RZ, RZ, R130 ;  /* 0x000000ffff1c0224 */ /* 0x002fc600078e0082 */
[----:B------:R-:W-:Y:S04]  /*d0a0*/  STL [R1+0x34], R50 ;  /* 0x0000343201007387 */ /* 0x000fe80000100800 */
[----:B------:R-:W3:Y:S04]  /*d0b0*/  LDL.LU R126, [R1+0xb80] ;  /* 0x000b8000017e7983 */ /* 0x000ee80000300800 */
[----:B------:R-:W3:Y:S01]  /*d0c0*/  LDL.LU R161, [R1+0xb7c] ;  /* 0x000b7c0001a17983 */ /* 0x000ee20000300800 */
[----:B------:R-:W-:-:S03]  /*d0d0*/  @P0 IMAD.MOV.U32 R29, RZ, RZ, R6 ;  /* 0x000000ffff1d0224 */ /* 0x000fc600078e0006 */
[----:B------:R-:W4:Y:S04]  /*d0e0*/  LDL.LU R7, [R1+0xb78] ;  /* 0x000b780001077983 */ /* 0x000f280000300800 */
[----:B------:R1:W4:Y:S04]  /*d0f0*/  @P0 LDG.E.U8 R30, desc[UR18][R28.64] ;  /* 0x000000121c1e0981 */ /* 0x000328000c1e1100 */
[----:B------:R-:W-:Y:S04]  /*d100*/  STL [R1+0x30], R48 ;  /* 0x0000303001007387 */ /* 0x000fe80000100800 */
[----:B------:R-:W4:Y:S04]  /*d110*/  LDL.LU R160, [R1+0xb74] ;  /* 0x000b740001a07983 */ /* 0x000f280000300800 */
[----:B------:R-:W4:Y:S01]  /*d120*/  LDL.LU R6, [R1+0xb70] ;  /* 0x000b700001067983 */ /* 0x000f220000300800 */
[----:B-1----:R-:W-:-:S03]  /*d130*/  @P0 IMAD.MOV.U32 R29, RZ, RZ, R159 ;  /* 0x000000ffff1d0224 */ /* 0x002fc600078e009f */
[----:B------:R-:W-:Y:S04]  /*d140*/  STL [R1+0x28], R47 ;  /* 0x0000282f01007387 */ /* 0x000fe80000100800 */
[----:B------:R-:W4:Y:S01]  /*d150*/  LDL.LU R130, [R1+0xb6c] ;  /* 0x000b6c0001827983 */ /* 0x000f220000300800 */
[----:B------:R-:W-:-:S03]  /*d160*/  @P0 IMAD.MOV.U32 R28, RZ, RZ, R155 ;  /* 0x000000ffff1c0224 */ /* 0x000fc600078e009b */
[----:B------:R-:W-:Y:S04]  /*d170*/  STL [R1+0x24], R46 ;  /* 0x0000242e01007387 */ /* 0x000fe80000100800 */
[----:B------:R-:W4:Y:S04]  /*d180*/  LDL.LU R159, [R1+0xb68] ;  /* 0x000b6800019f7983 */ /* 0x000f280000300800 */
[----:B------:R-:W4:Y:S01]  /*d190*/  LDL.LU R155, [R1+0xb64] ;  /* 0x000b6400019b7983 */ /* 0x000f220000300800 */
[----:B--2---:R-:W-:-:S06]  /*d1a0*/  PRMT R162, RZ, 0x7610, R162 ;  /* 0x00007610ffa27816 */ /* 0x004fcc00000000a2 */
[----:B------:R1:W2:Y:S02]  /*d1b0*/  @P0 LDG.E.U8 R162, desc[UR18][R28.64] ;  /* 0x000000121ca20981 */ /* 0x0002a4000c1e1100 */
[----:B-1----:R-:W-:Y:S01]  /*d1c0*/  @P0 IMAD.MOV.U32 R28, RZ, RZ, R9 ;  /* 0x000000ffff1c0224 */ /* 0x002fe200078e0009 */
[----:B---3--:R-:W-:Y:S01]  /*d1d0*/  PRMT R161, RZ, 0x7610, R161 ;  /* 0x00007610ffa17816 */ /* 0x008fe200000000a1 */
[----:B------:R-:W-:-:S05]  /*d1e0*/  @P0 IMAD.MOV.U32 R29, RZ, RZ, R132 ;  /* 0x000000ffff1d0224 */ /* 0x000fca00078e0084 */
[----:B------:R1:W3:Y:S01]  /*d1f0*/  @P0 LDG.E.U8 R161, desc[UR18][R28.64] ;  /* 0x000000121ca10981 */ /* 0x0002e2000c1e1100 */
[----:B----4-:R-:W-:Y:S01]  /*d200*/  PRMT R160, RZ, 0x7610, R160 ;  /* 0x00007610ffa07816 */ /* 0x010fe200000000a0 */
[----:B-1----:R-:W-:Y:S02]  /*d210*/  @P0 IMAD.MOV.U32 R28, RZ, RZ, R154 ;  /* 0x000000ffff1c0224 */ /* 0x002fe400078e009a */
[----:B------:R-:W-:-:S05]  /*d220*/  @P0 IMAD.MOV.U32 R29, RZ, RZ, R8 ;  /* 0x000000ffff1d0224 */ /* 0x000fca00078e0008 */
[----:B------:R1:W4:Y:S02]  /*d230*/  @P0 LDG.E.U8 R160, desc[UR18][R28.64] ;  /* 0x000000121ca00981 */ /* 0x000324000c1e1100 */
[----:B-1----:R-:W-:Y:S02]  /*d240*/  @P0 IMAD.MOV.U32 R28, RZ, RZ, R11 ;  /* 0x000000ffff1c0224 */ /* 0x002fe400078e000b */
[----:B------:R-:W-:Y:S01]  /*d250*/  @P0 IMAD.MOV.U32 R29, RZ, RZ, R153 ;  /* 0x000000ffff1d0224 */ /* 0x000fe200078e0099 */
[----:B------:R-:W-:-:S06]  /*d260*/  PRMT R159, RZ, 0x7610, R159 ;  /* 0x00007610ff9f7816 */ /* 0x000fcc000000009f */
[----:B------:R1:W4:Y:S01]  /*d270*/  @P0 LDG.E.U8 R159, desc[UR18][R28.64] ;  /* 0x000000121c9f0981 */ /* 0x000322000c1e1100 */
[----:B------:R-:W-:Y:S01]  /*d280*/  PRMT R155, RZ, 0x7610, R155 ;  /* 0x00007610ff9b7816 */ /* 0x000fe2000000009b */
[----:B-1----:R-:W-:Y:S02]  /*d290*/  @P0 IMAD.MOV.U32 R28, RZ, RZ, R151 ;  /* 0x000000ffff1c0224 */ /* 0x002fe400078e0097 */
[----:B------:R-:W-:-:S05]  /*d2a0*/  @P0 IMAD.MOV.U32 R29, RZ, RZ, R152 ;  /* 0x000000ffff1d0224 */ /* 0x000fca00078e0098 */
[----:B------:R-:W4:Y:S01]  /*d2b0*/  @P0 LDG.E.U8 R155, desc[UR18][R28.64] ;  /* 0x000000121c9b0981 */ /* 0x000f22000c1e1100 */
[----:B------:R-:W-:-:S13]  /*d2c0*/  ISETP.GT.U32.AND P6, PT, R39, R42, PT ;  /* 0x0000002a2700720c */ /* 0x000fda0003fc4070 */
[----:B------:R-:W-:-:S05]  /*d2d0*/  @!P6 IMAD.IADD R42, R42, 0x1, -R39 ;  /* 0x000000012a2ae824 */ /* 0x000fca00078e0a27 */
[----:B------:R-:W-:-:S13]  /*d2e0*/  ISETP.GT.U32.AND P6, PT, R39, R42, PT ;  /* 0x0000002a2700720c */ /* 0x000fda0003fc4070 */
[----:B------:R-:W-:Y:S01]  /*d2f0*/  @!P6 IMAD.IADD R42, R42, 0x1, -R39 ;  /* 0x000000012a2ae824 */ /* 0x000fe200078e0a27 */
[----:B------:R-:W-:-:S13]  /*d300*/  ISETP.GE.AND P6, PT, R85, RZ, PT ;  /* 0x000000ff5500720c */ /* 0x000fda0003fc6270 */
[----:B------:R-:W-:Y:S01]  /*d310*/  @!P6 IMAD.MOV R42, RZ, RZ, -R42 ;  /* 0x000000ffff2ae224 */ /* 0x000fe200078e0a2a */
[----:B------:R-:W-:-:S13]  /*d320*/  ISETP.GT.U32.AND P6, PT, R39, R41, PT ;  /* 0x000000292700720c */ /* 0x000fda0003fc4070 */
[----:B------:R-:W-:-:S05]  /*d330*/  @!P6 IMAD.IADD R41, R41, 0x1, -R39 ;  /* 0x000000012929e824 */ /* 0x000fca00078e0a27 */
[----:B------:R-:W-:-:S13]  /*d340*/  ISETP.GT.U32.AND P6, PT, R39, R41, PT ;  /* 0x000000292700720c */ /* 0x000fda0003fc4070 */
[----:B------:R-:W-:Y:S01]  /*d350*/  @!P6 IMAD.IADD R41, R41, 0x1, -R39 ;  /* 0x000000012929e824 */ /* 0x000fe200078e0a27 */
[----:B------:R-:W-:Y:S01]  /*d360*/  ISETP.GE.AND P6, PT, R149, RZ, PT ;  /* 0x000000ff9500720c */ /* 0x000fe20003fc6270 */
[----:B--2---:R-:W-:Y:S04]  /*d370*/  STL [R1+0xa94], R162 ;  /* 0x000a94a201007387 */ /* 0x004fe80000100800 */
[----:B------:R-:W-:Y:S04]  /*d380*/  STL [R1+0x1c], R45 ;  /* 0x00001c2d01007387 */ /* 0x000fe80000100800 */
[----:B------:R-:W2:Y:S04]  /*d390*/  LDL.LU R132, [R1+0xb60] ;  /* 0x000b600001847983 */ /* 0x000ea80000300800 */
[----:B------:R-:W2:Y:S04]  /*d3a0*/  LDL.LU R9, [R1+0xb5c] ;  /* 0x000b5c0001097983 */ /* 0x000ea80000300800 */
[----:B---3--:R-:W-:Y:S04]  /*d3b0*/  STL [R1+0xa98], R161 ;  /* 0x000a98a101007387 */ /* 0x008fe80000100800 */
[----:B------:R-:W-:Y:S04]  /*d3c0*/  STL [R1+0x8], R44 ;  /* 0x0000082c01007387 */ /* 0x000fe80000100800 */
[----:B------:R-:W3:Y:S04]  /*d3d0*/  LDL.LU R8, [R1+0xb58] ;  /* 0x000b580001087983 */ /* 0x000ee80000300800 */
[----:B------:R-:W2:Y:S04]  /*d3e0*/  LDL.LU R154, [R1+0xb54] ;  /* 0x000b5400019a7983 */ /* 0x000ea80000300800 */
[----:B----4-:R-:W-:Y:S04]  /*d3f0*/  STL [R1+0xa9c], R160 ;  /* 0x000a9ca001007387 */ /* 0x010fe80000100800 */
[----:B------:R-:W-:Y:S04]  /*d400*/  STL [R1+0xc], R43 ;  /* 0x00000c2b01007387 */ /* 0x000fe80000100800 */
[----:B------:R-:W4:Y:S04]  /*d410*/  LDL.LU R153, [R1+0xb50] ;  /* 0x000b500001997983 */ /* 0x000f280000300800 */
[----:B------:R-:W3:Y:S04]  /*d420*/  LDL.LU R11, [R1+0xb4c] ;  /* 0x000b4c00010b7983 */ /* 0x000ee80000300800 */
[----:B------:R-:W-:Y:S04]  /*d430*/  STL [R1+0xaa0], R159 ;  /* 0x000aa09f01007387 */ /* 0x000fe80000100800 */
[----:B------:R-:W-:Y:S04]  /*d440*/  STL [R1+0x4], R31 ;  /* 0x0000041f01007387 */ /* 0x000fe80000100800 */
[----:B------:R-:W3:Y:S04]  /*d450*/  LDL.LU R152, [R1+0xb48] ;  /* 0x000b480001987983 */ /* 0x000ee80000300800 */
[----:B------:R-:W3:Y:S04]  /*d460*/  LDL.LU R151, [R1+0xb44] ;  /* 0x000b440001977983 */ /* 0x000ee80000300800 */
[----:B------:R-:W-:Y:S04]  /*d470*/  STL [R1+0xaa4], R155 ;  /* 0x000aa49b01007387 */ /* 0x000fe80000100800 */
[----:B------:R-:W-:Y:S04]  /*d480*/  STL [R1], R30 ;  /* 0x0000001e01007387 */ /* 0x000fe80000100800 */
[----:B------:R-:W3:Y:S01]  /*d490*/  LDL.LU R149, [R1+0xb40] ;  /* 0x000b400001957983 */ /* 0x000ee20000300800 */
[----:B------:R-:W-:-:S02]  /*d4a0*/  @P0 IMAD.MOV.U32 R28, RZ, RZ, R147 ;  /* 0x000000ffff1c0224 */ /* 0x000fc400078e0093 */
[----:B------:R-:W-:Y:S02]  /*d4b0*/  @P0 IMAD.MOV.U32 R29, RZ, RZ, R148 ;  /* 0x000000ffff1d0224 */ /* 0x000fe400078e0094 */
[----:B------:R-:W3:Y:S01]  /*d4c0*/  LDL.LU R148, [R1+0xb3c] ;  /* 0x000b3c0001947983 */ /* 0x000ee20000300800 */
[----:B------:R-:W-:-:S03]  /*d4d0*/  SEL R105, R5, R105, !P3 ;  /* 0x0000006905697207 */ /* 0x000fc60005800000 */
[----:B------:R-:W3:Y:S01]  /*d4e0*/  LDL.LU R147, [R1+0xb38] ;  /* 0x000b380001937983 */ /* 0x000ee20000300800 */
[----:B--2---:R-:W-:-:S06]  /*d4f0*/  PRMT R154, RZ, 0x7610, R154 ;  /* 0x00007610ff9a7816 */ /* 0x004fcc000000009a */
[----:B------:R1:W2:Y:S01]  /*d500*/  @P0 LDG.E.U8 R154, desc[UR18][R28.64] ;  /* 0x000000121c9a0981 */ /* 0x0002a2000c1e1100 */
[----:B----4-:R-:W-:Y:S01]  /*d510*/  PRMT R153, RZ, 0x7610, R153 ;  /* 0x00007610ff997816 */ /* 0x010fe20000000099 */
[----:B-1----:R-:W-:Y:S02]  /*d520*/  @P0 IMAD.MOV.U32 R28, RZ, RZ, R21 ;  /* 0x000000ffff1c0224 */ /* 0x002fe400078e0015 */
[----:B------:R-:W-:-:S05]  /*d530*/  @P0 IMAD.MOV.U32 R29, RZ, RZ, R145 ;  /* 0x000000ffff1d0224 */ /* 0x000fca00078e0091 */
[----:B------:R1:W4:Y:S02]  /*d540*/  @P0 LDG.E.U8 R153, desc[UR18][R28.64] ;  /* 0x000000121c990981 */ /* 0x000324000c1e1100 */
[----:B-1----:R-:W-:Y:S02]  /*d550*/  @P0 IMAD.MOV.U32 R28, RZ, RZ, R18 ;  /* 0x000000ffff1c0224 */ /* 0x002fe400078e0012 */
[----:B------:R-:W-:Y:S01]  /*d560*/  @P0 IMAD.MOV.U32 R29, RZ, RZ, R20 ;  /* 0x000000ffff1d0224 */ /* 0x000fe200078e0014 */
[----:B---3--:R-:W-:Y:S02]  /*d570*/  PRMT R152, RZ, 0x7610, R152 ;  /* 0x00007610ff987816 */ /* 0x008fe40000000098 */
[----:B------:R-:W-:-:S04]  /*d580*/  PRMT R151, RZ, 0x7610, R151 ;  /* 0x00007610ff977816 */ /* 0x000fc80000000097 */
[----:B------:R1:W3:Y:S02]  /*d590*/  @P0 LDG.E.U8 R152, desc[UR18][R28.64] ;  /* 0x000000121c980981 */ /* 0x0002e4000c1e1100 */
[----:B-1----:R-:W-:Y:S02]  /*d5a0*/  @P0 IMAD.MOV.U32 R28, RZ, RZ, R16 ;  /* 0x000000ffff1c0224 */ /* 0x002fe400078e0010 */
[----:B------:R-:W-:Y:S01]  /*d5b0*/  @P0 IMAD.MOV.U32 R29, RZ, RZ, R19 ;  /* 0x000000ffff1d0224 */ /* 0x000fe200078e0013 */
[----:B------:R-:W-:-:S04]  /*d5c0*/  PRMT R149, RZ, 0x7610, R149 ;  /* 0x00007610ff957816 */ /* 0x000fc80000000095 */
[----:B------:R1:W3:Y:S02]  /*d5d0*/  @P0 LDG.E.U8 R151, desc[UR18][R28.64] ;  /* 0x000000121c970981 */ /* 0x0002e4000c1e1100 */
[----:B-1----:R-:W-:Y:S02]  /*d5e0*/  @P0 IMAD.MOV.U32 R28, RZ, RZ, R14 ;  /* 0x000000ffff1c0224 */ /* 0x002fe400078e000e */
[----:B------:R-:W-:-:S05]  /*d5f0*/  @P0 IMAD.MOV.U32 R29, RZ, RZ, R17 ;  /* 0x000000ffff1d0224 */ /* 0x000fca00078e0011 */
[----:B------:R1:W3:Y:S01]  /*d600*/  @P0 LDG.E.U8 R149, desc[UR18][R28.64] ;  /* 0x000000121c950981 */ /* 0x0002e2000c1e1100 */
[----:B------:R-:W-:Y:S01]  /*d610*/  SEL R104, R5, R104, !P3 ;  /* 0x0000006805687207 */ /* 0x000fe20005800000 */
[----:B------:R-:W-:Y:S01]  /*d620*/  IMAD R105, R105, UR11, RZ ;  /* 0x0000000b69697c24 */ /* 0x000fe2000f8e02ff */
[----:B------:R-:W-:Y:S01]  /*d630*/  SEL R42, R5, R42, !P3 ;  /* 0x0000002a052a7207 */ /* 0x000fe20005800000 */
[----:B------:R-:W-:Y:S02]  /*d640*/  @!P6 IMAD.MOV R41, RZ, RZ, -R41 ;  /* 0x000000ffff29e224 */ /* 0x000fe400078e0a29 */
[----:B------:R-:W-:Y:S01]  /*d650*/  IMAD R104, R104, UR11, RZ ;  /* 0x0000000b68687c24 */ /* 0x000fe2000f8e02ff */
[CC--:B------:R-:W-:Y:S01]  /*d660*/  IADD3 R20, P6, PT, R105.reuse, R38.reuse, RZ ;  /* 0x0000002669147210 */ /* 0x0c0fe20007fde0ff */
[----:B------:R-:W-:Y:S02]  /*d670*/  IMAD R42, R42, UR5, RZ ;  /* 0x000000052a2a7c24 */ /* 0x000fe4000f8e02ff */
[----:B-1----:R-:W-:Y:S01]  /*d680*/  @P0 IMAD.MOV.U32 R29, RZ, RZ, R144 ;  /* 0x000000ffff1d0224 */ /* 0x002fe200078e0090 */
[-C--:B------:R-:W-:Y:S01]  /*d690*/  LEA.HI.X.SX32 R21, R105, R35.reuse, 0x1, P6 ;  /* 0x0000002369157211 */ /* 0x080fe200030f0eff */
[----:B--2---:R-:W-:Y:S01]  /*d6a0*/  STL [R1+0xaa8], R154 ;  /* 0x000aa89a01007387 */ /* 0x004fe20000100800 */
[CC--:B------:R-:W-:Y:S01]  /*d6b0*/  IADD3 R18, P6, PT, R104.reuse, R38.reuse, RZ ;  /* 0x0000002668127210 */ /* 0x0c0fe20007fde0ff */
[----:B------:R-:W-:Y:S01]  /*d6c0*/  @P0 IMAD.MOV.U32 R28, RZ, RZ, R15 ;  /* 0x000000ffff1c0224 */ /* 0x000fe200078e000f */
[----:B------:R-:W-:Y:S01]  /*d6d0*/  PRMT R148, RZ, 0x7610, R148 ;  /* 0x00007610ff947816 */ /* 0x000fe20000000094 */
[----:B------:R-:W2:Y:S01]  /*d6e0*/  LDL.LU R145, [R1+0xb34] ;  /* 0x000b340001917983 */ /* 0x000ea20000300800 */
[----:B------:R-:W-:Y:S01]  /*d6f0*/  LEA.HI.X.SX32 R19, R104, R35, 0x1, P6 ;  /* 0x0000002368137211 */ /* 0x000fe200030f0eff */
[----:B------:R-:W1:Y:S01]  /*d700*/  LDCU UR5, c[0x0][0x3b0] ;  /* 0x00007600ff0577ac */ /* 0x000e620008000800 */
[----:B------:R-:W-:-:S02]  /*d710*/  IADD3 R16, P6, PT, R42, R38, RZ ;  /* 0x000000262a107210 */ /* 0x000fc40007fde0ff */
[----:B------:R0:W2:Y:S04]  /*d720*/  @P0 LDG.E.U8 R148, desc[UR18][R28.64] ;  /* 0x000000121c940981 */ /* 0x0000a8000c1e1100 */
[----:B----4-:R-:W-:Y:S04]  /*d730*/  STL [R1+0xaac], R153 ;  /* 0x000aac9901007387 */ /* 0x010fe80000100800 */
[----:B---3--:R-:W-:Y:S04]  /*d740*/  STL [R1+0xab0], R152 ;  /* 0x000ab09801007387 */ /* 0x008fe80000100800 */
[----:B------:R-:W-:Y:S04]  /*d750*/  STL [R1+0x148], R20 ;  /* 0x0001481401007387 */ /* 0x000fe80000100800 */
[----:B------:R-:W-:Y:S04]  /*d760*/  STL [R1+0x144], R21 ;  /* 0x0001441501007387 */ /* 0x000fe80000100800 */
[----:B------:R-:W-:Y:S04]  /*d770*/  STL [R1+0xab4], R151 ;  /* 0x000ab49701007387 */ /* 0x000fe80000100800 */
[----:B------:R-:W-:Y:S04]  /*d780*/  STL [R1+0x188], R18 ;  /* 0x0001881201007387 */ /* 0x000fe80000100800 */
[----:B------:R-:W-:Y:S04]  /*d790*/  STL [R1+0x184], R19 ;  /* 0x0001841301007387 */ /* 0x000fe80000100800 */
[----:B------:R3:W-:Y:S04]  /*d7a0*/  STL [R1+0x1c8], R16 ;  /* 0x0001c81001007387 */ /* 0x0007e80000100800 */
[----:B------:R-:W-:Y:S04]  /*d7b0*/  STL [R1+0xab8], R149 ;  /* 0x000ab89501007387 */ /* 0x000fe80000100800 */
[----:B------:R-:W4:Y:S01]  /*d7c0*/  LDL.LU R144, [R1+0xb30] ;  /* 0x000b300001907983 */ /* 0x000f220000300800 */
[----:B------:R-:W-:Y:S01]  /*d7d0*/  PRMT R147, RZ, 0x7610, R147 ;  /* 0x00007610ff937816 */ /* 0x000fe20000000093 */
[----:B0-----:R-:W-:-:S02]  /*d7e0*/  @P0 IMAD.MOV.U32 R28, RZ, RZ, R142 ;  /* 0x000000ffff1c0224 */ /* 0x001fc400078e008e */
[----:B------:R-:W-:-:S05]  /*d7f0*/  @P0 IMAD.MOV.U32 R29, RZ, RZ, R143 ;  /* 0x000000ffff1d0224 */ /* 0x000fca00078e008f */
[----:B------:R0:W3:Y:S02]  /*d800*/  @P0 LDG.E.U8 R147, desc[UR18][R28.64] ;  /* 0x000000121c930981 */ /* 0x0000e4000c1e1100 */
[----:B0-----:R-:W-:Y:S02]  /*d810*/  @P0 IMAD.MOV.U32 R28, RZ, RZ, R141 ;  /* 0x000000ffff1c0224 */ /* 0x001fe400078e008d */
[----:B------:R-:W-:Y:S01]  /*d820*/  @P0 IMAD.MOV.U32 R29, RZ, RZ, R10 ;  /* 0x000000ffff1d0224 */ /* 0x000fe200078e000a */
[----:B--2---:R-:W-:-:S06]  /*d830*/  PRMT R145, RZ, 0x7610, R145 ;  /* 0x00007610ff917816 */ /* 0x004fcc0000000091 */
[----:B------:R0:W2:Y:S02]  /*d840*/  @P0 LDG.E.U8 R145, desc[UR18][R28.64] ;  /* 0x000000121c910981 */ /* 0x0000a4000c1e1100 */
[----:B0-----:R-:W-:Y:S02]  /*d850*/  @P0 IMAD.MOV.U32 R28, RZ, RZ, R137 ;  /* 0x000000ffff1c0224 */ /* 0x001fe400078e0089 */
[----:B------:R-:W-:Y:S01]  /*d860*/  @P0 IMAD.MOV.U32 R29, RZ, RZ, R140 ;  /* 0x000000ffff1d0224 */ /* 0x000fe200078e008c */
[----:B----4-:R-:W-:-:S06]  /*d870*/  PRMT R144, RZ, 0x7610, R144 ;  /* 0x00007610ff907816 */ /* 0x010fcc0000000090 */
[----:B------:R0:W4:Y:S01]  /*d880*/  @P0 LDG.E.U8 R144, desc[UR18][R28.64] ;  /* 0x000000121c900981 */ /* 0x000122000c1e1100 */
[----:B------:R-:W-:Y:S02]  /*d890*/  SEL R41, R5, R41, !P3 ;  /* 0x0000002905297207 */ /* 0x000fe40005800000 */
[----:B------:R-:W-:-:S03]  /*d8a0*/  LEA.HI.X.SX32 R17, R42, R35, 0x1, P6 ;  /* 0x000000232a117211 */ /* 0x000fc600030f0eff */
[----:B------:R-:W-:Y:S01]  /*d8b0*/  IMAD R41, R41, UR12, RZ ;  /* 0x0000000c29297c24 */ /* 0x000fe2000f8e02ff */
[----:B------:R-:W-:Y:S01]  /*d8c0*/  ISETP.GE.U32.AND P2, PT, R117, 0x7fffff19, PT ;  /* 0x7fffff197500780c */ /* 0x000fe20003f46070 */
[----:B------:R1:W-:Y:S01]  /*d8d0*/  STL [R1+0x1c4], R17 ;  /* 0x0001c41101007387 */ /* 0x0003e20000100800 */
[----:B------:R-:W-:Y:S01]  /*d8e0*/  PRMT R116, RZ, 0x7610, R116 ;  /* 0x00007610ff747816 */ /* 0x000fe20000000074 */
[----:B0-----:R-:W-:Y:S01]  /*d8f0*/  @P0 IMAD.MOV.U32 R29, RZ, RZ, R136 ;  /* 0x000000ffff1d0224 */ /* 0x001fe200078e0088 */
[C---:B------:R-:W-:Y:S01]  /*d900*/  IADD3 R14, P6, PT, R41.reuse, R38, RZ ;  /* 0x00000026290e7210 */ /* 0x040fe20007fde0ff */
[----:B------:R-:W-:Y:S01]  /*d910*/  STL [R1+0xabc], R148 ;  /* 0x000abc9401007387 */ /* 0x000fe20000100800 */
[----:B------:R-:W-:Y:S01]  /*d920*/  @P0 IMAD.MOV.U32 R28, RZ, RZ, R134 ;  /* 0x000000ffff1c0224 */ /* 0x000fe200078e0086 */
[----:B------:R-:W-:Y:S01]  /*d930*/  PRMT R115, RZ, 0x7610, R115 ;  /* 0x00007610ff737816 */ /* 0x000fe20000000073 */
[----:B------:R-:W0:Y:S01]  /*d940*/  LDCU UR12, c[0x0][0x3b0] ;  /* 0x00007600ff0c77ac */ /* 0x000e220008000800 */
[----:B------:R0:W-:Y:S04]  /*d950*/  STL [R1+0x208], R14 ;  /* 0x0002080e01007387 */ /* 0x0001e80000100800 */
[----:B------:R-:W4:Y:S04]  /*d960*/  LDL.LU R143, [R1+0xb2c] ;  /* 0x000b2c00018f7983 */ /* 0x000f280000300800 */
[----:B------:R-:W4:Y:S01]  /*d970*/  LDL.LU R142, [R1+0xb28] ;  /* 0x000b2800018e7983 */ /* 0x000f220000300800 */
[----:B------:R-:W-:-:S05]  /*d980*/  LEA.HI.X.SX32 R15, R41, R35, 0x1, P6 ;  /* 0x00000023290f7211 */ /* 0x000fca00030f0eff */
[----:B------:R0:W-:Y:S04]  /*d990*/  STL [R1+0x204], R15 ;  /* 0x0002040f01007387 */ /* 0x0001e80000100800 */
[----:B---3--:R-:W-:Y:S04]  /*d9a0*/  STL [R1+0xac0], R147 ;  /* 0x000ac09301007387 */ /* 0x008fe80000100800 */
[----:B------:R-:W3:Y:S04]  /*d9b0*/  LDL.LU R10, [R1+0xb24] ;  /* 0x000b2400010a7983 */ /* 0x000ee80000300800 */
[----:B------:R-:W3:Y:S04]  /*d9c0*/  LDL.LU R141, [R1+0xb20] ;  /* 0x000b2000018d7983 */ /* 0x000ee80000300800 */
[----:B--2---:R-:W-:Y:S04]  /*d9d0*/  STL [R1+0xac4], R145 ;  /* 0x000ac49101007387 */ /* 0x004fe80000100800 */
[----:B------:R-:W2:Y:S04]  /*d9e0*/  LDL.LU R140, [R1+0xb1c] ;  /* 0x000b1c00018c7983 */ /* 0x000ea80000300800 */
[----:B------:R-:W2:Y:S04]  /*d9f0*/  LDL.LU R137, [R1+0xb18] ;  /* 0x000b180001897983 */ /* 0x000ea80000300800 */
[----:B----4-:R-:W-:Y:S04]  /*da00*/  STL [R1+0xac8], R144 ;  /* 0x000ac89001007387 */ /* 0x010fe80000100800 */
[----:B------:R-:W4:Y:S04]  /*da10*/  LDL.LU R136, [R1+0xb14] ;  /* 0x000b140001887983 */ /* 0x000f280000300800 */
[----:B------:R-:W4:Y:S01]  /*da20*/  LDL.LU R134, [R1+0xb10] ;  /* 0x000b100001867983 */ /* 0x000f220000300800 */
[----:B------:R-:W-:-:S06]  /*da30*/  PRMT R143, RZ, 0x7610, R143 ;  /* 0x00007610ff8f7816 */ /* 0x000fcc000000008f */
[----:B------:R0:W4:Y:S01]  /*da40*/  @P0 LDG.E.U8 R143, desc[UR18][R28.64] ;  /* 0x000000121c8f0981 */ /* 0x000122000c1e1100 */
[----:B------:R-:W-:Y:S01]  /*da50*/  PRMT R142, RZ, 0x7610, R142 ;  /* 0x00007610ff8e7816 */ /* 0x000fe2000000008e */
[----:B0-----:R-:W-:Y:S02]  /*da60*/  @P0 IMAD.MOV.U32 R28, RZ, RZ, R131 ;  /* 0x000000ffff1c0224 */ /* 0x001fe400078e0083 */
[----:B------:R-:W-:-:S05]  /*da70*/  @P0 IMAD.MOV.U32 R29, RZ, RZ, R133 ;  /* 0x000000ffff1d0224 */ /* 0x000fca00078e0085 */
[----:B------:R0:W4:Y:S01]  /*da80*/  @P0 LDG.E.U8 R142, desc[UR18][R28.64] ;  /* 0x000000121c8e0981 */ /* 0x000122000c1e1100 */
[----:B---3--:R-:W-:Y:S01]  /*da90*/  PRMT R141, RZ, 0x7610, R141 ;  /* 0x00007610ff8d7816 */ /* 0x008fe2000000008d */
[----:B0-----:R-:W-:Y:S02]  /*daa0*/  @P0 IMAD.MOV.U32 R28, RZ, RZ, R128 ;  /* 0x000000ffff1c0224 */ /* 0x001fe400078e0080 */
[----:B------:R-:W-:-:S05]  /*dab0*/  @P0 IMAD.MOV.U32 R29, RZ, RZ, R129 ;  /* 0x000000ffff1d0224 */ /* 0x000fca00078e0081 */
[----:B------:R0:W3:Y:S02]  /*dac0*/  @P0 LDG.E.U8 R141, desc[UR18][R28.64] ;  /* 0x000000121c8d0981 */ /* 0x0000e4000c1e1100 */
[----:B0-----:R-:W-:Y:S02]  /*dad0*/  @P0 IMAD.MOV.U32 R28, RZ, RZ, R124 ;  /* 0x000000ffff1c0224 */ /* 0x001fe400078e007c */
[----:B------:R-:W-:Y:S01]  /*dae0*/  @P0 IMAD.MOV.U32 R29, RZ, RZ, R127 ;  /* 0x000000ffff1d0224 */ /* 0x000fe200078e007f */
[----:B--2---:R-:W-:Y:S02]  /*daf0*/  PRMT R140, RZ, 0x7610, R140 ;  /* 0x00007610ff8c7816 */ /* 0x004fe4000000008c */
[----:B------:R-:W-:-:S04]  /*db00*/  PRMT R137, RZ, 0x7610, R137 ;  /* 0x00007610ff897816 */ /* 0x000fc80000000089 */
[----:B------:R0:W2:Y:S02]  /*db10*/  @P0 LDG.E.U8 R140, desc[UR18][R28.64] ;  /* 0x000000121c8c0981 */ /* 0x0000a4000c1e1100 */
[----:B0-----:R-:W-:Y:S02]  /*db20*/  @P0 IMAD.MOV.U32 R28, RZ, RZ, R121 ;  /* 0x000000ffff1c0224 */ /* 0x001fe400078e0079 */
[----:B------:R-:W-:-:S05]  /*db30*/  @P0 IMAD.MOV.U32 R29, RZ, RZ, R122 ;  /* 0x000000ffff1d0224 */ /* 0x000fca00078e007a */
[----:B------:R0:W2:Y:S02]  /*db40*/  @P0 LDG.E.U8 R137, desc[UR18][R28.64] ;  /* 0x000000121c890981 */ /* 0x0000a4000c1e1100 */
[----:B0-----:R-:W-:Y:S02]  /*db50*/  @P0 IMAD.MOV.U32 R28, RZ, RZ, R84 ;  /* 0x000000ffff1c0224 */ /* 0x001fe400078e0054 */
[----:B------:R-:W-:Y:S01]  /*db60*/  @P0 IMAD.MOV.U32 R29, RZ, RZ, R49 ;  /* 0x000000ffff1d0224 */ /* 0x000fe200078e0031 */
[----:B----4-:R-:W-:-:S06]  /*db70*/  PRMT R136, RZ, 0x7610, R136 ;  /* 0x00007610ff887816 */ /* 0x010fcc0000000088 */
[----:B------:R-:W4:Y:S04]  /*db80*/  @P0 LDG.E.U8 R136, desc[UR18][R28.64] ;  /* 0x000000121c880981 */ /* 0x000f28000c1e1100 */
[----:B------:R-:W-:Y:S04]  /*db90*/  STL [R1+0xacc], R143 ;  /* 0x000acc8f01007387 */ /* 0x000fe80000100800 */
[----:B------:R-:W4:Y:S04]  /*dba0*/  LDL.LU R133, [R1+0xb0c] ;  /* 0x000b0c0001857983 */ /* 0x000f280000300800 */
[----:B------:R-:W4:Y:S01]  /*dbb0*/  LDL.LU R131, [R1+0xb08] ;  /* 0x000b080001837983 */ /* 0x000f220000300800 */
[----:B------:R-:W-:-:S03]  /*dbc0*/  ISETP.GT.U32.AND P6, PT, R39, R34, PT ;  /* 0x000000222700720c */ /* 0x000fc60003fc4070 */
[----:B------:R-:W-:Y:S04]  /*dbd0*/  STL [R1+0xad0], R142 ;  /* 0x000ad08e01007387 */ /* 0x000fe80000100800 */
[----:B------:R-:W4:Y:S04]  /*dbe0*/  LDL.LU R129, [R1+0xb04] ;  /* 0x000b040001817983 */ /* 0x000f280000300800 */
[----:B------:R-:W4:Y:S02]  /*dbf0*/  LDL.LU R128, [R1+0xb00] ;  /* 0x000b000001807983 */ /* 0x000f240000300800 */
[----:B------:R-:W-:-:S02]  /*dc00*/  @!P6 IMAD.IADD R34, R34, 0x1, -R39 ;  /* 0x000000012222e824 */ /* 0x000fc400078e0a27 */
[----:B---3--:R-:W-:Y:S04]  /*dc10*/  STL [R1+0xad4], R141 ;  /* 0x000ad48d01007387 */ /* 0x008fe80000100800 */
[----:B------:R-:W3:Y:S01]  /*dc20*/  LDL.LU R127, [R1+0xafc] ;  /* 0x000afc00017f7983 */ /* 0x000ee20000300800 */
[----:B------:R-:W-:-:S03]  /*dc30*/  ISETP.GT.U32.AND P6, PT, R39, R34, PT ;  /* 0x000000222700720c */ /* 0x000fc60003fc4070 */
[----:B------:R-:W3:Y:S10]  /*dc40*/  LDL.LU R124, [R1+0xaf8] ;  /* 0x000af800017c7983 */ /* 0x000ef40000300800 */
[----:B------:R-:W-:Y:S01]  /*dc50*/  @!P6 IMAD.IADD R34, R34, 0x1, -R39 ;  /* 0x000000012222e824 */ /* 0x000fe200078e0a27 */
[----:B------:R-:W-:Y:S01]  /*dc60*/  ISETP.GE.AND P6, PT, R120, RZ, PT ;  /* 0x000000ff7800720c */ /* 0x000fe20003fc6270 */
[----:B--2---:R-:W-:Y:S04]  /*dc70*/  STL [R1+0xad8], R140 ;  /* 0x000ad88c01007387 */ /* 0x004fe80000100800 */
[----:B------:R-:W2:Y:S04]  /*dc80*/  LDL.LU R122, [R1+0xaf4] ;  /* 0x000af400017a7983 */ /* 0x000ea80000300800 */
[----:B------:R-:W2:Y:S04]  /*dc90*/  LDL.LU R121, [R1+0xaf0] ;  /* 0x000af00001797983 */ /* 0x000ea80000300800 */
[----:B------:R-:W-:Y:S04]  /*dca0*/  STL [R1+0xadc], R137 ;  /* 0x000adc8901007387 */ /* 0x000fe80000100800 */
[----:B----4-:R-:W-:Y:S04]  /*dcb0*/  STL [R1+0xae0], R136 ;  /* 0x000ae08801007387 */ /* 0x010fe80000100800 */
[----:B------:R-:W4:Y:S01]  /*dcc0*/  LDL.LU R120, [R1+0xaec] ;  /* 0x000aec0001787983 */ /* 0x000f220000300800 */
[----:B------:R-:W-:Y:S01]  /*dcd0*/  PRMT R134, RZ, 0x7610, R134 ;  /* 0x00007610ff867816 */ /* 0x000fe20000000086 */
[----:B------:R-:W-:-:S02]  /*dce0*/  @P0 IMAD.MOV.U32 R28, RZ, RZ, R55 ;  /* 0x000000ffff1c0224 */ /* 0x000fc400078e0037 */
[----:B------:R-:W-:-:S05]  /*dcf0*/  @P0 IMAD.MOV.U32 R29, RZ, RZ, R52 ;  /* 0x000000ffff1d0224 */ /* 0x000fca00078e0034 */
[----:B------:R0:W4:Y:S01]  /*dd00*/  @P0 LDG.E.U8 R134, desc[UR18][R28.64] ;  /* 0x000000121c860981 */ /* 0x000122000c1e1100 */
[----:B------:R-:W-:Y:S01]  /*dd10*/  PRMT R133, RZ, 0x7610, R133 ;  /* 0x00007610ff857816 */ /* 0x000fe20000000085 */
[----:B0-----:R-:W-:Y:S02]  /*dd20*/  @P0 IMAD.MOV.U32 R28, RZ, RZ, R59 ;  /* 0x000000ffff1c0224 */ /* 0x001fe400078e003b */
[----:B------:R-:W-:Y:S01]  /*dd30*/  @P0 IMAD.MOV.U32 R29, RZ, RZ, R80 ;  /* 0x000000ffff1d0224 */ /* 0x000fe200078e0050 */
[----:B------:R-:W-:-:S04]  /*dd40*/  PRMT R131, RZ, 0x7610, R131 ;  /* 0x00007610ff837816 */ /* 0x000fc80000000083 */
[----:B------:R0:W4:Y:S02]  /*dd50*/  @P0 LDG.E.U8 R133, desc[UR18][R28.64] ;  /* 0x000000121c850981 */ /* 0x000124000c1e1100 */
[----:B0-----:R-:W-:Y:S02]  /*dd60*/  @P0 IMAD.MOV.U32 R28, RZ, RZ, R58 ;  /* 0x000000ffff1c0224 */ /* 0x001fe400078e003a */
[----:B------:R-:W-:Y:S01]  /*dd70*/  @P0 IMAD.MOV.U32 R29, RZ, RZ, R63 ;  /* 0x000000ffff1d0224 */ /* 0x000fe200078e003f */
[----:B------:R-:W-:-:S04]  /*dd80*/  PRMT R129, RZ, 0x7610, R129 ;  /* 0x00007610ff817816 */ /* 0x000fc80000000081 */
        /* <DEDUP_REMOVED lines=8> */
[----:B------:R0:W3:Y:S01]  /*de10*/  @P0 LDG.E.U8 R128, desc[UR18][R28.64] ;  /* 0x000000121c800981 */ /* 0x0000e2000c1e1100 */
[----:B------:R-:W-:Y:S01]  /*de20*/  PRMT R124, RZ, 0x7610, R124 ;  /* 0x00007610ff7c7816 */ /* 0x000fe2000000007c */
[----:B0-----:R-:W-:Y:S02]  /*de30*/  @P0 IMAD.MOV.U32 R28, RZ, RZ, R66 ;  /* 0x000000ffff1c0224 */ /* 0x001fe400078e0042 */
[----:B------:R-:W-:-:S05]  /*de40*/  @P0 IMAD.MOV.U32 R29, RZ, RZ, R79 ;  /* 0x000000ffff1d0224 */ /* 0x000fca00078e004f */
[----:B------:R0:W3:Y:S02]  /*de50*/  @P0 LDG.E.U8 R127, desc[UR18][R28.64] ;  /* 0x000000121c7f0981 */ /* 0x0000e4000c1e1100 */
[----:B0-----:R-:W-:Y:S02]  /*de60*/  @P0 IMAD.MOV.U32 R28, RZ, RZ, R70 ;  /* 0x000000ffff1c0224 */ /* 0x001fe400078e0046 */
[----:B------:R-:W-:-:S05]  /*de70*/  @P0 IMAD.MOV.U32 R29, RZ, RZ, R83 ;  /* 0x000000ffff1d0224 */ /* 0x000fca00078e0053 */
[----:B------:R0:W3:Y:S02]  /*de80*/  @P0 LDG.E.U8 R124, desc[UR18][R28.64] ;  /* 0x000000121c7c0981 */ /* 0x0000e4000c1e1100 */
[----:B0-----:R-:W-:Y:S02]  /*de90*/  @P0 IMAD.MOV.U32 R28, RZ, RZ, R74 ;  /* 0x000000ffff1c0224 */ /* 0x001fe400078e004a */
[----:B------:R-:W-:Y:S01]  /*dea0*/  @P0 IMAD.MOV.U32 R29, RZ, RZ, R57 ;  /* 0x000000ffff1d0224 */ /* 0x000fe200078e0039 */
[----:B------:R-:W-:Y:S02]  /*deb0*/  PRMT R117, RZ, 0x7610, R117 ;  /* 0x00007610ff757816 */ /* 0x000fe40000000075 */
[----:B------:R-:W-:Y:S02]  /*dec0*/  PRMT R114, RZ, 0x7610, R114 ;  /* 0x00007610ff727816 */ /* 0x000fe40000000072 */
[----:B------:R-:W-:Y:S02]  /*ded0*/  PRMT R113, RZ, 0x7610, R113 ;  /* 0x00007610ff717816 */ /* 0x000fe40000000071 */
[----:B------:R-:W-:-:S02]  /*dee0*/  PRMT R109, RZ, 0x7610, R109 ;  /* 0x00007610ff6d7816 */ /* 0x000fc4000000006d */
[----:B------:R-:W-:Y:S02]  /*def0*/  PRMT R108, RZ, 0x7610, R108 ;  /* 0x00007610ff6c7816 */ /* 0x000fe4000000006c */
[----:B------:R-:W-:Y:S02]  /*df00*/  PRMT R107, RZ, 0x7610, R107 ;  /* 0x00007610ff6b7816 */ /* 0x000fe4000000006b */
[----:B------:R-:W-:Y:S02]  /*df10*/  PRMT R106, RZ, 0x7610, R106 ;  /* 0x00007610ff6a7816 */ /* 0x000fe4000000006a */
[----:B------:R-:W-:Y:S02]  /*df20*/  PRMT R103, RZ, 0x7610, R103 ;  /* 0x00007610ff677816 */ /* 0x000fe40000000067 */
[----:B------:R-:W-:Y:S02]  /*df30*/  PRMT R102, RZ, 0x7610, R102 ;  /* 0x00007610ff667816 */ /* 0x000fe40000000066 */
[----:B--2---:R-:W-:-:S02]  /*df40*/  PRMT R122, RZ, 0x7610, R122 ;  /* 0x00007610ff7a7816 */ /* 0x004fc4000000007a */
        /* <DEDUP_REMOVED lines=8> */
[----:B------:R0:W4:Y:S02]  /*dfd0*/  @P0 LDG.E.U8 R120, desc[UR18][R28.64] ;  /* 0x000000121c780981 */ /* 0x000124000c1e1100 */
[----:B0-----:R-:W-:Y:S02]  /*dfe0*/  @P0 IMAD.MOV.U32 R28, RZ, RZ, R86 ;  /* 0x000000ffff1c0224 */ /* 0x001fe400078e0056 */
[----:B------:R-:W-:-:S05]  /*dff0*/  @P0 IMAD.MOV.U32 R29, RZ, RZ, R53 ;  /* 0x000000ffff1d0224 */ /* 0x000fca00078e0035 */
[----:B------:R0:W2:Y:S02]  /*e000*/  @P0 LDG.E.U8 R117, desc[UR18][R28.64] ;  /* 0x000000121c750981 */ /* 0x0000a4000c1e1100 */
        /* <DEDUP_REMOVED lines=26> */
[----:B------:R0:W2:Y:S01]  /*e1b0*/  @P0 LDG.E.U8 R103, desc[UR18][R28.64] ;  /* 0x000000121c670981 */ /* 0x0000a2000c1e1100 */
[----:B------:R-:W-:Y:S01]  /*e1c0*/  PRMT R101, RZ, 0x7610, R101 ;  /* 0x00007610ff657816 */ /* 0x000fe20000000065 */
        /* <DEDUP_REMOVED lines=30> */
[----:B------:R0:W2:Y:S02]  /*e3b0*/  @P0 LDG.E.U8 R97, desc[UR18][R28.64] ;  /* 0x000000121c610981 */ /* 0x0000a4000c1e1100 */
[----:B0-----:R-:W-:Y:S02]  /*e3c0*/  @P0 IMAD.MOV.U32 R28, RZ, RZ, R14 ;  /* 0x000000ffff1c0224 */ /* 0x001fe400078e000e */
[----:B------:R-:W-:-:S05]  /*e3d0*/  @P0 IMAD.MOV.U32 R29, RZ, RZ, R15 ;  /* 0x000000ffff1d0224 */ /* 0x000fca00078e000f */
[----:B------:R0:W2:Y:S01]  /*e3e0*/  @P0 LDG.E.U8 R96, desc[UR18][R28.64] ;  /* 0x000000121c600981 */ /* 0x0000a2000c1e1100 */
[----:B------:R-:W-:Y:S01]  /*e3f0*/  @!P6 IMAD.MOV R34, RZ, RZ, -R34 ;  /* 0x000000ffff22e224 */ /* 0x000fe200078e0a22 */
        /* <DEDUP_REMOVED lines=8> */
[----:B------:R-:W-:Y:S02]  /*e480*/  ISETP.GT.U32.AND P6, PT, R39, R32, PT ;  /* 0x000000202700720c */ /* 0x000fe40003fc4070 */
[----:B------:R-:W-:-:S11]  /*e490*/  SEL R34, R5, R34, !P3 ;  /* 0x0000002205227207 */ /* 0x000fd60005800000 */
[----:B------:R-:W-:Y:S01]  /*e4a0*/  @!P6 IMAD.IADD R32, R32, 0x1, -R39 ;  /* 0x000000012020e824 */ /* 0x000fe200078e0a27 */
[----:B------:R-:W-:Y:S01]  /*e4b0*/  ISETP.GE.AND P6, PT, R22, RZ, PT ;  /* 0x000000ff1600720c */ /* 0x000fe20003fc6270 */
[----:B-1----:R-:W-:Y:S01]  /*e4c0*/  IMAD R34, R34, UR5, RZ ;  /* 0x0000000522227c24 */ /* 0x002fe2000f8e02ff */
[----:B------:R-:W-:-:S05]  /*e4d0*/  SEL R33, R5, R33, !P3 ;  /* 0x0000002105217207 */ /* 0x000fca0005800000 */
[----:B------:R-:W-:-:S06]  /*e4e0*/  IMAD R33, R33, UR12, RZ ;  /* 0x0000000c21217c24 */ /* 0x000fcc000f8e02ff */
[----:B------:R-:W-:Y:S01]  /*e4f0*/  @!P6 IMAD.MOV R32, RZ, RZ, -R32 ;  /* 0x000000ffff20e224 */ /* 0x000fe200078e0a20 */
[-C--:B------:R-:W-:Y:S01]  /*e500*/  IADD3 R16, P6, PT, R34, R38.reuse, RZ ;  /* 0x0000002622107210 */ /* 0x080fe20007fde0ff */
[----:B------:R-:W-:Y:S01]  /*e510*/  IMAD R30, R36, 0x57, RZ ;  /* 0x00000057241e7824 */ /* 0x000fe200078e02ff */
[----:B------:R-:W-:Y:S01]  /*e520*/  STL [R1+0xae4], R134 ;  /* 0x000ae48601007387 */ /* 0x000fe20000100800 */
[----:B------:R-:W-:Y:S02]  /*e530*/  PRMT R95, RZ, 0x7610, R95 ;  /* 0x00007610ff5f7816 */ /* 0x000fe4000000005f */
[----:B------:R-:W-:Y:S01]  /*e540*/  PRMT R94, RZ, 0x7610, R94 ;  /* 0x00007610ff5e7816 */ /* 0x000fe2000000005e */
[----:B------:R-:W3:Y:S01]  /*e550*/  LDL.LU R13, [R1+0xae8] ;  /* 0x000ae800010d7983 */ /* 0x000ee20000300800 */
[-C--:B------:R-:W-:Y:S02]  /*e560*/  LEA.HI.X.SX32 R17, R34, R35.reuse, 0x1, P6 ;  /* 0x0000002322117211 */ /* 0x080fe400030f0eff */
[----:B------:R-:W-:Y:S01]  /*e570*/  PRMT R92, RZ, 0x7610, R92 ;  /* 0x00007610ff5c7816 */ /* 0x000fe2000000005c */
[----:B------:R-:W-:Y:S01]  /*e580*/  IMAD R31, R36, 0x67, RZ ;  /* 0x00000067241f7824 */ /* 0x000fe200078e02ff */
[C---:B------:R-:W-:Y:S01]  /*e590*/  IADD3 R14, P6, PT, R33.reuse, R38, RZ ;  /* 0x00000026210e7210 */ /* 0x040fe20007fde0ff */
[----:B0-----:R-:W-:Y:S01]  /*e5a0*/  @P0 IMAD.MOV.U32 R28, RZ, RZ, R16 ;  /* 0x000000ffff1c0224 */ /* 0x001fe200078e0010 */
[----:B------:R-:W-:Y:S01]  /*e5b0*/  PRMT R93, RZ, 0x7610, R93 ;  /* 0x00007610ff5d7816 */ /* 0x000fe2000000005d */
[----:B------:R-:W-:Y:S01]  /*e5c0*/  @P0 IMAD.MOV.U32 R29, RZ, RZ, R17 ;  /* 0x000000ffff1d0224 */ /* 0x000fe200078e0011 */
[----:B------:R-:W-:-:S02]  /*e5d0*/  LEA.HI.X.SX32 R15, R33, R35, 0x1, P6 ;  /* 0x00000023210f7211 */ /* 0x000fc400030f0eff */
[----:B------:R-:W-:Y:S02]  /*e5e0*/  PRMT R91, RZ, 0x7610, R91 ;  /* 0x00007610ff5b7816 */ /* 0x000fe4000000005b */
[----:B------:R-:W-:Y:S01]  /*e5f0*/  PRMT R90, RZ, 0x7610, R90 ;  /* 0x00007610ff5a7816 */ /* 0x000fe2000000005a */
[----:B------:R0:W3:Y:S01]  /*e600*/  @P0 LDG.E.U8 R95, desc[UR18][R28.64] ;  /* 0x000000121c5f0981 */ /* 0x0000e2000c1e1100 */
[----:B------:R-:W-:Y:S02]  /*e610*/  SEL R32, R5, R32, !P3 ;  /* 0x0000002005207207 */ /* 0x000fe40005800000 */
[----:B------:R-:W-:Y:S02]  /*e620*/  PRMT R89, RZ, 0x7610, R89 ;  /* 0x00007610ff597816 */ /* 0x000fe40000000059 */
[----:B------:R-:W-:Y:S01]  /*e630*/  PRMT R88, RZ, 0x7610, R88 ;  /* 0x00007610ff587816 */ /* 0x000fe20000000058 */
[----:B------:R-:W-:Y:S01]  /*e640*/  IMAD R32, R32, UR13, RZ ;  /* 0x0000000d20207c24 */ /* 0x000fe2000f8e02ff */
[----:B------:R-:W1:Y:S01]  /*e650*/  S2R R149, SR_TID.X ;  /* 0x0000000000957919 */ /* 0x000e620000002100 */
[----:B------:R-:W-:-:S02]  /*e660*/  VIADD R37, R0, 0x6 ;  /* 0x0000000600257836 */ /* 0x000fc40000000000 */
[C---:B------:R-:W-:Y:S02]  /*e670*/  VIADD R165, R0.reuse, 0x7 ;  /* 0x0000000700a57836 */ /* 0x040fe40000000000 */
[C---:B------:R-:W-:Y:S02]  /*e680*/  VIADD R123, R0.reuse, 0xe ;  /* 0x0000000e007b7836 */ /* 0x040fe40000000000 */
[C---:B------:R-:W-:Y:S02]  /*e690*/  VIADD R119, R0.reuse, 0xf ;  /* 0x0000000f00777836 */ /* 0x040fe40000000000 */
[C---:B------:R-:W-:Y:S02]  /*e6a0*/  VIADD R26, R0.reuse, 0x15 ;  /* 0x00000015001a7836 */ /* 0x040fe40000000000 */
[C---:B------:R-:W-:Y:S02]  /*e6b0*/  VIADD R27, R0.reuse, 0x16 ;  /* 0x00000016001b7836 */ /* 0x040fe40000000000 */
[----:B------:R-:W-:Y:S01]  /*e6c0*/  VIADD R164, R0, 0x17 ;  /* 0x0000001700a47836 */ /* 0x000fe20000000000 */
[----:B------:R-:W-:-:S04]  /*e6d0*/  @!UP1 UIADD3 UR4, UPT, UPT, -UR4, 0x100000, URZ ;  /* 0x0010000004049890 */ /* 0x000fc8000fffe1ff */
[----:B------:R-:W-:Y:S02]  /*e6e0*/  @!UP1 USHF.L.U32 UR5, UR4, 0xb, URZ ;  /* 0x0000000b04059899 */ /* 0x000fe400080006ff */
[----:B------:R-:W-:Y:S01]  /*e6f0*/  @!UP1 USHF.L.U32 UR4, UR4, 0x1, URZ ;  /* 0x0000000104049899 */ /* 0x000fe200080006ff */
[----:B0-----:R-:W-:Y:S01]  /*e700*/  @P0 IMAD.MOV.U32 R28, RZ, RZ, R14 ;  /* 0x000000ffff1c0224 */ /* 0x001fe200078e000e */
[----:B------:R-:W-:Y:S01]  /*e710*/  PRMT R87, RZ, 0x7610, R87 ;  /* 0x00007610ff577816 */ /* 0x000fe20000000057 */
[----:B------:R-:W-:Y:S01]  /*e720*/  @P0 IMAD.MOV.U32 R29, RZ, RZ, R15 ;  /* 0x000000ffff1d0224 */ /* 0x000fe200078e000f */
[----:B------:R-:W0:Y:S04]  /*e730*/  LDCU UR12, c[0x0][0x3b0] ;  /* 0x00007600ff0c77ac */ /* 0x000e280008000800 */
[----:B------:R0:W3:Y:S04]  /*e740*/  @P0 LDG.E.U8 R94, desc[UR18][R28.64] ;  /* 0x000000121c5e0981 */ /* 0x0000e8000c1e1100 */
[----:B--2---:R-:W-:Y:S01]  /*e750*/  STL [R1+0xa90], R96 ;  /* 0x000a906001007387 */ /* 0x004fe20000100800 */
[----:B------:R-:W-:Y:S01]  /*e760*/  VIADD R163, R0, 0x1d ;  /* 0x0000001d00a37836 */ /* 0x000fe20000000000 */
[----:B------:R-:W2:Y:S02]  /*e770*/  LDCU UR13, c[0x0][0x3b0] ;  /* 0x00007600ff0d77ac */ /* 0x000ea40008000800 */
[----:B------:R0:W-:Y:S04]  /*e780*/  STL [R1+0x268], R16 ;  /* 0x0002681001007387 */ /* 0x0001e80000100800 */
[----:B------:R1:W-:Y:S01]  /*e790*/  STL [R1+0x264], R17 ;  /* 0x0002641101007387 */ /* 0x0003e20000100800 */
[----:B0-----:R-:W-:-:S04]  /*e7a0*/  IADD3 R16, P6, PT, R30, R2, RZ ;  /* 0x000000021e107210 */ /* 0x001fc80007fde0ff */
[----:B-1----:R-:W-:Y:S01]  /*e7b0*/  LEA.HI.X.SX32 R17, R30, R3, 0x1, P6 ;  /* 0x000000031e117211 */ /* 0x002fe200030f0eff */
[----:B------:R0:W-:Y:S01]  /*e7c0*/  STL [R1+0x2a8], R14 ;  /* 0x0002a80e01007387 */ /* 0x0001e20000100800 */
[----:B------:R-:W-:Y:S02]  /*e7d0*/  @!P4 IMAD.MOV.U32 R28, RZ, RZ, R16 ;  /* 0x000000ffff1cc224 */ /* 0x000fe400078e0010 */
[----:B------:R-:W-:Y:S02]  /*e7e0*/  IMAD R30, R36, 0x5f, RZ ;  /* 0x0000005f241e7824 */ /* 0x000fe400078e02ff */
[----:B------:R-:W-:Y:S01]  /*e7f0*/  @!P4 IMAD.MOV.U32 R29, RZ, RZ, R17 ;  /* 0x000000ffff1dc224 */ /* 0x000fe200078e0011 */
[----:B------:R1:W-:Y:S01]  /*e800*/  STL [R1+0x2a4], R15 ;  /* 0x0002a40f01007387 */ /* 0x0003e20000100800 */
[----:B0-----:R-:W-:-:S03]  /*e810*/  IADD3 R14, P6, PT, R32, R38, RZ ;  /* 0x00000026200e7210 */ /* 0x001fc60007fde0ff */
[----:B------:R0:W-:Y:S04]  /*e820*/  STL [R1+0xf8], R16 ;  /* 0x0000f81001007387 */ /* 0x0001e80000100800 */
[----:B------:R2:W3:Y:S01]  /*e830*/  @!P4 LDG.E.U8 R92, desc[UR18][R28.64] ;  /* 0x000000121c5cc981 */ /* 0x0004e2000c1e1100 */
[----:B-1----:R-:W-:Y:S02]  /*e840*/  LEA.HI.X.SX32 R15, R32, R35, 0x1, P6 ;  /* 0x00000023200f7211 */ /* 0x002fe400030f0eff */
[C---:B0-----:R-:W-:Y:S01]  /*e850*/  IADD3 R16, P4, PT, R30.reuse, R2, RZ ;  /* 0x000000021e107210 */ /* 0x041fe20007f9e0ff */
[----:B------:R0:W-:Y:S01]  /*e860*/  STL [R1+0xf4], R17 ;  /* 0x0000f41101007387 */ /* 0x0001e20000100800 */
[----:B--2---:R-:W-:Y:S02]  /*e870*/  @P0 IMAD.MOV.U32 R28, RZ, RZ, R14 ;  /* 0x000000ffff1c0224 */ /* 0x004fe400078e000e */
[----:B------:R-:W-:Y:S01]  /*e880*/  @P0 IMAD.MOV.U32 R29, RZ, RZ, R15 ;  /* 0x000000ffff1d0224 */ /* 0x000fe200078e000f */
[----:B------:R1:W-:Y:S01]  /*e890*/  STL [R1+0x2e8], R14 ;  /* 0x0002e80e01007387 */ /* 0x0003e20000100800 */
[----:B0-----:R-:W-:-:S03]  /*e8a0*/  LEA.HI.X.SX32 R17, R30, R3, 0x1, P4 ;  /* 0x000000031e117211 */ /* 0x001fc600020f0eff */
[----:B------:R0:W2:Y:S01]  /*e8b0*/  @P0 LDG.E.U8 R93, desc[UR18][R28.64] ;  /* 0x000000121c5d0981 */ /* 0x0000a2000c1e1100 */
[----:B-1----:R-:W-:-:S03]  /*e8c0*/  IADD3 R14, P6, PT, R31, R2, RZ ;  /* 0x000000021f0e7210 */ /* 0x002fc60007fde0ff */
[----:B------:R1:W-:Y:S01]  /*e8d0*/  STL [R1+0x2e4], R15 ;  /* 0x0002e40f01007387 */ /* 0x0003e20000100800 */
[----:B0-----:R-:W-:Y:S02]  /*e8e0*/  @!P5 IMAD.MOV.U32 R28, RZ, RZ, R16 ;  /* 0x000000ffff1cd224 */ /* 0x001fe400078e0010 */
[----:B------:R-:W-:Y:S01]  /*e8f0*/  @!P5 IMAD.MOV.U32 R29, RZ, RZ, R17 ;  /* 0x000000ffff1dd224 */ /* 0x000fe200078e0011 */
[----:B-1----:R-:W-:-:S04]  /*e900*/  LEA.HI.X.SX32 R15, R31, R3, 0x1, P6 ;  /* 0x000000031f0f7211 */ /* 0x002fc800030f0eff */
[----:B------:R0:W2:Y:S02]  /*e910*/  @!P5 LDG.E.U8 R91, desc[UR18][R28.64] ;  /* 0x000000121c5bd981 */ /* 0x0000a4000c1e1100 */
[----:B0-----:R-:W-:Y:S02]  /*e920*/  @!P2 IMAD.MOV.U32 R28, RZ, RZ, R14 ;  /* 0x000000ffff1ca224 */ /* 0x001fe400078e000e */
[----:B------:R-:W-:-:S05]  /*e930*/  @!P2 IMAD.MOV.U32 R29, RZ, RZ, R15 ;  /* 0x000000ffff1da224 */ /* 0x000fca00078e000f */
[----:B------:R0:W2:Y:S02]  /*e940*/  @!P2 LDG.E.U8 R90, desc[UR18][R28.64] ;  /* 0x000000121c5aa981 */ /* 0x0000a4000c1e1100 */
[----:B0-----:R-:W-:Y:S02]  /*e950*/  VIADD R28, R12, 0xffffff90 ;  /* 0xffffff900c1c7836 */ /* 0x001fe40000000000 */
[----:B------:R-:W-:Y:S03]  /*e960*/  STL [R1+0x100], R16 ;  /* 0x0001001001007387 */ /* 0x000fe60000100800 */
[----:B------:R-:W-:Y:S01]  /*e970*/  ISETP.GE.U32.AND P2, PT, R28, 0x7fffff11, PT ;  /* 0x7fffff111c00780c */ /* 0x000fe20003f46070 */
[----:B------:R-:W-:Y:S01]  /*e980*/  IMAD R28, R36, 0x6f, RZ ;  /* 0x0000006f241c7824 */ /* 0x000fe200078e02ff */
[----:B------:R0:W-:Y:S04]  /*e990*/  STL [R1+0x108], R14 ;  /* 0x0001080e01007387 */ /* 0x0001e80000100800 */
[----:B------:R-:W-:Y:S01]  /*e9a0*/  STL [R1+0xfc], R17 ;  /* 0x0000fc1101007387 */ /* 0x000fe20000100800 */
[----:B0-----:R-:W-:-:S03]  /*e9b0*/  IADD3 R14, P4, PT, R28, R2, RZ ;  /* 0x000000021c0e7210 */ /* 0x001fc60007f9e0ff */
[----:B------:R0:W-:Y:S02]  /*e9c0*/  STL [R1+0x104], R15 ;  /* 0x0001040f01007387 */ /* 0x0001e40000100800 */
[----:B0-----:R-:W-:Y:S01]  /*e9d0*/  LEA.HI.X.SX32 R15, R28, R3, 0x1, P4 ;  /* 0x000000031c0f7211 */ /* 0x001fe200020f0eff */
[----:B------:R-:W-:-:S04]  /*e9e0*/  @!P2 IMAD.MOV.U32 R28, RZ, RZ, R14 ;  /* 0x000000ffff1ca224 */ /* 0x000fc800078e000e */
[----:B------:R-:W-:-:S05]  /*e9f0*/  @!P2 IMAD.MOV.U32 R29, RZ, RZ, R15 ;  /* 0x000000ffff1da224 */ /* 0x000fca00078e000f */
[----:B------:R0:W2:Y:S02]  /*ea00*/  @!P2 LDG.E.U8 R89, desc[UR18][R28.64] ;  /* 0x000000121c59a981 */ /* 0x0000a4000c1e1100 */
[----:B0-----:R-:W-:-:S05]  /*ea10*/  VIADD R28, R12, 0xffffff88 ;  /* 0xffffff880c1c7836 */ /* 0x001fca0000000000 */
[----:B------:R-:W-:Y:S01]  /*ea20*/  ISETP.GE.U32.AND P2, PT, R28, 0x7fffff09, PT ;  /* 0x7fffff091c00780c */ /* 0x000fe20003f46070 */
[----:B------:R-:W-:Y:S01]  /*ea30*/  IMAD R28, R36, 0x77, RZ ;  /* 0x00000077241c7824 */ /* 0x000fe200078e02ff */
[----:B------:R0:W-:Y:S04]  /*ea40*/  STL [R1+0x110], R14 ;  /* 0x0001100e01007387 */ /* 0x0001e80000100800 */
[----:B------:R1:W-:Y:S01]  /*ea50*/  STL [R1+0x10c], R15 ;  /* 0x00010c0f01007387 */ /* 0x0003e20000100800 */
[----:B0-----:R-:W-:-:S04]  /*ea60*/  IADD3 R14, P4, PT, R28, R2, RZ ;  /* 0x000000021c0e7210 */ /* 0x001fc80007f9e0ff */
[----:B-1----:R-:W-:Y:S02]  /*ea70*/  LEA.HI.X.SX32 R15, R28, R3, 0x1, P4 ;  /* 0x000000031c0f7211 */ /* 0x002fe400020f0eff */
[----:B------:R-:W-:-:S03]  /*ea80*/  @!P2 IMAD.MOV.U32 R28, RZ, RZ, R14 ;  /* 0x000000ffff1ca224 */ /* 0x000fc600078e000e */
[----:B------:R-:W-:-:S05]  /*ea90*/  @!P2 IMAD.MOV.U32 R29, RZ, RZ, R15 ;  /* 0x000000ffff1da224 */ /* 0x000fca00078e000f */
[----:B------:R0:W2:Y:S02]  /*eaa0*/  @!P2 LDG.E.U8 R88, desc[UR18][R28.64] ;  /* 0x000000121c58a981 */ /* 0x0000a4000c1e1100 */
[----:B0-----:R-:W-:-:S05]  /*eab0*/  VIADD R28, R12, 0xffffff80 ;  /* 0xffffff800c1c7836 */ /* 0x001fca0000000000 */
[----:B------:R-:W-:Y:S01]  /*eac0*/  ISETP.GE.U32.AND P2, PT, R28, 0x7fffff01, PT ;  /* 0x7fffff011c00780c */ /* 0x000fe20003f46070 */
[----:B------:R-:W-:Y:S01]  /*ead0*/  IMAD R28, R36, 0x7f, RZ ;  /* 0x0000007f241c7824 */ /* 0x000fe200078e02ff */
[----:B------:R0:W-:Y:S04]  /*eae0*/  STL [R1+0x118], R14 ;  /* 0x0001180e01007387 */ /* 0x0001e80000100800 */
[C---:B------:R-:W-:Y:S01]  /*eaf0*/  IADD3 R12, P4, PT, R28.reuse, R2, RZ ;  /* 0x000000021c0c7210 */ /* 0x040fe20007f9e0ff */
[----:B------:R-:W-:Y:S03]  /*eb00*/  STL [R1+0x114], R15 ;  /* 0x0001140f01007387 */ /* 0x000fe60000100800 */
[----:B0-----:R-:W-:Y:S01]  /*eb10*/  LEA.HI.X.SX32 R14, R28, R3, 0x1, P4 ;  /* 0x000000031c0e7211 */ /* 0x001fe200020f0eff */
[----:B------:R0:W-:Y:S02]  /*eb20*/  STL [R1+0x120], R12 ;  /* 0x0001200c01007387 */ /* 0x0001e40000100800 */
[----:B------:R-:W-:-:S02]  /*eb30*/  @!P2 IMAD.MOV.U32 R28, RZ, RZ, R12 ;  /* 0x000000ffff1ca224 */ /* 0x000fc400078e000c */
[----:B------:R1:W-:Y:S04]  /*eb40*/  STL [R1+0x11c], R14 ;  /* 0x00011c0e01007387 */ /* 0x0003e80000100800 */
[----:B0-----:R-:W2:Y:S04]  /*eb50*/  LDL.LU R12, [R1+0x2f0] ;  /* 0x0002f000010c7983 */ /* 0x001ea80000300800 */
[----:B------:R-:W3:Y:S04]  /*eb60*/  LDL.LU R16, [R1+0x2f4] ;  /* 0x0002f40001107983 */ /* 0x000ee80000300800 */
[----:B------:R-:W3:Y:S01]  /*eb70*/  LDL.LU R138, [R1+0x2fc] ;  /* 0x0002fc00018a7983 */ /* 0x000ee20000300800 */
[----:B------:R-:W-:-:S03]  /*eb80*/  @!P2 IMAD.MOV.U32 R29, RZ, RZ, R14 ;  /* 0x000000ffff1da224 */ /* 0x000fc600078e000e */
[----:B-1----:R-:W3:Y:S01]  /*eb90*/  LDL.LU R14, [R1+0x328] ;  /* 0x00032800010e7983 */ /* 0x002ee20000300800 */
[----:B------:R-:W-:-:S03]  /*eba0*/  VIADD R96, R0, 0x5 ;  /* 0x0000000500607836 */ /* 0x000fc60000000000 */
[----:B------:R-:W3:Y:S04]  /*ebb0*/  LDL.LU R135, [R1+0x330] ;  /* 0x0003300001877983 */ /* 0x000ee80000300800 */
[----:B------:R-:W4:Y:S04]  /*ebc0*/  LDL.LU R15, [R1+0x364] ;  /* 0x00036400010f7983 */ /* 0x000f280000300800 */
[----:B------:R-:W-:Y:S01]  /*ebd0*/  STL [R1+0x81c], R96 ;  /* 0x00081c6001007387 */ /* 0x000fe20000100800 */
[----:B------:R-:W-:-:S03]  /*ebe0*/  VIADD R118, R0, 0x1e ;  /* 0x0000001e00767836 */ /* 0x000fc60000000000 */
        /* <DEDUP_REMOVED lines=15> */
[----:B------:R-:W-:-:S03]  /*ece0*/  VOTEU.ALL UP1, P1 ;  /* 0x0000000000ff7886 */ /* 0x000fc60000820000 */
[----:B------:R-:W-:Y:S01]  /*ecf0*/  STL [R1+0x8b0], R118 ;  /* 0x0008b07601007387 */ /* 0x000fe20000100800 */
[C---:B------:R-:W-:Y:S01]  /*ed00*/  VIADD R22, R0.reuse, 0x35 ;  /* 0x0000003500167836 */ /* 0x040fe20000000000 */
[----:B------:R-:W-:Y:S01]  /*ed10*/  LOP3.LUT R149, R149, 0x7f, RZ, 0xc0, !PT ;  /* 0x0000007f95957812 */ /* 0x000fe200078ec0ff */
[----:B------:R0:W1:Y:S01]  /*ed20*/  @!UP1 SYNCS.EXCH.64 URZ, [UR9+0x10008], UR4 ;  /* 0x0100080409ff95b2 */ /* 0x0000620008000100 */
[----:B------:R-:W-:Y:S04]  /*ed30*/  STL [R1+0x894], R112 ;  /* 0x0008947001007387 */ /* 0x000fe80000100800 */
[----:B------:R-:W-:Y:S04]  /*ed40*/  STL [R1+0x8ac], R24 ;  /* 0x0008ac1801007387 */ /* 0x000fe80000100800 */
[----:B------:R-:W-:Y:S01]  /*ed50*/  STL [R1+0x890], R25 ;  /* 0x0008901901007387 */ /* 0x000fe20000100800 */
[----:B------:R-:W-:-:S02]  /*ed60*/  VIADD R23, R0, 0x36 ;  /* 0x0000003600177836 */ /* 0x000fc40000000000 */
[C---:B------:R-:W-:Y:S01]  /*ed70*/  VIADD R156, R0.reuse, 0x37 ;  /* 0x00000037009c7836 */ /* 0x040fe20000000000 */
[----:B------:R-:W-:Y:S01]  /*ed80*/  STL [R1+0x884], R158 ;  /* 0x0008849e01007387 */ /* 0x000fe20000100800 */
[C---:B------:R-:W-:Y:S02]  /*ed90*/  VIADD R150, R0.reuse, 0x3c ;  /* 0x0000003c00967836 */ /* 0x040fe40000000000 */
[C---:B------:R-:W-:Y:S01]  /*eda0*/  VIADD R20, R0.reuse, 0x3d ;  /* 0x0000003d00147836 */ /* 0x040fe20000000000 */
[----:B------:R-:W-:Y:S01]  /*edb0*/  STL [R1+0x8bc], R157 ;  /* 0x0008bc9d01007387 */ /* 0x000fe20000100800 */
[C---:B------:R-:W-:Y:S02]  /*edc0*/  VIADD R21, R0.reuse, 0x3e ;  /* 0x0000003e00157836 */ /* 0x040fe40000000000 */
[C---:B------:R-:W-:Y:S01]  /*edd0*/  VIADD R18, R0.reuse, 0x3f ;  /* 0x0000003f00127836 */ /* 0x040fe20000000000 */
[----:B------:R-:W-:Y:S01]  /*ede0*/  STL [R1+0x8a0], R111 ;  /* 0x0008a06f01007387 */ /* 0x000fe20000100800 */
[----:B------:R-:W-:Y:S01]  /*edf0*/  IABS R43, R96 ;  /* 0x00000060002b7213 */ /* 0x000fe20000000000 */
[----:B------:R-:W-:-:S02]  /*ee00*/  VIADD R19, R0, 0x44 ;  /* 0x0000004400137836 */ /* 0x000fc40000000000 */
[----:B------:R0:W4:Y:S01]  /*ee10*/  @!P2 LDG.E.U8 R87, desc[UR18][R28.64] ;  /* 0x000000121c57a981 */ /* 0x000122000c1e1100 */
[----:B------:R-:W-:Y:S01]  /*ee20*/  IABS R42, R37 ;  /* 0x00000025002a7213 */ /* 0x000fe20000000000 */
[C---:B------:R-:W-:Y:S01]  /*ee30*/  VIADD R146, R0.reuse, 0x45 ;  /* 0x0000004500927836 */ /* 0x040fe20000000000 */
[----:B------:R-:W-:Y:S01]  /*ee40*/  IABS R41, R165 ;  /* 0x000000a500297213 */ /* 0x000fe20000000000 */
[----:B------:R-:W-:Y:S01]  /*ee50*/  STL [R1+0x89c], R110 ;  /* 0x00089c6e01007387 */ /* 0x000fe20000100800 */
[----:B------:R-:W-:Y:S01]  /*ee60*/  IABS R44, R123 ;  /* 0x0000007b002c7213 */ /* 0x000fe20000000000 */
[----:B------:R-:W-:Y:S01]  /*ee70*/  VIADD R139, R0, 0x46 ;  /* 0x00000046008b7836 */ /* 0x000fe20000000000 */
[----:B------:R-:W-:Y:S01]  /*ee80*/  IABS R45, R119 ;  /* 0x00000077002d7213 */ /* 0x000fe20000000000 */
[----:B------:R-:W-:Y:S01]  /*ee90*/  STL [R1+0x880], R22 ;  /* 0x0008801601007387 */ /* 0x000fe20000100800 */
[----:B------:R-:W-:Y:S01]  /*eea0*/  IABS R46, R26 ;  /* 0x0000001a002e7213 */ /* 0x000fe20000000000 */
[----:B0-----:R-:W0:Y:S01]  /*eeb0*/  LDCU UR4, c[0x0][0x3b0] ;  /* 0x00007600ff0477ac */ /* 0x001e220008000800 */
[----:B------:R-:W-:-:S02]  /*eec0*/  IABS R47, R27 ;  /* 0x0000001b002f7213 */ /* 0x000fc40000000000 */
[----:B------:R-:W-:Y:S01]  /*eed0*/  IABS R48, R164 ;  /* 0x000000a400307213 */ /* 0x000fe20000000000 */
[----:B------:R-:W0:Y:S01]  /*eee0*/  LDCU UR5, c[0x0][0x3b0] ;  /* 0x00007600ff0577ac */ /* 0x000e220008000800 */
[----:B--2---:R2:W-:Y:S04]  /*eef0*/  STS.U8 [R149+UR9], R12 ;  /* 0x0000000c95007988 */ /* 0x0045e80008000009 */
[----:B--2---:R-:W2:Y:S04]  /*ef00*/  LDL.LU R12, [R1+0x338] ;  /* 0x00033800010c7983 */ /* 0x004ea80000300800 */
[----:B------:R-:W-:Y:S04]  /*ef10*/  STL [R1+0x87c], R23 ;  /* 0x00087c1701007387 */ /* 0x000fe80000100800 */
[----:B---3--:R3:W-:Y:S04]  /*ef20*/  STS.U8 [R149+UR9+0x400], R16 ;  /* 0x0004001095007988 */ /* 0x0087e80008000009 */
[----:B------:R0:W-:Y:S04]  /*ef30*/  STS.U8 [R149+UR9+0x800], R138 ;  /* 0x0008008a95007988 */ /* 0x0001e80008000009 */
[----:B---3--:R-:W3:Y:S04]  /*ef40*/  LDL.LU R16, [R1+0x334] ;  /* 0x0003340001107983 */ /* 0x008ee80000300800 */
[----:B0-----:R-:W3:Y:S04]  /*ef50*/  LDL.LU R138, [R1+0x3a8] ;  /* 0x0003a800018a7983 */ /* 0x001ee80000300800 */
[----:B------:R-:W-:Y:S04]  /*ef60*/  STL [R1+0x878], R156 ;  /* 0x0008789c01007387 */ /* 0x000fe80000100800 */
[----:B------:R0:W-:Y:S04]  /*ef70*/  STS.U8 [R149+UR9+0xc00], R14 ;  /* 0x000c000e95007988 */ /* 0x0001e80008000009 */
[----:B------:R1:W-:Y:S04]  /*ef80*/  STS.U8 [R149+UR9+0x1000], R135 ;  /* 0x0010008795007988 */ /* 0x0003e80008000009 */
[----:B0-----:R-:W3:Y:S04]  /*ef90*/  LDL.LU R14, [R1+0x340] ;  /* 0x00034000010e7983 */ /* 0x001ee80000300800 */
[----:B-1----:R-:W3:Y:S04]  /*efa0*/  LDL.LU R135, [R1+0x374] ;  /* 0x0003740001877983 */ /* 0x002ee80000300800 */
[----:B------:R-:W-:Y:S04]  /*efb0*/  STL [R1+0x874], R150 ;  /* 0x0008749601007387 */ /* 0x000fe80000100800 */
[----:B----4-:R0:W-:Y:S04]  /*efc0*/  STS.U8 [R149+UR9+0x1400], R15 ;  /* 0x0014000f95007988 */ /* 0x0101e80008000009 */
[----:B0-----:R-:W4:Y:S04]  /*efd0*/  LDL.LU R15, [R1+0x36c] ;  /* 0x00036c00010f7983 */ /* 0x001f280000300800 */
[----:B--2---:R0:W-:Y:S04]  /*efe0*/  STS.U8 [R149+UR9+0x1800], R12 ;  /* 0x0018000c95007988 */ /* 0x0041e80008000009 */
[----:B0-----:R-:W2:Y:S04]  /*eff0*/  LDL.LU R12, [R1+0x3f4] ;  /* 0x0003f400010c7983 */ /* 0x001ea80000300800 */
[----:B------:R-:W-:Y:S04]  /*f000*/  STL [R1+0x870], R20 ;  /* 0x0008701401007387 */ /* 0x000fe80000100800 */
[----:B---3--:R0:W-:Y:S04]  /*f010*/  STS.U8 [R149+UR9+0x1c00], R16 ;  /* 0x001c001095007988 */ /* 0x0081e80008000009 */
[----:B------:R-:W3:Y:S04]  /*f020*/  LDL.LU R17, [R1+0x380] ;  /* 0x0003800001117983 */ /* 0x000ee80000300800 */
[----:B------:R1:W-:Y:S04]  /*f030*/  STS.U8 [R149+UR9+0x2000], R138 ;  /* 0x0020008a95007988 */ /* 0x0003e80008000009 */
[----:B0-----:R-:W3:Y:S04]  /*f040*/  LDL.LU R16, [R1+0x3b8] ;  /* 0x0003b80001107983 */ /* 0x001ee80000300800 */
[----:B-1----:R-:W3:Y:S04]  /*f050*/  LDL.LU R138, [R1+0x368] ;  /* 0x00036800018a7983 */ /* 0x002ee80000300800 */
[----:B------:R-:W-:Y:S04]  /*f060*/  STL [R1+0x864], R21 ;  /* 0x0008641501007387 */ /* 0x000fe80000100800 */
[----:B------:R0:W-:Y:S04]  /*f070*/  STS.U8 [R149+UR9+0x2400], R14 ;  /* 0x0024000e95007988 */ /* 0x0001e80008000009 */
[----:B------:R1:W-:Y:S04]  /*f080*/  STS.U8 [R149+UR9+0x2800], R135 ;  /* 0x0028008795007988 */ /* 0x0003e80008000009 */
[----:B0-----:R-:W3:Y:S04]  /*f090*/  LDL.LU R14, [R1+0x428] ;  /* 0x00042800010e7983 */ /* 0x001ee80000300800 */
[----:B-1----:R-:W3:Y:S04]  /*f0a0*/  LDL.LU R135, [R1+0x3f0] ;  /* 0x0003f00001877983 */ /* 0x002ee80000300800 */
[----:B------:R-:W-:Y:S04]  /*f0b0*/  STL [R1+0x860], R18 ;  /* 0x0008601201007387 */ /* 0x000fe80000100800 */
[----:B----4-:R0:W-:Y:S04]  /*f0c0*/  STS.U8 [R149+UR9+0x2c00], R15 ;  /* 0x002c000f95007988 */ /* 0x0101e80008000009 */
[----:B0-----:R-:W4:Y:S01]  /*f0d0*/  LDL.LU R15, [R1+0x3ec] ;  /* 0x0003ec00010f7983 */ /* 0x001f220000300800 */
[----:B------:R-:W-:-:S04]  /*f0e0*/  IMAD.HI.U32 R28, R40, R43, RZ ;  /* 0x0000002b281c7227 */ /* 0x000fc800078e00ff */
[----:B------:R-:W-:-:S04]  /*f0f0*/  IMAD.MOV R28, RZ, RZ, -R28 ;  /* 0x000000ffff1c7224 */ /* 0x000fc800078e0a1c */
[----:B------:R-:W-:Y:S02]  /*f100*/  IMAD R43, R39, R28, R43 ;  /* 0x0000001c272b7224 */ /* 0x000fe400078e022b */
        /* <DEDUP_REMOVED lines=18> */
[----:B------:R-:W-:Y:S01]  /*f230*/  IMAD.HI.U32 R28, R40, R48, RZ ;  /* 0x00000030281c7227 */ /* 0x000fe200078e00ff */
[----:B------:R-:W-:-:S03]  /*f240*/  IABS R49, R163 ;  /* 0x000000a300317213 */ /* 0x000fc60000000000 */
        /* <DEDUP_REMOVED lines=9> */
[----:B------:R-:W-:Y:S01]  /*f2e0*/  IMAD R50, R39, R28, R50 ;  /* 0x0000001c27327224 */ /* 0x000fe200078e0232 */
[----:B--2---:R0:W-:Y:S04]  /*f2f0*/  STS.U8 [R149+UR9+0x3000], R12 ;  /* 0x0030000c95007988 */ /* 0x0041e80008000009 */
[----:B0-----:R-:W2:Y:S01]  /*f300*/  LDL.LU R12, [R1+0x3f8] ;  /* 0x0003f800010c7983 */ /* 0x001ea20000300800 */
        /* <DEDUP_REMOVED lines=55> */
[C---:B------:R-:W-:Y:S02]  /*f680*/  IMAD R64, R39.reuse, R28, R64 ;  /* 0x0000001c27407224 */ /* 0x040fe400078e0240 */
[----:B------:R-:W-:Y:S01]  /*f690*/  IMAD.HI.U32 R28, R40, R66, RZ ;  /* 0x00000042281c7227 */ /* 0x000fe200078e00ff */
[----:B---3--:R0:W-:Y:S03]  /*f6a0*/  STS.U8 [R149+UR9+0x3400], R17 ;  /* 0x0034001195007988 */ /* 0x0081e60008000009 */
[----:B------:R-:W-:Y:S01]  /*f6b0*/  IMAD.MOV R28, RZ, RZ, -R28 ;  /* 0x000000ffff1c7224 */ /* 0x000fe200078e0a1c */
[----:B------:R-:W-:Y:S04]  /*f6c0*/  STL [R1+0x85c], R19 ;  /* 0x00085c1301007387 */ /* 0x000fe80000100800 */
[----:B------:R-:W-:Y:S01]  /*f6d0*/  STS.U8 [R149+UR9+0x3800], R16 ;  /* 0x0038001095007988 */ /* 0x000fe20008000009 */
[----:B------:R-:W-:-:S03]  /*f6e0*/  IMAD R66, R39, R28, R66 ;  /* 0x0000001c27427224 */ /* 0x000fc600078e0242 */
[----:B0-----:R-:W3:Y:S01]  /*f6f0*/  LDL.LU R17, [R1+0x478] ;  /* 0x0004780001117983 */ /* 0x001ee20000300800 */
[----:B------:R-:W-:-:S03]  /*f700*/  LOP3.LUT R28, R149, 0x10, RZ, 0x3c, !PT ;  /* 0x00000010951c7812 */ /* 0x000fc600078e3cff */
[----:B------:R0:W-:Y:S04]  /*f710*/  STS.U8 [R149+UR9+0x3c00], R138 ;  /* 0x003c008a95007988 */ /* 0x0001e80008000009 */
        /* <DEDUP_REMOVED lines=10> */
[----:B0-----:R-:W2:Y:S01]  /*f7c0*/  LDL.LU R12, [R1+0x4a4] ;  /* 0x0004a400010c7983 */ /* 0x001ea20000300800 */
[----:B------:R-:W-:-:S05]  /*f7d0*/  VIADD R16, R0, 0x47 ;  /* 0x0000004700107836 */ /* 0x000fca0000000000 */
[----:B------:R-:W-:Y:S04]  /*f7e0*/  STL [R1+0x850], R16 ;  /* 0x0008501001007387 */ /* 0x000fe80000100800 */
[----:B------:R-:W4:Y:S04]  /*f7f0*/  LDL.LU R72, [R1+0x480] ;  /* 0x0004800001487983 */ /* 0x000f280000300800 */
[----:B---3--:R0:W-:Y:S02]  /*f800*/  STS.U8 [R28+UR9+0x1480], R17 ;  /* 0x001480111c007988 */ /* 0x0081e40008000009 */
[----:B0-----:R-:W-:-:S02]  /*f810*/  VIADD R17, R0, 0x4c ;  /* 0x0000004c00117836 */ /* 0x001fc40000000000 */
[----:B------:R0:W-:Y:S04]  /*f820*/  STS.U8 [R28+UR9+0x1880], R138 ;  /* 0x0018808a1c007988 */ /* 0x0001e80008000009 */
[----:B0-----:R-:W3:Y:S04]  /*f830*/  LDL.LU R138, [R1+0x4b0] ;  /* 0x0004b000018a7983 */ /* 0x001ee80000300800 */
[----:B------:R-:W-:Y:S04]  /*f840*/  STL [R1+0x84c], R17 ;  /* 0x00084c1101007387 */ /* 0x000fe80000100800 */
[----:B------:R-:W3:Y:S04]  /*f850*/  LDL.LU R78, [R1+0x4ec] ;  /* 0x0004ec00014e7983 */ /* 0x000ee80000300800 */
[----:B------:R0:W-:Y:S04]  /*f860*/  STS.U8 [R28+UR9+0x2080], R135 ;  /* 0x002080871c007988 */ /* 0x0001e80008000009 */
[----:B0-----:R-:W3:Y:S04]  /*f870*/  LDL.LU R135, [R1+0x4e4] ;  /* 0x0004e40001877983 */ /* 0x001ee80000300800 */
[----:B------:R0:W-:Y:S02]  /*f880*/  STS.U8 [R28+UR9+0x1c80], R14 ;  /* 0x001c800e1c007988 */ /* 0x0001e40008000009 */
[----:B0-----:R-:W-:-:S05]  /*f890*/  VIADD R14, R0, 0x4d ;  /* 0x0000004d000e7836 */ /* 0x001fca0000000000 */
[----:B------:R-:W-:Y:S04]  /*f8a0*/  STL [R1+0x848], R14 ;  /* 0x0008480e01007387 */ /* 0x000fe80000100800 */
[----:B------:R-:W3:Y:S04]  /*f8b0*/  LDL.LU R82, [R1+0x4c0] ;  /* 0x0004c00001527983 */ /* 0x000ee80000300800 */
[----:B------:R-:W3:Y:S04]  /*f8c0*/  LDL.LU R86, [R1+0x4f0] ;  /* 0x0004f00001567983 */ /* 0x000ee80000300800 */
[----:B--2---:R0:W-:Y:S04]  /*f8d0*/  STS.U8 [R28+UR9+0x2880], R12 ;  /* 0x0028800c1c007988 */ /* 0x0041e80008000009 */
[----:B0-----:R-:W2:Y:S01]  /*f8e0*/  LDL.LU R12, [R1+0x4bc] ;  /* 0x0004bc00010c7983 */ /* 0x001ea20000300800 */
[----:B------:R-:W-:-:S05]  /*f8f0*/  IABS R65, R146 ;  /* 0x0000009200417213 */ /* 0x000fca0000000000 */
        /* <DEDUP_REMOVED lines=14> */
[----:B------:R-:W-:Y:S01]  /*f9e0*/  IMAD.MOV R29, RZ, RZ, -R29 ;  /* 0x000000ffff1d7224 */ /* 0x000fe200078e0a1d */
[----:B----4-:R0:W-:Y:S03]  /*f9f0*/  STS.U8 [R28+UR9+0x2480], R15 ;  /* 0x0024800f1c007988 */ /* 0x0101e60008000009 */
[----:B------:R-:W-:Y:S02]  /*fa00*/  IMAD R67, R39, R29, R67 ;  /* 0x0000001d27437224 */ /* 0x000fe400078e0243 */
[----:B------:R-:W-:-:S04]  /*fa10*/  IMAD.HI.U32 R29, R40, R70, RZ ;  /* 0x00000046281d7227 */ /* 0x000fc800078e00ff */
[----:B0-----:R-:W-:Y:S02]  /*fa20*/  VIADD R15, R0, 0x4e ;  /* 0x0000004e000f7836 */ /* 0x001fe40000000000 */
[----:B------:R-:W-:-:S03]  /*fa30*/  IMAD.MOV R29, RZ, RZ, -R29 ;  /* 0x000000ffff1d7224 */ /* 0x000fc600078e0a1d */
[----:B------:R-:W-:Y:S01]  /*fa40*/  IABS R71, R15 ;  /* 0x0000000f00477213 */ /* 0x000fe20000000000 */
[----:B------:R-:W-:Y:S01]  /*fa50*/  IMAD R70, R39, R29, R70 ;  /* 0x0000001d27467224 */ /* 0x000fe200078e0246 */
[----:B------:R-:W-:Y:S03]  /*fa60*/  STS.U8 [R28+UR9+0x2c80], R72 ;  /* 0x002c80481c007988 */ /* 0x000fe60008000009 */
[----:B------:R-:W-:-:S04]  /*fa70*/  IMAD.HI.U32 R29, R40, R71, RZ ;  /* 0x00000047281d7227 */ /* 0x000fc800078e00ff */
[----:B------:R-:W-:-:S04]  /*fa80*/  IMAD.MOV R29, RZ, RZ, -R29 ;  /* 0x000000ffff1d7224 */ /* 0x000fc800078e0a1d */
[----:B------:R-:W-:Y:S01]  /*fa90*/  IMAD R71, R39, R29, R71 ;  /* 0x0000001d27477224 */ /* 0x000fe200078e0247 */
[----:B------:R-:W-:Y:S04]  /*faa0*/  STL [R1+0x844], R15 ;  /* 0x0008440f01007387 */ /* 0x000fe80000100800 */
[----:B------:R-:W4:Y:S04]  /*fab0*/  LDL.LU R76, [R1+0x4ac] ;  /* 0x0004ac00014c7983 */ /* 0x000f280000300800 */
[----:B---3--:R0:W-:Y:S02]  /*fac0*/  STS.U8 [R28+UR9+0x3080], R138 ;  /* 0x0030808a1c007988 */ /* 0x0081e40008000009 */
[----:B0-----:R-:W-:-:S05]  /*fad0*/  VIADD R138, R0, 0x4f ;  /* 0x0000004f008a7836 */ /* 0x001fca0000000000 */
[----:B------:R-:W-:-:S05]  /*fae0*/  IABS R72, R138 ;  /* 0x0000008a00487213 */ /* 0x000fca0000000000 */
[----:B------:R-:W-:Y:S01]  /*faf0*/  IMAD.HI.U32 R29, R40, R72, RZ ;  /* 0x00000048281d7227 */ /* 0x000fe200078e00ff */
[----:B------:R0:W-:Y:S03]  /*fb00*/  STS.U8 [R28+UR9+0x3880], R135 ;  /* 0x003880871c007988 */ /* 0x0001e60008000009 */
[----:B------:R-:W-:Y:S02]  /*fb10*/  IMAD.MOV R29, RZ, RZ, -R29 ;  /* 0x000000ffff1d7224 */ /* 0x000fe400078e0a1d */
[----:B0-----:R-:W-:-:S05]  /*fb20*/  VIADD R135, R0, 0x54 ;  /* 0x0000005400877836 */ /* 0x001fca0000000000 */
[----:B------:R-:W-:Y:S01]  /*fb30*/  IABS R73, R135 ;  /* 0x0000008700497213 */ /* 0x000fe20000000000 */
[----:B------:R-:W-:-:S04]  /*fb40*/  IMAD R72, R39, R29, R72 ;  /* 0x0000001d27487224 */ /* 0x000fc800078e0248 */
[----:B------:R-:W-:-:S04]  /*fb50*/  IMAD.HI.U32 R29, R40, R73, RZ ;  /* 0x00000049281d7227 */ /* 0x000fc800078e00ff */
[----:B------:R-:W-:-:S04]  /*fb60*/  IMAD.MOV R29, RZ, RZ, -R29 ;  /* 0x000000ffff1d7224 */ /* 0x000fc800078e0a1d */
[----:B------:R-:W-:Y:S01]  /*fb70*/  IMAD R73, R39, R29, R73 ;  /* 0x0000001d27497224 */ /* 0x000fe200078e0249 */
[----:B------:R-:W-:Y:S01]  /*fb80*/  LOP3.LUT R29, R149, 0x20, RZ, 0x3c, !PT ;  /* 0x00000020951d7812 */ /* 0x000fe200078e3cff */
[----:B------:R-:W-:Y:S04]  /*fb90*/  STL [R1+0x840], R138 ;  /* 0x0008408a01007387 */ /* 0x000fe80000100800 */
[----:B------:R0:W-:Y:S04]  /*fba0*/  STS.U8 [R28+UR9+0x3480], R78 ;  /* 0x0034804e1c007988 */ /* 0x0001e80008000009 */
[----:B------:R-:W3:Y:S04]  /*fbb0*/  LDL.LU R83, [R1+0x4e8] ;  /* 0x0004e80001537983 */ /* 0x000ee80000300800 */
[----:B------:R1:W-:Y:S04]  /*fbc0*/  STS.U8 [R28+UR9+0x3c80], R82 ;  /* 0x003c80521c007988 */ /* 0x0003e80008000009 */
[----:B------:R-:W-:Y:S04]  /*fbd0*/  STS.U8 [R28+UR9+0x80], R86 ;  /* 0x000080561c007988 */ /* 0x000fe80008000009 */
[----:B------:R-:W-:Y:S04]  /*fbe0*/  STL [R1+0x83c], R135 ;  /* 0x00083c8701007387 */ /* 0x000fe80000100800 */
[----:B0-----:R-:W4:Y:S04]  /*fbf0*/  LDL.LU R78, [R1+0x470] ;  /* 0x00047000014e7983 */ /* 0x001f280000300800 */
[----:B-1----:R-:W4:Y:S04]  /*fc00*/  LDL.LU R82, [R1+0x4a8] ;  /* 0x0004a80001527983 */ /* 0x002f280000300800 */
[----:B--2---:R0:W-:Y:S02]  /*fc10*/  STS.U8 [R29+UR9+0x100], R12 ;  /* 0x0001000c1d007988 */ /* 0x0041e40008000009 */
[----:B0-----:R-:W-:-:S05]  /*fc20*/  VIADD R12, R0, 0x55 ;  /* 0x00000055000c7836 */ /* 0x001fca0000000000 */
[----:B------:R-:W-:Y:S04]  /*fc30*/  STL [R1+0x838], R12 ;  /* 0x0008380c01007387 */ /* 0x000fe80000100800 */
[----:B------:R-:W2:Y:S04]  /*fc40*/  LDL.LU R86, [R1+0x438] ;  /* 0x0004380001567983 */ /* 0x000ea80000300800 */
[----:B------:R0:W-:Y:S02]  /*fc50*/  STS.U8 [R29+UR9+0x900], R13 ;  /* 0x0009000d1d007988 */ /* 0x0001e40008000009 */
[----:B0-----:R-:W-:-:S05]  /*fc60*/  VIADD R13, R0, 0x56 ;  /* 0x00000056000d7836 */ /* 0x001fca0000000000 */
[----:B------:R-:W-:Y:S04]  /*fc70*/  STL [R1+0x834], R13 ;  /* 0x0008340d01007387 */ /* 0x000fe80000100800 */
[----:B------:R-:W2:Y:S04]  /*fc80*/  LDL.LU R80, [R1+0x46c] ;  /* 0x00046c0001507983 */ /* 0x000ea80000300800 */
[----:B------:R0:W-:Y:S04]  /*fc90*/  STS.U8 [R29+UR9+0x1100], R10 ;  /* 0x0011000a1d007988 */ /* 0x0001e80008000009 */
[----:B------:R1:W-:Y:S01]  /*fca0*/  STS.U8 [R29+UR9+0x1900], R11 ;  /* 0x0019000b1d007988 */ /* 0x0003e20008000009 */
[----:B0-----:R-:W-:-:S02]  /*fcb0*/  VIADD R10, R0, 0x57 ;  /* 0x00000057000a7836 */ /* 0x001fc40000000000 */
[----:B-1----:R-:W-:-:S03]  /*fcc0*/  VIADD R11, R0, 0x5c ;  /* 0x0000005c000b7836 */ /* 0x002fc60000000000 */
[----:B------:R-:W-:Y:S04]  /*fcd0*/  STL [R1+0x830], R10 ;  /* 0x0008300a01007387 */ /* 0x000fe80000100800 */
[----:B------:R0:W-:Y:S02]  /*fce0*/  STS.U8 [R29+UR9+0x2100], R8 ;  /* 0x002100081d007988 */ /* 0x0001e40008000009 */
[----:B0-----:R-:W-:Y:S02]  /*fcf0*/  VIADD R8, R0, 0x5d ;  /* 0x0000005d00087836 */ /* 0x001fe40000000000 */
[----:B---3--:R0:W-:Y:S04]  /*fd00*/  STS.U8 [R29+UR9+0xd00], R83 ;  /* 0x000d00531d007988 */ /* 0x0081e80008000009 */
[----:B0-----:R-:W3:Y:S04]  /*fd10*/  LDL.LU R83, [R1+0x424] ;  /* 0x0004240001537983 */ /* 0x001ee80000300800 */
[----:B------:R-:W-:Y:S04]  /*fd20*/  STL [R1+0x82c], R11 ;  /* 0x00082c0b01007387 */ /* 0x000fe80000100800 */
[----:B----4-:R0:W-:Y:S04]  /*fd30*/  STS.U8 [R29+UR9+0x1d00], R82 ;  /* 0x001d00521d007988 */ /* 0x0101e80008000009 */
[----:B0-----:R-:W4:Y:S04]  /*fd40*/  LDL.LU R82, [R1+0x42c] ;  /* 0x00042c0001527983 */ /* 0x001f280000300800 */
[----:B------:R-:W-:Y:S04]  /*fd50*/  STL [R1+0x828], R8 ;  /* 0x0008280801007387 */ /* 0x000fe80000100800 */
[----:B--2---:R0:W-:Y:S04]  /*fd60*/  STS.U8 [R29+UR9+0x2500], R86 ;  /* 0x002500561d007988 */ /* 0x0041e80008000009 */
[----:B0-----:R-:W2:Y:S01]  /*fd70*/  LDL.LU R86, [R1+0x3e8] ;  /* 0x0003e80001567983 */ /* 0x001ea20000300800 */
[----:B------:R-:W-:-:S05]  /*fd80*/  IABS R74, R12 ;  /* 0x0000000c004a7213 */ /* 0x000fca0000000000 */
[----:B------:R-:W-:Y:S01]  /*fd90*/  IMAD.HI.U32 R30, R40, R74, RZ ;  /* 0x0000004a281e7227 */ /* 0x000fe200078e00ff */
[----:B------:R0:W-:Y:S03]  /*fda0*/  STS.U8 [R29+UR9+0x500], R76 ;  /* 0x0005004c1d007988 */ /* 0x0001e60008000009 */
[----:B------:R-:W-:Y:S01]  /*fdb0*/  IMAD.MOV R30, RZ, RZ, -R30 ;  /* 0x000000ffff1e7224 */ /* 0x000fe200078e0a1e */
[----:B0-----:R-:W-:-:S03]  /*fdc0*/  IABS R76, R13 ;  /* 0x0000000d004c7213 */ /* 0x001fc60000000000 */
        /* <DEDUP_REMOVED lines=10> */
[----:B------:R0:W-:Y:S03]  /*fe70*/  STS.U8 [R29+UR9+0x1500], R78 ;  /* 0x0015004e1d007988 */ /* 0x0001e60008000009 */
[----:B------:R-:W-:Y:S01]  /*fe80*/  IMAD.MOV R30, RZ, RZ, -R30 ;  /* 0x000000ffff1e7224 */ /* 0x000fe200078e0a1e */
[----:B------:R1:W-:Y:S01]  /*fe90*/  STS.U8 [R29+UR9+0x2900], R9 ;  /* 0x002900091d007988 */ /* 0x0003e20008000009 */
[----:B0-----:R-:W-:Y:S02]  /*fea0*/  IABS R78, R8 ;  /* 0x00000008004e7213 */ /* 0x001fe40000000000 */
[----:B------:R-:W-:-:S02]  /*feb0*/  IMAD R79, R39, R30, R79 ;  /* 0x0000001e274f7224 */ /* 0x000fc400078e024f */
[----:B-1----:R-:W-:Y:S02]  /*fec0*/  VIADD R9, R0, 0x5e ;  /* 0x0000005e00097836 */ /* 0x002fe40000000000 */
[----:B------:R-:W-:-:S03]  /*fed0*/  IMAD.HI.U32 R30, R40, R78, RZ ;  /* 0x0000004e281e7227 */ /* 0x000fc600078e00ff */
[----:B------:R-:W-:Y:S01]  /*fee0*/  IABS R77, R9 ;  /* 0x00000009004d7213 */ /* 0x000fe20000000000 */
[----:B------:R-:W-:Y:S01]  /*fef0*/  IMAD.MOV R30, RZ, RZ, -R30 ;  /* 0x000000ffff1e7224 */ /* 0x000fe200078e0a1e */
[----:B------:R0:W-:Y:S03]  /*ff00*/  STS.U8 [R29+UR9+0x3100], R132 ;  /* 0x003100841d007988 */ /* 0x0001e60008000009 */
[----:B------:R-:W-:Y:S02]  /*ff10*/  IMAD R78, R39, R30, R78 ;  /* 0x0000001e274e7224 */ /* 0x000fe400078e024e */
[----:B------:R-:W-:Y:S01]  /*ff20*/  IMAD.HI.U32 R30, R40, R77, RZ ;  /* 0x0000004d281e7227 */ /* 0x000fe200078e00ff */
[----:B------:R1:W-:Y:S03]  /*ff30*/  STS.U8 [R29+UR9+0x2d00], R80 ;  /* 0x002d00501d007988 */ /* 0x0003e60008000009 */
[----:B0-----:R-:W-:-:S02]  /*ff40*/  VIADD R132, R0, 0x5f ;  /* 0x0000005f00847836 */ /* 0x001fc40000000000 */
[----:B------:R-:W-:-:S03]  /*ff50*/  IMAD.MOV R30, RZ, RZ, -R30 ;  /* 0x000000ffff1e7224 */ /* 0x000fc600078e0a1e */
[----:B-1----:R-:W-:Y:S01]  /*ff60*/  IABS R80, R132 ;  /* 0x0000008400507213 */ /* 0x002fe20000000000 */
[----:B------:R-:W-:-:S04]  /*ff70*/  IMAD R77, R39, R30, R77 ;  /* 0x0000001e274d7224 */ /* 0x000fc800078e024d */
[----:B------:R-:W-:-:S04]  /*ff80*/  IMAD.HI.U32 R30, R40, R80, RZ ;  /* 0x00000050281e7227 */ /* 0x000fc800078e00ff */
[----:B------:R-:W-:-:S04]  /*ff90*/  IMAD.MOV R30, RZ, RZ, -R30 ;  /* 0x000000ffff1e7224 */ /* 0x000fc800078e0a1e */
[----:B------:R-:W-:Y:S01]  /*ffa0*/  IMAD R80, R39, R30, R80 ;  /* 0x0000001e27507224 */ /* 0x000fe200078e0250 */
[----:B------:R-:W-:Y:S01]  /*ffb0*/  LOP3.LUT R30, R149, 0x30, RZ, 0x3c, !PT ;  /* 0x00000030951e7812 */ /* 0x000fe200078e3cff */
[----:B------:R0:W-:Y:S04]  /*ffc0*/  STS.U8 [R29+UR9+0x3d00], R130 ;  /* 0x003d00821d007988 */ /* 0x0001e80008000009 */
[----:B------:R-:W-:Y:S04]  /*ffd0*/  STL [R1+0x824], R9 ;  /* 0x0008240901007387 */ /* 0x000fe80000100800 */
[----:B------:R-:W2:Y:S01]  /*ffe0*/  LDL.LU R84, [R1+0x3c0] ;  /* 0x0003c00001547983 */ /* 0x000ea20000300800 */
[----:B0-----:R-:W-:-:S03]  /*fff0*/  VIADD R130, R0, 0x64 ;  /* 0x0000006400827836 */ /* 0x001fc60000000000 */
[----:B------:R-:W-:Y:S04]  /*10000*/  STL [R1+0x820], R132 ;  /* 0x0008208401007387 */ /* 0x000fe80000100800 */
[----:B---3--:R0:W-:Y:S04]  /*10010*/  STS.U8 [R29+UR9+0x3500], R83 ;  /* 0x003500531d007988 */ /* 0x0081e80008000009 */
[----:B0-----:R-:W3:Y:S04]  /*10020*/  LDL.LU R83, [R1+0x3b4] ;  /* 0x0003b40001537983 */ /* 0x001ee80000300800 */
[----:B------:R-:W3:Y:S04]  /*10030*/  LDL.LU R85, [R1+0x3ac] ;  /* 0x0003ac0001557983 */ /* 0x000ee80000300800 */
[----:B----4-:R-:W-:Y:S04]  /*10040*/  STS.U8 [R29+UR9+0x3900], R82 ;  /* 0x003900521d007988 */ /* 0x010fe80008000009 */
[----:B------:R0:W-:Y:S04]  /*10050*/  STS.U8 [R30+UR9+0x580], R6 ;  /* 0x000580061e007988 */ /* 0x0001e80008000009 */
[----:B------:R1:W-:Y:S01]  /*10060*/  STS.U8 [R30+UR9+0xd80], R7 ;  /* 0x000d80071e007988 */ /* 0x0003e20008000009 */
[----:B0-----:R-:W-:-:S03]  /*10070*/  VIADD R6, R0, 0x65 ;  /* 0x0000006500067836 */ /* 0x001fc60000000000 */
[----:B------:R-:W-:Y:S01]  /*10080*/  STL [R1+0x818], R130 ;  /* 0x0008188201007387 */ /* 0x000fe20000100800 */
[----:B-1----:R-:W-:-:S03]  /*10090*/  VIADD R7, R0, 0x66 ;  /* 0x0000006600077836 */ /* 0x002fc60000000000 */
[----:B--2---:R0:W-:Y:S04]  /*100a0*/  STS.U8 [R30+UR9+0x180], R86 ;  /* 0x000180561e007988 */ /* 0x0041e80008000009 */
[----:B0-----:R-:W2:Y:S04]  /*100b0*/  LDL.LU R86, [R1+0x37c] ;  /* 0x00037c0001567983 */ /* 0x001ea80000300800 */
[----:B------:R-:W-:Y:S04]  /*100c0*/  STL [R1+0x814], R6 ;  /* 0x0008140601007387 */ /* 0x000fe80000100800 */
[----:B------:R-:W-:Y:S04]  /*100d0*/  STL [R1+0x810], R7 ;  /* 0x0008100701007387 */ /* 0x000fe80000100800 */
[----:B------:R-:W4:Y:S04]  /*100e0*/  LDL.LU R162, [R1+0x370] ;  /* 0x0003700001a27983 */ /* 0x000f280000300800 */
[----:B------:R0:W-:Y:S04]  /*100f0*/  STS.U8 [R30+UR9+0x1580], R126 ;  /* 0x0015807e1e007988 */ /* 0x0001e80008000009 */
[----:B------:R1:W-:Y:S01]  /*10100*/  STS.U8 [R30+UR9+0x1d80], R125 ;  /* 0x001d807d1e007988 */ /* 0x0003e20008000009 */
[----:B0-----:R-:W-:-:S02]  /*10110*/  VIADD R126, R0, 0x67 ;  /* 0x00000067007e7836 */ /* 0x001fc40000000000 */
[----:B-1----:R-:W-:-:S03]  /*10120*/  VIADD R125, R0, 0x6c ;  /* 0x0000006c007d7836 */ /* 0x002fc60000000000 */
[----:B------:R-:W-:Y:S04]  /*10130*/  STL [R1+0x80c], R126 ;  /* 0x00080c7e01007387 */ /* 0x000fe80000100800 */
[----:B------:R-:W-:Y:S04]  /*10140*/  STL [R1+0x808], R125 ;  /* 0x0008087d01007387 */ /* 0x000fe80000100800 */
[----:B------:R-:W2:Y:S04]  /*10150*/  LDL.LU R34, [R1+0x3a4] ;  /* 0x0003a40001227983 */ /* 0x000ea80000300800 */
[----:B------:R-:W2:Y:S04]  /*10160*/  LDL.LU R134, [R1+0x33c] ;  /* 0x00033c0001867983 */ /* 0x000ea80000300800 */
[----:B------:R-:W2:Y:S04]  /*10170*/  LDL.LU R145, [R1+0x32c] ;  /* 0x00032c0001917983 */ /* 0x000ea80000300800 */
[----:B------:R-:W2:Y:S04]  /*10180*/  LDL.LU R147, [R1+0x324] ;  /* 0x0003240001937983 */ /* 0x000ea80000300800 */
[----:B------:R0:W-:Y:S04]  /*10190*/  STS.U8 [R30+UR9+0x2580], R4 ;  /* 0x002580041e007988 */ /* 0x0001e80008000009 */
[----:B------:R-:W2:Y:S04]  /*101a0*/  LDL.LU R148, [R1+0x300] ;  /* 0x0003000001947983 */ /* 0x000ea80000300800 */
[----:B------:R-:W2:Y:S01]  /*101b0*/  LDL.LU R151, [R1+0x2f8] ;  /* 0x0002f80001977983 */ /* 0x000ea20000300800 */
[----:B0-----:R-:W-:-:S03]  /*101c0*/  VIADD R4, R0, 0x6d ;  /* 0x0000006d00047836 */ /* 0x001fc60000000000 */
[----:B------:R-:W2:Y:S04]  /*101d0*/  LDL.LU R136, [R1+0x2ec] ;  /* 0x0002ec0001887983 */ /* 0x000ea80000300800 */
[----:B------:R-:W2:Y:S04]  /*101e0*/  LDL.LU R137, [R1+0x2c0] ;  /* 0x0002c00001897983 */ /* 0x000ea80000300800 */
[----:B------:R-:W2:Y:S04]  /*101f0*/  LDL.LU R152, [R1+0x2bc] ;  /* 0x0002bc0001987983 */ /* 0x000ea80000300800 */
[----:B------:R-:W-:Y:S04]  /*10200*/  STL [R1+0x804], R4 ;  /* 0x0008040401007387 */ /* 0x000fe80000100800 */
[----:B------:R-:W2:Y:S04]  /*10210*/  LDL.LU R140, [R1+0x2b8] ;  /* 0x0002b800018c7983 */ /* 0x000ea80000300800 */
        /* <DEDUP_REMOVED lines=10> */
[----:B----4-:R0:W-:Y:S04]  /*102c0*/  STS.U8 [R30+UR9+0x2980], R162 ;  /* 0x002980a21e007988 */ /* 0x0101e80008000009 */
[----:B0-----:R-:W4:Y:S01]  /*102d0*/  LDL.LU R162, [R1+0x244] ;  /* 0x0002440001a27983 */ /* 0x001f220000300800 */
[----:B------:R-:W-:-:S05]  /*102e0*/  IABS R81, R130 ;  /* 0x0000008200517213 */ /* 0x000fca0000000000 */
[----:B------:R-:W-:Y:S01]  /*102f0*/  IMAD.HI.U32 R31, R40, R81, RZ ;  /* 0x00000051281f7227 */ /* 0x000fe200078e00ff */
[----:B------:R-:W-:-:S03]  /*10300*/  IABS R82, R6 ;  /* 0x0000000600527213 */ /* 0x000fc60000000000 */
[----:B------:R-:W-:-:S04]  /*10310*/  IMAD.MOV R31, RZ, RZ, -R31 ;  /* 0x000000ffff1f7224 */ /* 0x000fc800078e0a1f */
[----:B------:R-:W-:Y:S02]  /*10320*/  IMAD R81, R39, R31, R81 ;  /* 0x0000001f27517224 */ /* 0x000fe400078e0251 */
[----:B------:R-:W-:Y:S01]  /*10330*/  IMAD.HI.U32 R31, R40, R82, RZ ;  /* 0x00000052281f7227 */ /* 0x000fe200078e00ff */
[----:B------:R0:W-:Y:S03]  /*10340*/  STS.U8 [R30+UR9+0x980], R84 ;  /* 0x000980541e007988 */ /* 0x0001e60008000009 */
[----:B------:R-:W-:Y:S01]  /*10350*/  IMAD.MOV R31, RZ, RZ, -R31 ;  /* 0x000000ffff1f7224 */ /* 0x000fe200078e0a1f */
[----:B0-----:R-:W-:-:S03]  /*10360*/  IABS R84, R7 ;  /* 0x0000000700547213 */ /* 0x001fc60000000000 */
[----:B------:R-:W-:Y:S01]  /*10370*/  IMAD R82, R39, R31, R82 ;  /* 0x0000001f27527224 */ /* 0x000fe200078e0252 */
[----:B---3--:R0:W-:Y:S01]  /*10380*/  STS.U8 [R30+UR9+0x1180], R83 ;  /* 0x001180531e007988 */ /* 0x0081e20008000009 */
[----:B------:R-:W-:-:S04]  /*10390*/  IMAD.HI.U32 R31, R40, R84, RZ ;  /* 0x00000054281f7227 */ /* 0x000fc800078e00ff */
[----:B------:R-:W-:Y:S01]  /*103a0*/  IMAD.MOV R31, RZ, RZ, -R31 ;  /* 0x000000ffff1f7224 */ /* 0x000fe200078e0a1f */
[----:B0-----:R-:W-:-:S03]  /*103b0*/  IABS R83, R126 ;  /* 0x0000007e00537213 */ /* 0x001fc60000000000 */
[----:B------:R-:W-:Y:S01]  /*103c0*/  IMAD R84, R39, R31, R84 ;  /* 0x0000001f27547224 */ /* 0x000fe200078e0254 */
[----:B------:R0:W-:Y:S01]  /*103d0*/  STS.U8 [R30+UR9+0x1980], R85 ;  /* 0x001980551e007988 */ /* 0x0001e20008000009 */
[----:B------:R-:W-:-:S04]  /*103e0*/  IMAD.HI.U32 R31, R40, R83, RZ ;  /* 0x00000053281f7227 */ /* 0x000fc800078e00ff */
[----:B------:R-:W-:Y:S01]  /*103f0*/  IMAD.MOV R31, RZ, RZ, -R31 ;  /* 0x000000ffff1f7224 */ /* 0x000fe200078e0a1f */
[----:B0-----:R-:W-:-:S03]  /*10400*/  IABS R85, R125 ;  /* 0x0000007d00557213 */ /* 0x001fc60000000000 */
[----:B------:R-:W-:Y:S01]  /*10410*/  IMAD R83, R39, R31, R83 ;  /* 0x0000001f27537224 */ /* 0x000fe200078e0253 */
[----:B--2---:R0:W-:Y:S01]  /*10420*/  STS.U8 [R30+UR9+0x2180], R86 ;  /* 0x002180561e007988 */ /* 0x0041e20008000009 */
[----:B------:R-:W-:-:S04]  /*10430*/  IMAD.HI.U32 R31, R40, R85, RZ ;  /* 0x00000055281f7227 */ /* 0x000fc800078e00ff */
[----:B------:R-:W-:Y:S01]  /*10440*/  IMAD.MOV R31, RZ, RZ, -R31 ;  /* 0x000000ffff1f7224 */ /* 0x000fe200078e0a1f */
[----:B0-----:R-:W-:-:S03]  /*10450*/  IABS R86, R4 ;  /* 0x0000000400567213 */ /* 0x001fc60000000000 */
[----:B------:R-:W-:Y:S02]  /*10460*/  IMAD R85, R39, R31, R85 ;  /* 0x0000001f27557224 */ /* 0x000fe400078e0255 */
[----:B------:R-:W-:-:S04]  /*10470*/  IMAD.HI.U32 R31, R40, R86, RZ ;  /* 0x00000056281f7227 */ /* 0x000fc800078e00ff */
[----:B------:R-:W-:Y:S01]  /*10480*/  IMAD.MOV R31, RZ, RZ, -R31 ;  /* 0x000000ffff1f7224 */ /* 0x000fe200078e0a1f */
[----:B------:R0:W-:Y:S03]  /*10490*/  STS.U8 [R30+UR9+0x3580], R145 ;  /* 0x003580911e007988 */ /* 0x0001e60008000009 */
[----:B------:R-:W-:Y:S01]  /*104a0*/  IMAD R86, R39, R31, R86 ;  /* 0x0000001f27567224 */ /* 0x000fe200078e0256 */
[----:B------:R-:W-:Y:S01]  /*104b0*/  LOP3.LUT R31, R149, 0x40, RZ, 0x3c, !PT ;  /* 0x00000040951f7812 */ /* 0x000fe200078e3cff */
[----:B------:R1:W-:Y:S04]  /*104c0*/  STS.U8 [R30+UR9+0x3980], R147 ;  /* 0x003980931e007988 */ /* 0x0003e80008000009 */
[----:B------:R2:W-:Y:S04]  /*104d0*/  STS.U8 [R30+UR9+0x3d80], R148 ;  /* 0x003d80941e007988 */ /* 0x0005e80008000009 */
[----:B0-----:R-:W3:Y:S04]  /*104e0*/  LDL.LU R145, [R1+0x23c] ;  /* 0x00023c0001917983 */ /* 0x001ee80000300800 */
[----:B-1----:R-:W3:Y:S04]  /*104f0*/  LDL.LU R147, [R1+0x238] ;  /* 0x0002380001937983 */ /* 0x002ee80000300800 */
[----:B------:R-:W-:Y:S04]  /*10500*/  STS.U8 [R30+UR9+0x2d80], R34 ;  /* 0x002d80221e007988 */ /* 0x000fe80008000009 */
[----:B------:R-:W-:Y:S04]  /*10510*/  STS.U8 [R30+UR9+0x3180], R134 ;  /* 0x003180861e007988 */ /* 0x000fe80008000009 */
[----:B--2---:R-:W2:Y:S04]  /*10520*/  LDL.LU R148, [R1+0x234] ;  /* 0x0002340001947983 */ /* 0x004ea80000300800 */
[----:B------:R0:W-:Y:S04]  /*10530*/  STS.U8 [R31+UR9+0x200], R151 ;  /* 0x000200971f007988 */ /* 0x0001e80008000009 */
[----:B------:R-:W2:Y:S04]  /*10540*/  LDL.LU R149, [R1+0x230] ;  /* 0x0002300001957983 */ /* 0x000ea80000300800 */
[----:B------:R1:W-:Y:S04]  /*10550*/  STS.U8 [R31+UR9+0xe00], R152 ;  /* 0x000e00981f007988 */ /* 0x0003e80008000009 */
[----:B0-----:R-:W2:Y:S04]  /*10560*/  LDL.LU R151, [R1+0x22c] ;  /* 0x00022c0001977983 */ /* 0x001ea80000300800 */
[----:B------:R0:W-:Y:S04]  /*10570*/  STS.U8 [R31+UR9+0x2600], R153 ;  /* 0x002600991f007988 */ /* 0x0001e80008000009 */
[----:B-1----:R-:W2:Y:S04]  /*10580*/  LDL.LU R152, [R1+0x228] ;  /* 0x0002280001987983 */ /* 0x002ea80000300800 */
        /* <DEDUP_REMOVED lines=10> */
[----:B-1----:R-:W2:Y:S04]  /*10630*/  LDL.LU R161, [R1+0x20c] ;  /* 0x00020c0001a17983 */ /* 0x002ea80000300800 */
[----:B----4-:R0:W-:Y:S04]  /*10640*/  STS.U8 [R31+UR9+0x3e00], R162 ;  /* 0x003e00a21f007988 */ /* 0x0101e80008000009 */
[----:B0-----:R-:W4:Y:S04]  /*10650*/  LDL.LU R162, [R1+0x1e0] ;  /* 0x0001e00001a27983 */ /* 0x001f280000300800 */
[----:B------:R-:W-:Y:S04]  /*10660*/  STS.U8 [R31+UR9+0x600], R136 ;  /* 0x000600881f007988 */ /* 0x000fe80008000009 */
[----:B------:R-:W-:Y:S04]  /*10670*/  STS.U8 [R31+UR9+0xa00], R137 ;  /* 0x000a00891f007988 */ /* 0x000fe80008000009 */
[----:B------:R-:W-:Y:S04]  /*10680*/  STS.U8 [R31+UR9+0x1200], R140 ;  /* 0x0012008c1f007988 */ /* 0x000fe80008000009 */
[----:B------:R-:W-:Y:S04]  /*10690*/  STS.U8 [R31+UR9+0x1600], R141 ;  /* 0x0016008d1f007988 */ /* 0x000fe80008000009 */
[----:B------:R-:W-:Y:S04]  /*106a0*/  STS.U8 [R31+UR9+0x1a00], R142 ;  /* 0x001a008e1f007988 */ /* 0x000fe80008000009 */
[----:B------:R-:W-:Y:S04]  /*106b0*/  STS.U8 [R31+UR9+0x1e00], R143 ;  /* 0x001e008f1f007988 */ /* 0x000fe80008000009 */
[----:B------:R0:W-:Y:S04]  /*106c0*/  STS.U8 [R31+UR9+0x2200], R144 ;  /* 0x002200901f007988 */ /* 0x0001e80008000009 */
[----:B------:R-:W4:Y:S04]  /*106d0*/  LDL.LU R33, [R1+0x1dc] ;  /* 0x0001dc0001217983 */ /* 0x000f280000300800 */
[----:B------:R-:W4:Y:S01]  /*106e0*/  LDL.LU R34, [R1+0x1d8] ;  /* 0x0001d80001227983 */ /* 0x000f220000300800 */
[----:B0-----:R-:W0:Y:S03]  /*106f0*/  S2R R31, SR_TID.X ;  /* 0x00000000001f7919 */ /* 0x001e260000002100 */
[----:B------:R-:W4:Y:S04]  /*10700*/  LDL.LU R134, [R1+0x1d4] ;  /* 0x0001d40001867983 */ /* 0x000f280000300800 */
[----:B------:R-:W4:Y:S04]  /*10710*/  LDL.LU R136, [R1+0x1d0] ;  /* 0x0001d00001887983 */ /* 0x000f280000300800 */
[----:B------:R-:W4:Y:S04]  /*10720*/  LDL.LU R137, [R1+0x1cc] ;  /* 0x0001cc0001897983 */ /* 0x000f280000300800 */
[----:B------:R-:W4:Y:S04]  /*10730*/  LDL.LU R140, [R1+0x1a0] ;  /* 0x0001a000018c7983 */ /* 0x000f280000300800 */
[----:B------:R-:W4:Y:S04]  /*10740*/  LDL.LU R141, [R1+0x19c] ;  /* 0x00019c00018d7983 */ /* 0x000f280000300800 */
[----:B------:R-:W4:Y:S04]  /*10750*/  LDL.LU R142, [R1+0x198] ;  /* 0x00019800018e7983 */ /* 0x000f280000300800 */
[----:B------:R-:W4:Y:S01]  /*10760*/  LDL.LU R143, [R1+0x194] ;  /* 0x00019400018f7983 */ /* 0x000f220000300800 */
[----:B0-----:R-:W-:-:S03]  /*10770*/  LOP3.LUT R31, R31, 0x7f, RZ, 0xc0, !PT ;  /* 0x0000007f1f1f7812 */ /* 0x001fc600078ec0ff */
[----:B------:R-:W4:Y:S01]  /*10780*/  LDL.LU R144, [R1+0x190] ;  /* 0x0001900001907983 */ /* 0x000f220000300800 */
[----:B------:R-:W-:-:S05]  /*10790*/  LOP3.LUT R32, R31, 0x50, RZ, 0x3c, !PT ;  /* 0x000000501f207812 */ /* 0x000fca00078e3cff */
[----:B---3--:R0:W-:Y:S04]  /*107a0*/  STS.U8 [R32+UR9+0x280], R145 ;  /* 0x0002809120007988 */ /* 0x0081e80008000009 */
[----:B------:R1:W-:Y:S04]  /*107b0*/  STS.U8 [R32+UR9+0x680], R147 ;  /* 0x0006809320007988 */ /* 0x0003e80008000009 */
[----:B0-----:R-:W3:Y:S04]  /*107c0*/  LDL.LU R145, [R1+0x18c] ;  /* 0x00018c0001917983 */ /* 0x001ee80000300800 */
[----:B--2---:R0:W-:Y:S04]  /*107d0*/  STS.U8 [R32+UR9+0xa80], R148 ;  /* 0x000a809420007988 */ /* 0x0041e80008000009 */
        /* <DEDUP_REMOVED lines=22> */
[----:B------:R0:W-:Y:S04]  /*10940*/  STS.U8 [R32+UR9+0x3680], R33 ;  /* 0x0036802120007988 */ /* 0x0001e80008000009 */
[----:B------:R-:W-:Y:S01]  /*10950*/  STS.U8 [R32+UR9+0x3a80], R34 ;  /* 0x003a802220007988 */ /* 0x000fe20008000009 */
[----:B0-----:R-:W-:-:S03]  /*10960*/  LOP3.LUT R33, R31, 0x60, RZ, 0x3c, !PT ;  /* 0x000000601f217812 */ /* 0x001fc600078e3cff */
[----:B------:R0:W-:Y:S04]  /*10970*/  STS.U8 [R32+UR9+0x3e80], R134 ;  /* 0x003e808620007988 */ /* 0x0001e80008000009 */
[----:B------:R1:W-:Y:S04]  /*10980*/  STS.U8 [R33+UR9+0x300], R136 ;  /* 0x0003008821007988 */ /* 0x0003e80008000009 */
[----:B------:R1:W-:Y:S04]  /*10990*/  STS.U8 [R33+UR9+0x700], R137 ;  /* 0x0007008921007988 */ /* 0x0003e80008000009 */
[----:B0-----:R-:W4:Y:S04]  /*109a0*/  LDL.LU R134, [R1+0x78] ;  /* 0x0000780001867983 */ /* 0x001f280000300800 */
[----:B-1----:R-:W4:Y:S04]  /*109b0*/  LDL.LU R136, [R1+0x74] ;  /* 0x0000740001887983 */ /* 0x002f280000300800 */
[----:B------:R0:W-:Y:S04]  /*109c0*/  STS.U8 [R33+UR9+0xb00], R140 ;  /* 0x000b008c21007988 */ /* 0x0001e80008000009 */
[----:B------:R-:W4:Y:S04]  /*109d0*/  LDL.LU R137, [R1+0x70] ;  /* 0x0000700001897983 */ /* 0x000f280000300800 */
[----:B------:R1:W-:Y:S04]  /*109e0*/  STS.U8 [R33+UR9+0xf00], R141 ;  /* 0x000f008d21007988 */ /* 0x0003e80008000009 */
[----:B0-----:R-:W4:Y:S04]  /*109f0*/  LDL.LU R140, [R1+0x6c] ;  /* 0x00006c00018c7983 */ /* 0x001f280000300800 */
[----:B------:R0:W-:Y:S04]  /*10a00*/  STS.U8 [R33+UR9+0x1300], R142 ;  /* 0x0013008e21007988 */ /* 0x0001e80008000009 */
[----:B-1----:R-:W4:Y:S04]  /*10a10*/  LDL.LU R141, [R1+0x68] ;  /* 0x00006800018d7983 */ /* 0x002f280000300800 */
[----:B------:R1:W-:Y:S04]  /*10a20*/  STS.U8 [R33+UR9+0x1700], R143 ;  /* 0x0017008f21007988 */ /* 0x0003e80008000009 */
[----:B0-----:R-:W4:Y:S04]  /*10a30*/  LDL.LU R142, [R1+0x64] ;  /* 0x00006400018e7983 */ /* 0x001f280000300800 */
[----:B------:R0:W-:Y:S04]  /*10a40*/  STS.U8 [R33+UR9+0x1b00], R144 ;  /* 0x001b009021007988 */ /* 0x0001e80008000009 */
[----:B-1----:R-:W4:Y:S04]  /*10a50*/  LDL.LU R143, [R1+0x60] ;  /* 0x00006000018f7983 */ /* 0x002f280000300800 */
[----:B---3--:R1:W-:Y:S04]  /*10a60*/  STS.U8 [R33+UR9+0x1f00], R145 ;  /* 0x001f009121007988 */ /* 0x0083e80008000009 */
[----:B0-----:R-:W3:Y:S01]  /*10a70*/  LDL.LU R144, [R1+0x5c] ;  /* 0x00005c0001907983 */ /* 0x001ee20000300800 */
[----:B------:R-:W-:-:S03]  /*10a80*/  LOP3.LUT R34, R31, 0x70, RZ, 0x3c, !PT ;  /* 0x000000701f227812 */ /* 0x000fc600078e3cff */
        /* <DEDUP_REMOVED lines=22> */
[----:B0-----:R-:W2:Y:S04]  /*10bf0*/  LDL.LU R161, [R1+0x24] ;  /* 0x0000240001a17983 */ /* 0x001ea80000300800 */
[----:B----4-:R0:W-:Y:S04]  /*10c00*/  STS.U8 [R34+UR9+0xf80], R162 ;  /* 0x000f80a222007988 */ /* 0x0101e80008000009 */
[----:B0-----:R-:W4:Y:S04]  /*10c10*/  LDL.LU R162, [R1+0x1c] ;  /* 0x00001c0001a27983 */ /* 0x001f280000300800 */
[----:B------:R-:W4:Y:S04]  /*10c20*/  LDL.LU R28, [R1+0x8] ;  /* 0x00000800011c7983 */ /* 0x000f280000300800 */
[----:B------:R-:W4:Y:S04]  /*10c30*/  LDL.LU R30, [R1+0xc] ;  /* 0x00000c00011e7983 */ /* 0x000f280000300800 */
[----:B------:R-:W4:Y:S04]  /*10c40*/  LDL.LU R29, [R1+0x4] ;  /* 0x00000400011d7983 */ /* 0x000f280000300800 */
[----:B------:R-:W-:Y:S04]  /*10c50*/  STS.U8 [R34+UR9+0x2b80], R92 ;  /* 0x002b805c22007988 */ /* 0x000fe80008000009 */
[----:B------:R-:W-:Y:S04]  /*10c60*/  STS.U8 [R34+UR9+0x2f80], R91 ;  /* 0x002f805b22007988 */ /* 0x000fe80008000009 */
[----:B------:R-:W-:Y:S04]  /*10c70*/  STS.U8 [R34+UR9+0x3380], R90 ;  /* 0x0033805a22007988 */ /* 0x000fe80008000009 */
[----:B------:R-:W-:Y:S04]  /*10c80*/  STS.U8 [R34+UR9+0x3780], R89 ;  /* 0x0037805922007988 */ /* 0x000fe80008000009 */
[----:B------:R0:W-:Y:S04]  /*10c90*/  STS.U8 [R34+UR9+0x1380], R134 ;  /* 0x0013808622007988 */ /* 0x0001e80008000009 */
[----:B------:R1:W-:Y:S04]  /*10ca0*/  STS.U8 [R34+UR9+0x1780], R136 ;  /* 0x0017808822007988 */ /* 0x0003e80008000009 */
[----:B0-----:R-:W4:Y:S04]  /*10cb0*/  LDL.LU R134, [R1+0xae4] ;  /* 0x000ae40001867983 */ /* 0x001f280000300800 */
[----:B-1----:R-:W4:Y:S04]  /*10cc0*/  LDL.LU R136, [R1+0xae0] ;  /* 0x000ae00001887983 */ /* 0x002f280000300800 */
[----:B------:R0:W-:Y:S04]  /*10cd0*/  STS.U8 [R34+UR9+0x1b80], R137 ;  /* 0x001b808922007988 */ /* 0x0001e80008000009 */
[----:B------:R1:W-:Y:S04]  /*10ce0*/  STS.U8 [R34+UR9+0x1f80], R140 ;  /* 0x001f808c22007988 */ /* 0x0003e80008000009 */
[----:B0-----:R-:W4:Y:S04]  /*10cf0*/  LDL.LU R137, [R1+0xadc] ;  /* 0x000adc0001897983 */ /* 0x001f280000300800 */
[----:B-1----:R-:W4:Y:S04]  /*10d00*/  LDL.LU R140, [R1+0xad8] ;  /* 0x000ad800018c7983 */ /* 0x002f280000300800 */
[----:B------:R0:W-:Y:S04]  /*10d10*/  STS.U8 [R34+UR9+0x2380], R141 ;  /* 0x0023808d22007988 */ /* 0x0001e80008000009 */
[----:B------:R1:W-:Y:S04]  /*10d20*/  STS.U8 [R34+UR9+0x2780], R142 ;  /* 0x0027808e22007988 */ /* 0x0003e80008000009 */
[----:B------:R-:W-:Y:S04]  /*10d30*/  STS.U8 [R34+UR9+0x3b80], R88 ;  /* 0x003b805822007988 */ /* 0x000fe80008000009 */
[----:B0-----:R-:W4:Y:S04]  /*10d40*/  LDL.LU R141, [R1+0xad4] ;  /* 0x000ad400018d7983 */ /* 0x001f280000300800 */
[----:B-1----:R-:W4:Y:S04]  /*10d50*/  LDL.LU R142, [R1+0xad0] ;  /* 0x000ad000018e7983 */ /* 0x002f280000300800 */
[----:B------:R0:W-:Y:S04]  /*10d60*/  STS.U8 [R34+UR9+0x3f80], R87 ;  /* 0x003f805722007988 */ /* 0x0001e80008000009 */
[----:B------:R1:W-:Y:S04]  /*10d70*/  STS.U8 [R31+UR9+0x4000], R143 ;  /* 0x0040008f1f007988 */ /* 0x0003e80008000009 */
[----:B---3--:R3:W-:Y:S04]  /*10d80*/  STS.U8 [R31+UR9+0x4400], R144 ;  /* 0x004400901f007988 */ /* 0x0087e80008000009 */
[----:B0-----:R-:W4:Y:S04]  /*10d90*/  LDL.LU R87, [R1] ;  /* 0x0000000001577983 */ /* 0x001f280000300800 */
[----:B-1----:R-:W4:Y:S04]  /*10da0*/  LDL.LU R143, [R1+0xacc] ;  /* 0x000acc00018f7983 */ /* 0x002f280000300800 */
[----:B---3--:R-:W3:Y:S04]  /*10db0*/  LDL.LU R144, [R1+0xac8] ;  /* 0x000ac80001907983 */ /* 0x008ee80000300800 */
[----:B--2---:R0:W-:Y:S04]  /*10dc0*/  STS.U8 [R31+UR9+0x4800], R145 ;  /* 0x004800911f007988 */ /* 0x0041e80008000009 */
[----:B------:R1:W-:Y:S04]  /*10dd0*/  STS.U8 [R31+UR9+0x4c00], R147 ;  /* 0x004c00931f007988 */ /* 0x0003e80008000009 */
[----:B------:R2:W-:Y:S04]  /*10de0*/  STS.U8 [R31+UR9+0x5000], R148 ;  /* 0x005000941f007988 */ /* 0x0005e80008000009 */
[----:B0-----:R-:W3:Y:S04]  /*10df0*/  LDL.LU R145, [R1+0xac4] ;  /* 0x000ac40001917983 */ /* 0x001ee80000300800 */
[----:B-1----:R-:W3:Y:S04]  /*10e00*/  LDL.LU R147, [R1+0xac0] ;  /* 0x000ac00001937983 */ /* 0x002ee80000300800 */
[----:B--2---:R-:W2:Y:S04]  /*10e10*/  LDL.LU R148, [R1+0xabc] ;  /* 0x000abc0001947983 */ /* 0x004ea80000300800 */
[----:B------:R0:W-:Y:S04]  /*10e20*/  STS.U8 [R31+UR9+0x5400], R149 ;  /* 0x005400951f007988 */ /* 0x0001e80008000009 */
[----:B------:R1:W-:Y:S04]  /*10e30*/  STS.U8 [R31+UR9+0x5800], R151 ;  /* 0x005800971f007988 */ /* 0x0003e80008000009 */
[----:B------:R1:W-:Y:S04]  /*10e40*/  STS.U8 [R31+UR9+0x5c00], R152 ;  /* 0x005c00981f007988 */ /* 0x0003e80008000009 */
[----:B0-----:R-:W2:Y:S04]  /*10e50*/  LDL.LU R149, [R1+0xab8] ;  /* 0x000ab80001957983 */ /* 0x001ea80000300800 */
[----:B-1----:R-:W2:Y:S04]  /*10e60*/  LDL.LU R151, [R1+0xab4] ;  /* 0x000ab40001977983 */ /* 0x002ea80000300800 */
[----:B------:R-:W2:Y:S04]  /*10e70*/  LDL.LU R152, [R1+0xab0] ;  /* 0x000ab00001987983 */ /* 0x000ea80000300800 */
        /* <DEDUP_REMOVED lines=12> */
[----:B----4-:R0:W-:Y:S04]  /*10f40*/  STS.U8 [R31+UR9+0x7800], R162 ;  /* 0x007800a21f007988 */ /* 0x0101e80008000009 */
[----:B0-----:R-:W4:Y:S04]  /*10f50*/  LDL.LU R162, [R1+0xa94] ;  /* 0x000a940001a27983 */ /* 0x001f280000300800 */
[----:B------:R0:W-:Y:S02]  /*10f60*/  STS.U8 [R31+UR9+0x7c00], R28 ;  /* 0x007c001c1f007988 */ /* 0x0001e40008000009 */
[----:B0-----:R-:W0:Y:S01]  /*10f70*/  S2R R28, SR_TID.X ;  /* 0x00000000001c7919 */ /* 0x001e220000002100 */
[----:B------:R-:W-:-:S02]  /*10f80*/  ISETP.GT.U32.AND P2, PT, R39, R43, PT ;  /* 0x0000002b2700720c */ /* 0x000fc40003f44070 */
[----:B------:R-:W-:Y:S02]  /*10f90*/  ISETP.GT.U32.AND P5, PT, R39, R42, PT ;  /* 0x0000002a2700720c */ /* 0x000fe40003fa4070 */
[----:B------:R-:W-:Y:S02]  /*10fa0*/  ISETP.GE.AND P6, PT, R96, RZ, PT ;  /* 0x000000ff6000720c */ /* 0x000fe40003fc6270 */
[----:B------:R-:W4:Y:S07]  /*10fb0*/  LDL.LU R96, [R1+0xa90] ;  /* 0x000a900001607983 */ /* 0x000f2e0000300800 */
[----:B------:R-:W-:-:S02]  /*10fc0*/  @!P2 IMAD.IADD R43, R43, 0x1, -R39 ;  /* 0x000000012b2ba824 */ /* 0x000fc400078e0a27 */
[----:B------:R-:W-:Y:S01]  /*10fd0*/  @!P5 IMAD.IADD R42, R42, 0x1, -R39 ;  /* 0x000000012a2ad824 */ /* 0x000fe200078e0a27 */
[----:B0-----:R-:W-:-:S04]  /*10fe0*/  LOP3.LUT R28, R28, 0x7f, RZ, 0xc0, !PT ;  /* 0x0000007f1c1c7812 */ /* 0x001fc800078ec0ff */
[C---:B------:R-:W-:Y:S02]  /*10ff0*/  LOP3.LUT R31, R28.reuse, 0x40, RZ, 0x3c, !PT ;  /* 0x000000401c1f7812 */ /* 0x040fe400078e3cff */
[----:B------:R-:W-:-:S05]  /*11000*/  LOP3.LUT R28, R28, 0x10, RZ, 0x3c, !PT ;  /* 0x000000101c1c7812 */ /* 0x000fca00078e3cff */
[----:B------:R0:W-:Y:S04]  /*11010*/  STS.U8 [R28+UR9+0x4480], R29 ;  /* 0x0044801d1c007988 */ /* 0x0001e80008000009 */
[----:B------:R1:W-:Y:S01]  /*11020*/  STS.U8 [R28+UR9+0x4080], R30 ;  /* 0x0040801e1c007988 */ /* 0x0003e20008000009 */
[----:B0-----:R-:W0:Y:S01]  /*11030*/  S2R R29, SR_TID.X ;  /* 0x00000000001d7919 */ /* 0x001e220000002100 */
[----:B-1----:R-:W1:Y:S01]  /*11040*/  S2R R30, SR_TID.X ;  /* 0x00000000001e7919 */ /* 0x002e620000002100 */
[C---:B------:R-:W-:Y:S02]  /*11050*/  ISETP.GT.U32.AND P2, PT, R39.reuse, R43, PT ;  /* 0x0000002b2700720c */ /* 0x040fe40003f44070 */
[C---:B------:R-:W-:Y:S02]  /*11060*/  ISETP.GT.U32.AND P5, PT, R39.reuse, R42, PT ;  /* 0x0000002a2700720c */ /* 0x040fe40003fa4070 */
[----:B------:R-:W-:-:S09]  /*11070*/  ISETP.GT.U32.AND P4, PT, R39, R41, PT ;  /* 0x000000292700720c */ /* 0x000fd20003f84070 */
[--C-:B------:R-:W-:Y:S01]  /*11080*/  @!P2 IMAD.IADD R43, R43, 0x1, -R39.reuse ;  /* 0x000000012b2ba824 */ /* 0x100fe200078e0a27 */
[----:B------:R-:W-:Y:S01]  /*11090*/  ISETP.GE.AND P2, PT, R37, RZ, PT ;  /* 0x000000ff2500720c */ /* 0x000fe20003f46270 */
[--C-:B------:R-:W-:Y:S01]  /*110a0*/  @!P5 IMAD.IADD R42, R42, 0x1, -R39.reuse ;  /* 0x000000012a2ad824 */ /* 0x100fe200078e0a27 */
[----:B------:R-:W-:Y:S01]  /*110b0*/  ISETP.GT.U32.AND P5, PT, R39, R44, PT ;  /* 0x0000002c2700720c */ /* 0x000fe20003fa4070 */
[----:B------:R-:W-:Y:S01]  /*110c0*/  @!P4 IMAD.IADD R41, R41, 0x1, -R39 ;  /* 0x000000012929c824 */ /* 0x000fe200078e0a27 */
[----:B------:R-:W5:Y:S01]  /*110d0*/  LDL.LU R37, [R1+0xa8c] ;  /* 0x000a8c0001257983 */ /* 0x000f620000300800 */
[----:B------:R-:W-:Y:S01]  /*110e0*/  @!P6 IMAD.MOV R43, RZ, RZ, -R43 ;  /* 0x000000ffff2be224 */ /* 0x000fe200078e0a2b */
[C---:B------:R-:W-:Y:S02]  /*110f0*/  ISETP.GT.U32.AND P6, PT, R39.reuse, R45, PT ;  /* 0x0000002d2700720c */ /* 0x040fe40003fc4070 */
[----:B------:R-:W-:Y:S02]  /*11100*/  ISETP.GT.U32.AND P4, PT, R39, R41, PT ;  /* 0x000000292700720c */ /* 0x000fe40003f84070 */
[----:B------:R-:W-:-:S02]  /*11110*/  SEL R43, R5, R43, !P3 ;  /* 0x0000002b052b7207 */ /* 0x000fc40005800000 */
[----:B0-----:R-:W-:Y:S01]  /*11120*/  LOP3.LUT R29, R29, 0x7f, RZ, 0xc0, !PT ;  /* 0x0000007f1d1d7812 */ /* 0x001fe200078ec0ff */
[----:B------:R-:W-:Y:S01]  /*11130*/  @!P2 IMAD.MOV R42, RZ, RZ, -R42 ;  /* 0x000000ffff2aa224 */ /* 0x000fe200078e0a2a */
[----:B------:R-:W-:Y:S01]  /*11140*/  ISETP.GE.AND P2, PT, R165, RZ, PT ;  /* 0x000000ffa500720c */ /* 0x000fe20003f46270 */
[--C-:B------:R-:W-:Y:S01]  /*11150*/  @!P5 IMAD.IADD R44, R44, 0x1, -R39.reuse ;  /* 0x000000012c2cd824 */ /* 0x100fe200078e0a27 */
[----:B-1----:R-:W-:Y:S01]  /*11160*/  LOP3.LUT R30, R30, 0x7f, RZ, 0xc0, !PT ;  /* 0x0000007f1e1e7812 */ /* 0x002fe200078ec0ff */
[----:B------:R-:W-:Y:S01]  /*11170*/  IMAD R43, R43, UR11, RZ ;  /* 0x0000000b2b2b7c24 */ /* 0x000fe2000f8e02ff */
[----:B------:R-:W-:Y:S01]  /*11180*/  LOP3.LUT R29, R29, 0x20, RZ, 0x3c, !PT ;  /* 0x000000201d1d7812 */ /* 0x000fe200078e3cff */
[----:B------:R0:W-:Y:S01]  /*11190*/  STS.U8 [R28+UR9+0x4880], R87 ;  /* 0x004880571c007988 */ /* 0x0001e20008000009 */
[----:B------:R-:W-:Y:S02]  /*111a0*/  LOP3.LUT R30, R30, 0x30, RZ, 0x3c, !PT ;  /* 0x000000301e1e7812 */ /* 0x000fe400078e3cff */
[----:B------:R-:W-:Y:S01]  /*111b0*/  SEL R42, R5, R42, !P3 ;  /* 0x0000002a052a7207 */ /* 0x000fe20005800000 */
[--C-:B------:R-:W-:Y:S01]  /*111c0*/  @!P4 IMAD.IADD R41, R41, 0x1, -R39.reuse ;  /* 0x000000012929c824 */ /* 0x100fe200078e0a27 */
[----:B------:R-:W-:Y:S01]  /*111d0*/  ISETP.GT.U32.AND P5, PT, R39, R44, PT ;  /* 0x0000002c2700720c */ /* 0x000fe20003fa4070 */
[----:B------:R-:W-:Y:S01]  /*111e0*/  @!P6 IMAD.IADD R45, R45, 0x1, -R39 ;  /* 0x000000012d2de824 */ /* 0x000fe200078e0a27 */
[----:B------:R-:W5:Y:S04]  /*111f0*/  LDL.LU R165, [R1+0xa88] ;  /* 0x000a880001a57983 */ /* 0x000f680000300800 */
[----:B---3--:R-:W-:Y:S01]  /*11200*/  STS.U8 [R28+UR9+0x7c80], R145 ;  /* 0x007c80911c007988 */ /* 0x008fe20008000009 */
[----:B0-----:R-:W-:-:S03]  /*11210*/  IMAD R87, R42, UR11, RZ ;  /* 0x0000000b2a577c24 */ /* 0x001fc6000f8e02ff */
[----:B------:R-:W-:Y:S04]  /*11220*/  STS.U8 [R28+UR9+0x7880], R147 ;  /* 0x007880931c007988 */ /* 0x000fe80008000009 */
[----:B--2---:R-:W-:Y:S01]  /*11230*/  STS.U8 [R28+UR9+0x7480], R148 ;  /* 0x007480941c007988 */ /* 0x004fe20008000009 */
[----:B------:R-:W-:Y:S01]  /*11240*/  @!P2 IMAD.MOV R41, RZ, RZ, -R41 ;  /* 0x000000ffff29a224 */ /* 0x000fe200078e0a29 */
[----:B------:R-:W-:Y:S01]  /*11250*/  ISETP.GT.U32.AND P6, PT, R39, R46, PT ;  /* 0x0000002e2700720c */ /* 0x000fe20003fc4070 */
[----:B------:R-:W-:Y:S01]  /*11260*/  @!P5 IMAD.IADD R44, R44, 0x1, -R39 ;  /* 0x000000012c2cd824 */ /* 0x000fe200078e0a27 */
[----:B------:R-:W-:Y:S04]  /*11270*/  STS.U8 [R28+UR9+0x7080], R149 ;  /* 0x007080951c007988 */ /* 0x000fe80008000009 */
[----:B------:R-:W-:Y:S04]  /*11280*/  STS.U8 [R28+UR9+0x6c80], R151 ;  /* 0x006c80971c007988 */ /* 0x000fe80008000009 */
[----:B------:R-:W-:Y:S01]  /*11290*/  STS.U8 [R28+UR9+0x6880], R152 ;  /* 0x006880981c007988 */ /* 0x000fe20008000009 */
[----:B------:R-:W-:-:S02]  /*112a0*/  SEL R41, R5, R41, !P3 ;  /* 0x0000002905297207 */ /* 0x000fc40005800000 */
[----:B------:R-:W-:Y:S01]  /*112b0*/  ISETP.GE.AND P5, PT, R119, RZ, PT ;  /* 0x000000ff7700720c */ /* 0x000fe20003fa6270 */
[----:B------:R-:W-:Y:S04]  /*112c0*/  STS.U8 [R28+UR9+0x6480], R153 ;  /* 0x006480991c007988 */ /* 0x000fe80008000009 */
[----:B------:R-:W-:Y:S04]  /*112d0*/  STS.U8 [R28+UR9+0x6080], R154 ;  /* 0x0060809a1c007988 */ /* 0x000fe80008000009 */
[----:B------:R-:W-:Y:S04]  /*112e0*/  STS.U8 [R28+UR9+0x5c80], R155 ;  /* 0x005c809b1c007988 */ /* 0x000fe80008000009 */
[----:B------:R-:W-:Y:S04]  /*112f0*/  STS.U8 [R28+UR9+0x5880], R159 ;  /* 0x0058809f1c007988 */ /* 0x000fe80008000009 */
[----:B------:R-:W-:Y:S04]  /*11300*/  STS.U8 [R28+UR9+0x5480], R160 ;  /* 0x005480a01c007988 */ /* 0x000fe80008000009 */
[----:B------:R-:W-:Y:S01]  /*11310*/  STS.U8 [R28+UR9+0x5080], R161 ;  /* 0x005080a11c007988 */ /* 0x000fe20008000009 */
[----:B------:R-:W-:-:S02]  /*11320*/  IMAD R41, R41, UR11, RZ ;  /* 0x0000000b29297c24 */ /* 0x000fc4000f8e02ff */
[----:B------:R-:W-:-:S05]  /*11330*/  @!P6 IMAD.IADD R46, R46, 0x1, -R39 ;  /* 0x000000012e2ee824 */ /* 0x000fca00078e0a27 */
[----:B------:R-:W-:-:S13]  /*11340*/  ISETP.GT.U32.AND P6, PT, R39, R46, PT ;  /* 0x0000002e2700720c */ /* 0x000fda0003fc4070 */
[----:B------:R-:W-:Y:S01]  /*11350*/  @!P6 IMAD.IADD R46, R46, 0x1, -R39 ;  /* 0x000000012e2ee824 */ /* 0x000fe200078e0a27 */
[----:B----4-:R0:W-:Y:S04]  /*11360*/  STS.U8 [R28+UR9+0x4c80], R162 ;  /* 0x004c80a21c007988 */ /* 0x0101e80008000009 */
[----:B------:R-:W-:Y:S04]  /*11370*/  STS.U8 [R29+UR9+0x4100], R144 ;  /* 0x004100901d007988 */ /* 0x000fe80008000009 */
[----:B------:R-:W-:Y:S01]  /*11380*/  STS.U8 [R29+UR9+0x4500], R143 ;  /* 0x0045008f1d007988 */ /* 0x000fe20008000009 */
[----:B------:R-:W-:Y:S01]  /*11390*/  PRMT R92, RZ, 0x7610, R92 ;  /* 0x00007610ff5c7816 */ /* 0x000fe2000000005c */
[----:B0-----:R-:W0:Y:S02]  /*113a0*/  LDC R162, c[0x0][0x3a0] ;  /* 0x0000e800ffa27b82 */ /* 0x001e240000000800 */
[----:B------:R-:W-:Y:S04]  /*113b0*/  STS.U8 [R29+UR9+0x4900], R142 ;  /* 0x0049008e1d007988 */ /* 0x000fe80008000009 */
        /* <DEDUP_REMOVED lines=11> */
[----:B------:R1:W-:Y:S04]  /*11470*/  STS.U8 [R29+UR9+0x7900], R122 ;  /* 0x0079007a1d007988 */ /* 0x0003e80008000009 */
[----:B------:R-:W-:Y:S04]  /*11480*/  STS.U8 [R29+UR9+0x7d00], R121 ;  /* 0x007d00791d007988 */ /* 0x000fe80008000009 */
[----:B------:R2:W-:Y:S01]  /*11490*/  STS.U8 [R30+UR9+0x4180], R120 ;  /* 0x004180781e007988 */ /* 0x0005e20008000009 */
[----:B-1----:R-:W-:-:S02]  /*114a0*/  IADD3 R122, P2, PT, R87, R38, RZ ;  /* 0x00000026577a7210 */ /* 0x002fc40007f5e0ff */
[----:B--2---:R-:W-:-:S04]  /*114b0*/  IADD3 R120, P4, PT, R43, R38, RZ ;  /* 0x000000262b787210 */ /* 0x004fc80007f9e0ff */
[----:B------:R-:W-:Y:S02]  /*114c0*/  LEA.HI.X.SX32 R121, R43, R35, 0x1, P4 ;  /* 0x000000232b797211 */ /* 0x000fe400020f0eff */
[----:B------:R-:W-:Y:S02]  /*114d0*/  ISETP.GT.U32.AND P4, PT, R39, R45, PT ;  /* 0x0000002d2700720c */ /* 0x000fe40003f84070 */
[-C--:B------:R-:W-:Y:S02]  /*114e0*/  LEA.HI.X.SX32 R124, R87, R35.reuse, 0x1, P2 ;  /* 0x00000023577c7211 */ /* 0x080fe400010f0eff */
[----:B------:R-:W-:Y:S01]  /*114f0*/  ISETP.GE.AND P2, PT, R123, RZ, PT ;  /* 0x000000ff7b00720c */ /* 0x000fe20003f46270 */
[----:B------:R1:W-:Y:S01]  /*11500*/  STL [R1+0x150], R120 ;  /* 0x0001507801007387 */ /* 0x0003e20000100800 */
[----:B------:R-:W-:Y:S02]  /*11510*/  @P0 IMAD.MOV.U32 R42, RZ, RZ, R120 ;  /* 0x000000ffff2a0224 */ /* 0x000fe400078e0078 */
[----:B------:R-:W-:Y:S01]  /*11520*/  @P0 IMAD.MOV.U32 R43, RZ, RZ, R121 ;  /* 0x000000ffff2b0224 */ /* 0x000fe200078e0079 */
[----:B------:R2:W-:Y:S04]  /*11530*/  STL [R1+0x14c], R121 ;  /* 0x00014c7901007387 */ /* 0x0005e80000100800 */
[----:B------:R-:W-:Y:S01]  /*11540*/  @!P4 IMAD.IADD R45, R45, 0x1, -R39 ;  /* 0x000000012d2dc824 */ /* 0x000fe200078e0a27 */
[----:B-1----:R-:W-:Y:S01]  /*11550*/  IADD3 R120, P4, PT, R41, R38, RZ ;  /* 0x0000002629787210 */ /* 0x002fe20007f9e0ff */
[----:B------:R1:W-:Y:S02]  /*11560*/  STS.U8 [R30+UR9+0x4580], R117 ;  /* 0x004580751e007988 */ /* 0x0003e40008000009 */
[----:B------:R-:W-:Y:S01]  /*11570*/  @!P2 IMAD.MOV R44, RZ, RZ, -R44 ;  /* 0x000000ffff2ca224 */ /* 0x000fe200078e0a2c */
[----:B------:R-:W-:Y:S01]  /*11580*/  ISETP.GT.U32.AND P2, PT, R39, R48, PT ;  /* 0x000000302700720c */ /* 0x000fe20003f44070 */
[----:B------:R-:W-:Y:S01]  /*11590*/  @!P5 IMAD.MOV R45, RZ, RZ, -R45 ;  /* 0x000000ffff2dd224 */ /* 0x000fe200078e0a2d */
[----:B--2---:R-:W-:-:S02]  /*115a0*/  LEA.HI.X.SX32 R121, R41, R35, 0x1, P4 ;  /* 0x0000002329797211 */ /* 0x004fc400020f0eff */
[----:B------:R-:W-:Y:S02]  /*115b0*/  ISETP.GT.U32.AND P4, PT, R39, R47, PT ;  /* 0x0000002f2700720c */ /* 0x000fe40003f84070 */
[----:B-1----:R-:W-:Y:S01]  /*115c0*/  PRMT R117, RZ, 0x7610, R117 ;  /* 0x00007610ff757816 */ /* 0x002fe20000000075 */
[----:B------:R1:W-:Y:S01]  /*115d0*/  STS.U8 [R30+UR9+0x4980], R116 ;  /* 0x004980741e007988 */ /* 0x0003e20008000009 */
[C---:B------:R-:W-:Y:S02]  /*115e0*/  SEL R44, R5.reuse, R44, !P3 ;  /* 0x0000002c052c7207 */ /* 0x040fe40005800000 */
[----:B------:R-:W-:Y:S02]  /*115f0*/  SEL R45, R5, R45, !P3 ;  /* 0x0000002d052d7207 */ /* 0x000fe40005800000 */
[----:B------:R-:W-:Y:S01]  /*11600*/  ISETP.GE.AND P5, PT, R26, RZ, PT ;  /* 0x000000ff1a00720c */ /* 0x000fe20003fa6270 */
[----:B------:R2:W3:Y:S01]  /*11610*/  @P0 LDG.E.U8 R117, desc[UR18][R42.64] ;  /* 0x000000122a750981 */ /* 0x0004e2000c1e1100 */
[----:B------:R-:W-:Y:S01]  /*11620*/  IMAD R44, R44, UR4, RZ ;  /* 0x000000042c2c7c24 */ /* 0x000fe2000f8e02ff */
[----:B------:R-:W4:Y:S01]  /*11630*/  LDCU UR4, c[0x0][0x3b0] ;  /* 0x00007600ff0477ac */ /* 0x000f220008000800 */
[----:B-1----:R-:W-:Y:S01]  /*11640*/  PRMT R116, RZ, 0x7610, R116 ;  /* 0x00007610ff747816 */ /* 0x002fe20000000074 */
[----:B------:R-:W-:Y:S01]  /*11650*/  STL [R1+0x158], R122 ;  /* 0x0001587a01007387 */ /* 0x000fe20000100800 */
[----:B------:R-:W-:-:S02]  /*11660*/  IMAD R45, R45, UR5, RZ ;  /* 0x000000052d2d7c24 */ /* 0x000fc4000f8e02ff */
[----:B--2---:R-:W-:Y:S01]  /*11670*/  @P0 IMAD.MOV.U32 R42, RZ, RZ, R122 ;  /* 0x000000ffff2a0224 */ /* 0x004fe200078e007a */
[----:B------:R-:W5:Y:S01]  /*11680*/  LDL.LU R123, [R1+0xa84] ;  /* 0x000a8400017b7983 */ /* 0x000f620000300800 */
[----:B------:R-:W-:-:S03]  /*11690*/  @P0 IMAD.MOV.U32 R43, RZ, RZ, R124 ;  /* 0x000000ffff2b0224 */ /* 0x000fc600078e007c */
[----:B------:R1:W-:Y:S01]  /*116a0*/  STS.U8 [R30+UR9+0x4d80], R115 ;  /* 0x004d80731e007988 */ /* 0x0003e20008000009 */
[--C-:B------:R-:W-:Y:S02]  /*116b0*/  @!P4 IMAD.IADD R47, R47, 0x1, -R39.reuse ;  /* 0x000000012f2fc824 */ /* 0x100fe400078e0a27 */
[----:B------:R-:W-:Y:S01]  /*116c0*/  @!P2 IMAD.IADD R48, R48, 0x1, -R39 ;  /* 0x000000013030a824 */ /* 0x000fe200078e0a27 */
[----:B------:R-:W-:Y:S01]  /*116d0*/  STL [R1+0x154], R124 ;  /* 0x0001547c01007387 */ /* 0x000fe20000100800 */
[----:B------:R-:W-:Y:S01]  /*116e0*/  IADD3 R41, P6, PT, R44, R38, RZ ;  /* 0x000000262c297210 */ /* 0x000fe20007fde0ff */
[----:B------:R-:W-:Y:S01]  /*116f0*/  @!P5 IMAD.MOV R46, RZ, RZ, -R46 ;  /* 0x000000ffff2ed224 */ /* 0x000fe200078e0a2e */
[----:B------:R-:W2:Y:S01]  /*11700*/  LDCU UR5, c[0x0][0x3b0] ;  /* 0x00007600ff0577ac */ /* 0x000ea20008000800 */
[----:B------:R-:W5:Y:S01]  /*11710*/  LDL.LU R119, [R1+0xa80] ;  /* 0x000a800001777983 */ /* 0x000f620000300800 */
[----:B-1----:R-:W-:-:S03]  /*11720*/  PRMT R115, RZ, 0x7610, R115 ;  /* 0x00007610ff737816 */ /* 0x002fc60000000073 */
[----:B------:R1:W3:Y:S04]  /*11730*/  @P0 LDG.E.U8 R116, desc[UR18][R42.64] ;  /* 0x000000122a740981 */ /* 0x0002e8000c1e1100 */
[----:B------:R0:W-:Y:S01]  /*11740*/  STL [R1+0x160], R120 ;  /* 0x0001607801007387 */ /* 0x0001e20000100800 */
[----:B------:R-:W-:Y:S01]  /*11750*/  ISETP.GT.U32.AND P4, PT, R39, R47, PT ;  /* 0x0000002f2700720c */ /* 0x000fe20003f84070 */
[----:B-1----:R-:W-:Y:S02]  /*11760*/  @P0 IMAD.MOV.U32 R42, RZ, RZ, R120 ;  /* 0x000000ffff2a0224 */ /* 0x002fe400078e0078 */
[----:B------:R-:W-:Y:S01]  /*11770*/  @P0 IMAD.MOV.U32 R43, RZ, RZ, R121 ;  /* 0x000000ffff2b0224 */ /* 0x000fe200078e0079 */
[----:B0-----:R-:W-:Y:S01]  /*11780*/  IADD3 R120, P2, PT, R45, R38, RZ ;  /* 0x000000262d787210 */ /* 0x001fe20007f5e0ff */
[----:B------:R0:W-:Y:S04]  /*11790*/  STL [R1+0x15c], R121 ;  /* 0x00015c7901007387 */ /* 0x0001e80000100800 */
[----:B------:R1:W3:Y:S01]  /*117a0*/  @P0 LDG.E.U8 R115, desc[UR18][R42.64] ;  /* 0x000000122a730981 */ /* 0x0002e2000c1e1100 */
[----:B------:R-:W-:-:S02]  /*117b0*/  ISETP.GE.AND P5, PT, R27, RZ, PT ;  /* 0x000000ff1b00720c */ /* 0x000fc40003fa6270 */
[----:B------:R-:W-:Y:S01]  /*117c0*/  SEL R46, R5, R46, !P3 ;  /* 0x0000002e052e7207 */ /* 0x000fe20005800000 */
[----:B------:R-:W5:Y:S01]  /*117d0*/  LDL.LU R26, [R1+0xa7c] ;  /* 0x000a7c00011a7983 */ /* 0x000f620000300800 */
[----:B0-----:R-:W-:Y:S02]  /*117e0*/  LEA.HI.X.SX32 R121, R45, R35, 0x1, P2 ;  /* 0x000000232d797211 */ /* 0x001fe400010f0eff */
[C---:B------:R-:W-:Y:S02]  /*117f0*/  ISETP.GT.U32.AND P2, PT, R39.reuse, R49, PT ;  /* 0x000000312700720c */ /* 0x040fe40003f44070 */
[----:B-1----:R-:W-:Y:S02]  /*11800*/  LEA.HI.X.SX32 R42, R44, R35, 0x1, P6 ;  /* 0x000000232c2a7211 */ /* 0x002fe400030f0eff */
[----:B------:R-:W-:Y:S01]  /*11810*/  ISETP.GT.U32.AND P6, PT, R39, R48, PT ;  /* 0x000000302700720c */ /* 0x000fe20003fc4070 */
[----:B----4-:R-:W-:Y:S01]  /*11820*/  IMAD R46, R46, UR4, RZ ;  /* 0x000000042e2e7c24 */ /* 0x010fe2000f8e02ff */
[----:B------:R-:W-:Y:S01]  /*11830*/  STL [R1+0x198], R41 ;  /* 0x0001982901007387 */ /* 0x000fe20000100800 */
[----:B------:R-:W-:Y:S01]  /*11840*/  @P0 IMAD.MOV.U32 R43, RZ, RZ, R42 ;  /* 0x000000ffff2b0224 */ /* 0x000fe200078e002a */
[----:B------:R-:W0:Y:S01]  /*11850*/  LDCU UR4, c[0x0][0x3b0] ;  /* 0x00007600ff0477ac */ /* 0x000e220008000800 */
[--C-:B------:R-:W-:Y:S01]  /*11860*/  @!P4 IMAD.IADD R47, R47, 0x1, -R39.reuse ;  /* 0x000000012f2fc824 */ /* 0x100fe200078e0a27 */
[----:B------:R1:W-:Y:S03]  /*11870*/  STL [R1+0x194], R42 ;  /* 0x0001942a01007387 */ /* 0x0003e60000100800 */
[----:B------:R-:W-:Y:S01]  /*11880*/  @!P2 IMAD.IADD R49, R49, 0x1, -R39 ;  /* 0x000000013131a824 */ /* 0x000fe200078e0a27 */
[----:B------:R4:W-:Y:S01]  /*11890*/  STS.U8 [R30+UR9+0x5180], R114 ;  /* 0x005180721e007988 */ /* 0x0009e20008000009 */
[----:B------:R-:W-:-:S02]  /*118a0*/  @!P5 IMAD.MOV R47, RZ, RZ, -R47 ;  /* 0x000000ffff2fd224 */ /* 0x000fc400078e0a2f */
[----:B------:R-:W-:Y:S01]  /*118b0*/  @!P6 IMAD.IADD R48, R48, 0x1, -R39 ;  /* 0x000000013030e824 */ /* 0x000fe200078e0a27 */
[C---:B------:R-:W-:Y:S01]  /*118c0*/  ISETP.GT.U32.AND P6, PT, R39.reuse, R50, PT ;  /* 0x000000322700720c */ /* 0x040fe20003fc4070 */
[----:B-1----:R-:W-:Y:S01]  /*118d0*/  @P0 IMAD.MOV.U32 R42, RZ, RZ, R41 ;  /* 0x000000ffff2a0224 */ /* 0x002fe200078e0029 */
[----:B------:R-:W-:Y:S02]  /*118e0*/  IADD3 R41, P2, PT, R46, R38, RZ ;  /* 0x000000262e297210 */ /* 0x000fe40007f5e0ff */
[----:B------:R-:W-:Y:S02]  /*118f0*/  ISETP.GE.AND P4, PT, R164, RZ, PT ;  /* 0x000000ffa400720c */ /* 0x000fe40003f86270 */
[----:B----4-:R-:W-:Y:S02]  /*11900*/  PRMT R114, RZ, 0x7610, R114 ;  /* 0x00007610ff727816 */ /* 0x010fe40000000072 */
[----:B------:R-:W-:Y:S02]  /*11910*/  LEA.HI.X.SX32 R44, R46, R35, 0x1, P2 ;  /* 0x000000232e2c7211 */ /* 0x000fe400010f0eff */
[----:B------:R-:W-:Y:S01]  /*11920*/  ISETP.GT.U32.AND P2, PT, R39, R49, PT ;  /* 0x000000312700720c */ /* 0x000fe20003f44070 */
[----:B------:R1:W-:Y:S01]  /*11930*/  STS.U8 [R30+UR9+0x5580], R113 ;  /* 0x005580711e007988 */ /* 0x0003e20008000009 */
[----:B------:R-:W-:-:S03]  /*11940*/  SEL R47, R5, R47, !P3 ;  /* 0x0000002f052f7207 */ /* 0x000fc60005800000 */
[----:B------:R4:W3:Y:S01]  /*11950*/  @P0 LDG.E.U8 R114, desc[UR18][R42.64] ;  /* 0x000000122a720981 */ /* 0x0008e2000c1e1100 */
[----:B------:R-:W-:Y:S01]  /*11960*/  ISETP.GE.AND P5, PT, R163, RZ, PT ;  /* 0x000000ffa300720c */ /* 0x000fe20003fa6270 */
[----:B--2---:R-:W-:Y:S01]  /*11970*/  IMAD R47, R47, UR5, RZ ;  /* 0x000000052f2f7c24 */ /* 0x004fe2000f8e02ff */
[----:B------:R-:W2:Y:S01]  /*11980*/  LDCU UR5, c[0x0][0x3b0] ;  /* 0x00007600ff0577ac */ /* 0x000ea20008000800 */
[----:B-1----:R-:W-:Y:S01]  /*11990*/  PRMT R113, RZ, 0x7610, R113 ;  /* 0x00007610ff717816 */ /* 0x002fe20000000071 */
[----:B------:R-:W-:Y:S01]  /*119a0*/  STL [R1+0x1a0], R120 ;  /* 0x0001a07801007387 */ /* 0x000fe20000100800 */
[----:B----4-:R-:W-:-:S03]  /*119b0*/  @P0 IMAD.MOV.U32 R42, RZ, RZ, R120 ;  /* 0x000000ffff2a0224 */ /* 0x010fc600078e0078 */
[----:B------:R1:W-:Y:S01]  /*119c0*/  STS.U8 [R30+UR9+0x5980], R109 ;  /* 0x0059806d1e007988 */ /* 0x0003e20008000009 */
[----:B------:R-:W-:Y:S02]  /*119d0*/  @P0 IMAD.MOV.U32 R43, RZ, RZ, R121 ;  /* 0x000000ffff2b0224 */ /* 0x000fe400078e0079 */
[----:B------:R-:W-:Y:S01]  /*119e0*/  @!P6 IMAD.IADD R50, R50, 0x1, -R39 ;  /* 0x000000013232e824 */ /* 0x000fe200078e0a27 */
[----:B------:R-:W5:Y:S01]  /*119f0*/  LDL.LU R27, [R1+0xa78] ;  /* 0x000a7800011b7983 */ /* 0x000f620000300800 */
[----:B------:R-:W-:-:S03]  /*11a00*/  @!P4 IMAD.MOV R48, RZ, RZ, -R48 ;  /* 0x000000ffff30c224 */ /* 0x000fc600078e0a30 */
[----:B------:R-:W-:Y:S01]  /*11a10*/  STL [R1+0x19c], R121 ;  /* 0x00019c7901007387 */ /* 0x000fe20000100800 */
[----:B-1----:R-:W-:-:S03]  /*11a20*/  PRMT R109, RZ, 0x7610, R109 ;  /* 0x00007610ff6d7816 */ /* 0x002fc6000000006d */
[----:B------:R1:W4:Y:S01]  /*11a30*/  @P0 LDG.E.U8 R113, desc[UR18][R42.64] ;  /* 0x000000122a710981 */ /* 0x000322000c1e1100 */
[----:B------:R-:W-:-:S03]  /*11a40*/  @!P2 IMAD.IADD R49, R49, 0x1, -R39 ;  /* 0x000000013131a824 */ /* 0x000fc600078e0a27 */
[----:B------:R-:W5:Y:S01]  /*11a50*/  LDL.LU R164, [R1+0xa74] ;  /* 0x000a740001a47983 */ /* 0x000f620000300800 */
[----:B------:R-:W-:-:S03]  /*11a60*/  ISETP.GT.U32.AND P6, PT, R39, R50, PT ;  /* 0x000000322700720c */ /* 0x000fc60003fc4070 */
[----:B------:R0:W-:Y:S01]  /*11a70*/  STL [R1+0x1d0], R41 ;  /* 0x0001d02901007387 */ /* 0x0001e20000100800 */
[----:B-1----:R-:W-:Y:S02]  /*11a80*/  @P0 IMAD.MOV.U32 R42, RZ, RZ, R41 ;  /* 0x000000ffff2a0224 */ /* 0x002fe400078e0029 */
[----:B------:R-:W-:Y:S01]  /*11a90*/  @P0 IMAD.MOV.U32 R43, RZ, RZ, R44 ;  /* 0x000000ffff2b0224 */ /* 0x000fe200078e002c */
[----:B------:R-:W-:Y:S01]  /*11aa0*/  ISETP.GT.U32.AND P2, PT, R39, R51, PT ;  /* 0x000000332700720c */ /* 0x000fe20003f44070 */
[----:B------:R-:W-:Y:S01]  /*11ab0*/  STL [R1+0x1cc], R44 ;  /* 0x0001cc2c01007387 */ /* 0x000fe20000100800 */
[----:B0-----:R-:W-:-:S03]  /*11ac0*/  IADD3 R41, P4, PT, R47, R38, RZ ;  /* 0x000000262f297210 */ /* 0x001fc60007f9e0ff */
[----:B------:R0:W3:Y:S01]  /*11ad0*/  @P0 LDG.E.U8 R109, desc[UR18][R42.64] ;  /* 0x000000122a6d0981 */ /* 0x0000e2000c1e1100 */
[----:B------:R-:W-:Y:S01]  /*11ae0*/  SEL R48, R5, R48, !P3 ;  /* 0x0000003005307207 */ /* 0x000fe20005800000 */
[----:B------:R-:W-:Y:S02]  /*11af0*/  @!P5 IMAD.MOV R49, RZ, RZ, -R49 ;  /* 0x000000ffff31d224 */ /* 0x000fe400078e0a31 */
[----:B------:R-:W5:Y:S01]  /*11b00*/  LDL.LU R163, [R1+0xa70] ;  /* 0x000a700001a37983 */ /* 0x000f620000300800 */
[----:B0-----:R-:W-:Y:S02]  /*11b10*/  LEA.HI.X.SX32 R42, R47, R35, 0x1, P4 ;  /* 0x000000232f2a7211 */ /* 0x001fe400020f0eff */
[----:B------:R-:W-:Y:S01]  /*11b20*/  ISETP.GE.AND P4, PT, R118, RZ, PT ;  /* 0x000000ff7600720c */ /* 0x000fe20003f86270 */
[----:B------:R0:W-:Y:S01]  /*11b30*/  STS.U8 [R30+UR9+0x5d80], R108 ;  /* 0x005d806c1e007988 */ /* 0x0001e20008000009 */
[----:B------:R-:W-:Y:S01]  /*11b40*/  IMAD R48, R48, UR4, RZ ;  /* 0x0000000430307c24 */ /* 0x000fe2000f8e02ff */
[----:B------:R-:W1:Y:S01]  /*11b50*/  LDCU UR4, c[0x0][0x3b0] ;  /* 0x00007600ff0477ac */ /* 0x000e620008000800 */
[----:B------:R-:W-:Y:S01]  /*11b60*/  @P0 IMAD.MOV.U32 R43, RZ, RZ, R42 ;  /* 0x000000ffff2b0224 */ /* 0x000fe200078e002a */
[----:B------:R-:W-:Y:S01]  /*11b70*/  STL [R1+0x1d8], R41 ;  /* 0x0001d82901007387 */ /* 0x000fe20000100800 */
[----:B------:R-:W-:-:S03]  /*11b80*/  SEL R49, R5, R49, !P3 ;  /* 0x0000003105317207 */ /* 0x000fc60005800000 */
[----:B------:R2:W-:Y:S01]  /*11b90*/  STL [R1+0x1d4], R42 ;  /* 0x0001d42a01007387 */ /* 0x0005e20000100800 */
[----:B0-----:R-:W-:Y:S01]  /*11ba0*/  PRMT R108, RZ, 0x7610, R108 ;  /* 0x00007610ff6c7816 */ /* 0x001fe2000000006c */
[--C-:B------:R-:W-:Y:S01]  /*11bb0*/  @!P6 IMAD.IADD R50, R50, 0x1, -R39.reuse ;  /* 0x000000013232e824 */ /* 0x100fe200078e0a27 */
[----:B------:R-:W-:Y:S01]  /*11bc0*/  ISETP.GT.U32.AND P5, PT, R39, R52, PT ;  /* 0x000000342700720c */ /* 0x000fe20003fa4070 */
[----:B------:R-:W-:Y:S01]  /*11bd0*/  @!P2 IMAD.IADD R51, R51, 0x1, -R39 ;  /* 0x000000013333a824 */ /* 0x000fe200078e0a27 */
[----:B------:R0:W-:Y:S01]  /*11be0*/  STS.U8 [R30+UR9+0x6180], R107 ;  /* 0x0061806b1e007988 */ /* 0x0001e20008000009 */
[----:B--2---:R-:W-:-:S03]  /*11bf0*/  @P0 IMAD.MOV.U32 R42, RZ, RZ, R41 ;  /* 0x000000ffff2a0224 */ /* 0x004fc600078e0029 */
[----:B------:R-:W5:Y:S01]  /*11c00*/  LDL.LU R118, [R1+0xa6c] ;  /* 0x000a6c0001767983 */ /* 0x000f620000300800 */
[----:B------:R-:W-:Y:S01]  /*11c10*/  IMAD R49, R49, UR5, RZ ;  /* 0x0000000531317c24 */ /* 0x000fe2000f8e02ff */
[C---:B------:R-:W-:Y:S01]  /*11c20*/  ISETP.GT.U32.AND P2, PT, R39.reuse, R51, PT ;  /* 0x000000332700720c */ /* 0x040fe20003f44070 */
[----:B------:R-:W-:Y:S01]  /*11c30*/  @!P4 IMAD.MOV R50, RZ, RZ, -R50 ;  /* 0x000000ffff32c224 */ /* 0x000fe200078e0a32 */
[----:B------:R2:W3:Y:S01]  /*11c40*/  @P0 LDG.E.U8 R108, desc[UR18][R42.64] ;  /* 0x000000122a6c0981 */ /* 0x0004e2000c1e1100 */
[----:B------:R-:W-:Y:S02]  /*11c50*/  ISETP.GT.U32.AND P4, PT, R39, R54, PT ;  /* 0x000000362700720c */ /* 0x000fe40003f84070 */
[----:B------:R-:W-:Y:S01]  /*11c60*/  @!P5 IMAD.IADD R52, R52, 0x1, -R39 ;  /* 0x000000013434d824 */ /* 0x000fe200078e0a27 */
[----:B0-----:R-:W-:Y:S01]  /*11c70*/  PRMT R107, RZ, 0x7610, R107 ;  /* 0x00007610ff6b7816 */ /* 0x001fe2000000006b */
[----:B------:R-:W-:Y:S01]  /*11c80*/  STS.U8 [R30+UR9+0x6580], R106 ;  /* 0x0065806a1e007988 */ /* 0x000fe20008000009 */
[----:B------:R-:W0:Y:S01]  /*11c90*/  LDCU UR5, c[0x0][0x3b0] ;  /* 0x00007600ff0577ac */ /* 0x000e220008000800 */
[----:B--2---:R-:W-:-:S04]  /*11ca0*/  IADD3 R42, P6, PT, R48, R38, RZ ;  /* 0x00000026302a7210 */ /* 0x004fc80007fde0ff */
[-C--:B------:R-:W-:Y:S02]  /*11cb0*/  LEA.HI.X.SX32 R43, R48, R35.reuse, 0x1, P6 ;  /* 0x00000023302b7211 */ /* 0x080fe400030f0eff */
[----:B------:R-:W-:Y:S02]  /*11cc0*/  IADD3 R41, P6, PT, R49, R38, RZ ;  /* 0x0000002631297210 */ /* 0x000fe40007fde0ff */
[----:B------:R-:W-:Y:S01]  /*11cd0*/  SEL R50, R5, R50, !P3 ;  /* 0x0000003205327207 */ /* 0x000fe20005800000 */
[----:B------:R2:W-:Y:S01]  /*11ce0*/  STL [R1+0x1e0], R42 ;  /* 0x0001e02a01007387 */ /* 0x0005e20000100800 */
[----:B------:R-:W-:Y:S02]  /*11cf0*/  LEA.HI.X.SX32 R44, R49, R35, 0x1, P6 ;  /* 0x00000023312c7211 */ /* 0x000fe400030f0eff */
[----:B------:R-:W-:Y:S01]  /*11d00*/  ISETP.GE.AND P6, PT, R112, RZ, PT ;  /* 0x000000ff7000720c */ /* 0x000fe20003fc6270 */
[----:B-1----:R-:W-:Y:S01]  /*11d10*/  IMAD R50, R50, UR4, RZ ;  /* 0x0000000432327c24 */ /* 0x002fe2000f8e02ff */
[----:B------:R-:W1:Y:S01]  /*11d20*/  LDCU UR4, c[0x0][0x3b0] ;  /* 0x00007600ff0477ac */ /* 0x000e620008000800 */
[----:B------:R-:W-:Y:S01]  /*11d30*/  STL [R1+0x1dc], R43 ;  /* 0x0001dc2b01007387 */ /* 0x000fe20000100800 */
[----:B------:R-:W-:Y:S01]  /*11d40*/  @!P2 IMAD.IADD R51, R51, 0x1, -R39 ;  /* 0x000000013333a824 */ /* 0x000fe200078e0a27 */
[----:B------:R-:W-:-:S02]  /*11d50*/  ISETP.GT.U32.AND P5, PT, R39, R52, PT ;  /* 0x000000342700720c */ /* 0x000fc40003fa4070 */
[----:B------:R2:W3:Y:S01]  /*11d60*/  @P0 LDG.E.U8 R107, desc[UR18][R42.64] ;  /* 0x000000122a6b0981 */ /* 0x0004e2000c1e1100 */
[----:B------:R-:W-:-:S03]  /*11d70*/  @!P4 IMAD.IADD R54, R54, 0x1, -R39 ;  /* 0x000000013636c824 */ /* 0x000fc600078e0a27 */
[----:B------:R0:W-:Y:S04]  /*11d80*/  STL [R1+0x210], R41 ;  /* 0x0002102901007387 */ /* 0x0001e80000100800 */
[----:B------:R-:W5:Y:S01]  /*11d90*/  LDL.LU R112, [R1+0xa68] ;  /* 0x000a680001707983 */ /* 0x000f620000300800 */
[----:B--2---:R-:W-:Y:S01]  /*11da0*/  @P0 IMAD.MOV.U32 R42, RZ, RZ, R41 ;  /* 0x000000ffff2a0224 */ /* 0x004fe200078e0029 */
[----:B0-----:R-:W-:Y:S02]  /*11db0*/  IADD3 R41, P2, PT, R50, R38, RZ ;  /* 0x0000002632297210 */ /* 0x001fe40007f5e0ff */
[----:B------:R0:W-:Y:S01]  /*11dc0*/  STL [R1+0x20c], R44 ;  /* 0x00020c2c01007387 */ /* 0x0001e20000100800 */
[----:B------:R-:W-:Y:S01]  /*11dd0*/  @P0 IMAD.MOV.U32 R43, RZ, RZ, R44 ;  /* 0x000000ffff2b0224 */ /* 0x000fe200078e002c */
[C---:B------:R-:W-:Y:S01]  /*11de0*/  ISETP.GT.U32.AND P4, PT, R39.reuse, R54, PT ;  /* 0x000000362700720c */ /* 0x040fe20003f84070 */
[----:B------:R-:W-:Y:S01]  /*11df0*/  @!P6 IMAD.MOV R51, RZ, RZ, -R51 ;  /* 0x000000ffff33e224 */ /* 0x000fe200078e0a33 */
[----:B------:R-:W-:-:S02]  /*11e00*/  ISETP.GT.U32.AND P6, PT, R39, R55, PT ;  /* 0x000000372700720c */ /* 0x000fc40003fc4070 */
[----:B0-----:R-:W-:Y:S02]  /*11e10*/  LEA.HI.X.SX32 R44, R50, R35, 0x1, P2 ;  /* 0x00000023322c7211 */ /* 0x001fe400010f0eff */
[----:B------:R-:W-:Y:S02]  /*11e20*/  ISETP.GT.U32.AND P2, PT, R39, R53, PT ;  /* 0x000000352700720c */ /* 0x000fe40003f44070 */
[----:B------:R-:W-:Y:S02]  /*11e30*/  SEL R51, R5, R51, !P3 ;  /* 0x0000003305337207 */ /* 0x000fe40005800000 */
[----:B------:R-:W-:Y:S01]  /*11e40*/  PRMT R106, RZ, 0x7610, R106 ;  /* 0x00007610ff6a7816 */ /* 0x000fe2000000006a */
[--C-:B------:R-:W-:Y:S01]  /*11e50*/  @!P5 IMAD.IADD R52, R52, 0x1, -R39.reuse ;  /* 0x000000013434d824 */ /* 0x100fe200078e0a27 */
[----:B------:R-:W-:Y:S01]  /*11e60*/  ISETP.GE.AND P5, PT, R24, RZ, PT ;  /* 0x000000ff1800720c */ /* 0x000fe20003fa6270 */
[----:B------:R-:W-:Y:S01]  /*11e70*/  STS.U8 [R30+UR9+0x6980], R103 ;  /* 0x006980671e007988 */ /* 0x000fe20008000009 */
[----:B-1----:R-:W-:Y:S01]  /*11e80*/  IMAD R51, R51, UR4, RZ ;  /* 0x0000000433337c24 */ /* 0x002fe2000f8e02ff */
[----:B------:R-:W0:Y:S02]  /*11e90*/  LDCU UR4, c[0x0][0x3b0] ;  /* 0x00007600ff0477ac */ /* 0x000e240008000800 */
[----:B------:R-:W-:Y:S04]  /*11ea0*/  STS.U8 [R30+UR9+0x6d80], R102 ;  /* 0x006d80661e007988 */ /* 0x000fe80008000009 */
[----:B------:R-:W-:Y:S01]  /*11eb0*/  STS.U8 [R30+UR9+0x7180], R101 ;  /* 0x007180651e007988 */ /* 0x000fe20008000009 */
[----:B------:R-:W-:-:S03]  /*11ec0*/  @!P2 IMAD.IADD R53, R53, 0x1, -R39 ;  /* 0x000000013535a824 */ /* 0x000fc600078e0a27 */
[----:B------:R-:W-:Y:S04]  /*11ed0*/  STS.U8 [R30+UR9+0x7580], R100 ;  /* 0x007580641e007988 */ /* 0x000fe80008000009 */
[----:B------:R-:W-:Y:S04]  /*11ee0*/  STS.U8 [R30+UR9+0x7980], R99 ;  /* 0x007980631e007988 */ /* 0x000fe80008000009 */
[----:B------:R-:W-:Y:S01]  /*11ef0*/  STS.U8 [R30+UR9+0x7d80], R98 ;  /* 0x007d80621e007988 */ /* 0x000fe20008000009 */
[----:B------:R-:W-:-:S03]  /*11f00*/  @!P4 IMAD.IADD R54, R54, 0x1, -R39 ;  /* 0x000000013636c824 */ /* 0x000fc600078e0a27 */
[----:B------:R1:W-:Y:S01]  /*11f10*/  STS.U8 [R31+UR9+0x4200], R105 ;  /* 0x004200691f007988 */ /* 0x0003e20008000009 */
[----:B------:R-:W-:-:S03]  /*11f20*/  ISETP.GE.AND P2, PT, R25, RZ, PT ;  /* 0x000000ff1900720c */ /* 0x000fc60003f46270 */
[----:B------:R2:W3:Y:S04]  /*11f30*/  @P0 LDG.E.U8 R106, desc[UR18][R42.64] ;  /* 0x000000122a6a0981 */ /* 0x0004e8000c1e1100 */
[----:B------:R0:W-:Y:S01]  /*11f40*/  STL [R1+0x218], R41 ;  /* 0x0002182901007387 */ /* 0x0001e20000100800 */
[----:B-1----:R-:W-:Y:S01]  /*11f50*/  PRMT R105, RZ, 0x7610, R105 ;  /* 0x00007610ff697816 */ /* 0x002fe20000000069 */
[----:B--2---:R-:W-:Y:S02]  /*11f60*/  @P0 IMAD.MOV.U32 R42, RZ, RZ, R41 ;  /* 0x000000ffff2a0224 */ /* 0x004fe400078e0029 */
[----:B------:R-:W-:Y:S01]  /*11f70*/  @P0 IMAD.MOV.U32 R43, RZ, RZ, R44 ;  /* 0x000000ffff2b0224 */ /* 0x000fe200078e002c */
[----:B0-----:R-:W-:Y:S01]  /*11f80*/  IADD3 R41, P4, PT, R51, R38, RZ ;  /* 0x0000002633297210 */ /* 0x001fe20007f9e0ff */
[----:B------:R-:W-:-:S03]  /*11f90*/  @!P6 IMAD.IADD R55, R55, 0x1, -R39 ;  /* 0x000000013737e824 */ /* 0x000fc600078e0a27 */
[----:B------:R0:W2:Y:S01]  /*11fa0*/  @P0 LDG.E.U8 R105, desc[UR18][R42.64] ;  /* 0x000000122a690981 */ /* 0x0000a2000c1e1100 */
[----:B------:R-:W-:Y:S01]  /*11fb0*/  @!P5 IMAD.MOV R52, RZ, RZ, -R52 ;  /* 0x000000ffff34d224 */ /* 0x000fe200078e0a34 */
[----:B------:R-:W-:Y:S02]  /*11fc0*/  ISETP.GT.U32.AND P6, PT, R39, R55, PT ;  /* 0x000000372700720c */ /* 0x000fe40003fc4070 */
[----:B0-----:R-:W-:Y:S02]  /*11fd0*/  LEA.HI.X.SX32 R42, R51, R35, 0x1, P4 ;  /* 0x00000023332a7211 */ /* 0x001fe400020f0eff */
[C---:B------:R-:W-:Y:S01]  /*11fe0*/  ISETP.GT.U32.AND P4, PT, R39.reuse, R53, PT ;  /* 0x000000352700720c */ /* 0x040fe20003f84070 */
[----:B------:R-:W-:Y:S01]  /*11ff0*/  STL [R1+0x214], R44 ;  /* 0x0002142c01007387 */ /* 0x000fe20000100800 */
[----:B------:R-:W-:Y:S01]  /*12000*/  ISETP.GT.U32.AND P5, PT, R39, R56, PT ;  /* 0x000000382700720c */ /* 0x000fe20003fa4070 */
[----:B------:R-:W-:Y:S01]  /*12010*/  @!P2 IMAD.MOV R54, RZ, RZ, -R54 ;  /* 0x000000ffff36a224 */ /* 0x000fe200078e0a36 */
[----:B------:R-:W-:Y:S01]  /*12020*/  SEL R52, R5, R52, !P3 ;  /* 0x0000003405347207 */ /* 0x000fe20005800000 */
[----:B------:R-:W5:Y:S01]  /*12030*/  LDL.LU R24, [R1+0xa64] ;  /* 0x000a640001187983 */ /* 0x000f620000300800 */
[----:B------:R-:W-:Y:S01]  /*12040*/  ISETP.GE.AND P2, PT, R158, RZ, PT ;  /* 0x000000ff9e00720c */ /* 0x000fe20003f46270 */
[----:B------:R-:W-:-:S02]  /*12050*/  @P0 IMAD.MOV.U32 R43, RZ, RZ, R42 ;  /* 0x000000ffff2b0224 */ /* 0x000fc400078e002a */
[----:B------:R-:W5:Y:S01]  /*12060*/  LDL.LU R25, [R1+0xa60] ;  /* 0x000a600001197983 */ /* 0x000f620000300800 */
[----:B------:R-:W-:-:S03]  /*12070*/  SEL R54, R5, R54, !P3 ;  /* 0x0000003605367207 */ /* 0x000fc60005800000 */
[----:B------:R0:W-:Y:S01]  /*12080*/  STS.U8 [R31+UR9+0x4600], R104 ;  /* 0x004600681f007988 */ /* 0x0001e20008000009 */
[----:B------:R-:W-:Y:S01]  /*12090*/  IMAD R52, R52, UR5, RZ ;  /* 0x0000000534347c24 */ /* 0x000fe2000f8e02ff */
[----:B------:R-:W-:Y:S02]  /*120a0*/  PRMT R103, RZ, 0x7610, R103 ;  /* 0x00007610ff677816 */ /* 0x000fe40000000067 */
[----:B------:R-:W-:Y:S01]  /*120b0*/  STL [R1+0x220], R41 ;  /* 0x0002202901007387 */ /* 0x000fe20000100800 */
[--C-:B------:R-:W-:Y:S01]  /*120c0*/  @!P4 IMAD.IADD R53, R53, 0x1, -R39.reuse ;  /* 0x000000013535c824 */ /* 0x100fe200078e0a27 */
[----:B------:R-:W-:Y:S01]  /*120d0*/  PRMT R102, RZ, 0x7610, R102 ;  /* 0x00007610ff667816 */ /* 0x000fe20000000066 */
[--C-:B------:R-:W-:Y:S01]  /*120e0*/  @!P6 IMAD.IADD R55, R55, 0x1, -R39.reuse ;  /* 0x000000013737e824 */ /* 0x100fe200078e0a27 */
[----:B------:R1:W-:Y:S01]  /*120f0*/  STL [R1+0x21c], R42 ;  /* 0x00021c2a01007387 */ /* 0x0003e20000100800 */
[----:B0-----:R-:W-:Y:S01]  /*12100*/  PRMT R104, RZ, 0x7610, R104 ;  /* 0x00007610ff687816 */ /* 0x001fe20000000068 */
[----:B------:R-:W-:Y:S01]  /*12110*/  IMAD R54, R54, UR12, RZ ;  /* 0x0000000c36367c24 */ /* 0x000fe2000f8e02ff */
[----:B------:R-:W-:Y:S01]  /*12120*/  ISETP.GE.AND P4, PT, R157, RZ, PT ;  /* 0x000000ff9d00720c */ /* 0x000fe20003f86270 */
[----:B------:R-:W-:Y:S01]  /*12130*/  @!P5 IMAD.IADD R56, R56, 0x1, -R39 ;  /* 0x000000013838d824 */ /* 0x000fe200078e0a27 */
[----:B------:R-:W5:Y:S01]  /*12140*/  LDL.LU R158, [R1+0xa5c] ;  /* 0x000a5c00019e7983 */ /* 0x000f620000300800 */
[----:B------:R-:W-:Y:S01]  /*12150*/  @!P2 IMAD.MOV R53, RZ, RZ, -R53 ;  /* 0x000000ffff35a224 */ /* 0x000fe200078e0a35 */
[----:B------:R-:W-:Y:S01]  /*12160*/  PRMT R101, RZ, 0x7610, R101 ;  /* 0x00007610ff657816 */ /* 0x000fe20000000065 */
[----:B------:R-:W0:Y:S01]  /*12170*/  LDCU UR5, c[0x0][0x3b0] ;  /* 0x00007600ff0577ac */ /* 0x000e220008000800 */
[----:B-1----:R-:W-:Y:S01]  /*12180*/  @P0 IMAD.MOV.U32 R42, RZ, RZ, R41 ;  /* 0x000000ffff2a0224 */ /* 0x002fe200078e0029 */
[----:B------:R-:W-:Y:S01]  /*12190*/  ISETP.GT.U32.AND P5, PT, R39, R56, PT ;  /* 0x000000382700720c */ /* 0x000fe20003fa4070 */
[----:B------:R-:W5:Y:S01]  /*121a0*/  LDL.LU R157, [R1+0xa58] ;  /* 0x000a5800019d7983 */ /* 0x000f620000300800 */
[----:B------:R-:W-:Y:S01]  /*121b0*/  PRMT R100, RZ, 0x7610, R100 ;  /* 0x00007610ff647816 */ /* 0x000fe20000000064 */
[----:B------:R-:W1:Y:S02]  /*121c0*/  LDCU UR12, c[0x0][0x3b0] ;  /* 0x00007600ff0c77ac */ /* 0x000e640008000800 */
[----:B------:R0:W2:Y:S02]  /*121d0*/  @P0 LDG.E.U8 R104, desc[UR18][R42.64] ;  /* 0x000000122a680981 */ /* 0x0000a4000c1e1100 */
[----:B0-----:R-:W-:-:S04]  /*121e0*/  IADD3 R42, P6, PT, R52, R38, RZ ;  /* 0x00000026342a7210 */ /* 0x001fc80007fde0ff */
[----:B------:R-:W-:Y:S02]  /*121f0*/  LEA.HI.X.SX32 R43, R52, R35, 0x1, P6 ;  /* 0x00000023342b7211 */ /* 0x000fe400030f0eff */
[C---:B------:R-:W-:Y:S01]  /*12200*/  IADD3 R41, P6, PT, R54.reuse, R38, RZ ;  /* 0x0000002636297210 */ /* 0x040fe20007fde0ff */
[----:B------:R-:W-:Y:S01]  /*12210*/  @!P4 IMAD.MOV R55, RZ, RZ, -R55 ;  /* 0x000000ffff37c224 */ /* 0x000fe200078e0a37 */
[----:B------:R-:W-:Y:S01]  /*12220*/  SEL R53, R5, R53, !P3 ;  /* 0x0000003505357207 */ /* 0x000fe20005800000 */
[----:B------:R0:W-:Y:S01]  /*12230*/  STL [R1+0x270], R42 ;  /* 0x0002702a01007387 */ /* 0x0001e20000100800 */
[----:B------:R-:W-:Y:S02]  /*12240*/  LEA.HI.X.SX32 R44, R54, R35, 0x1, P6 ;  /* 0x00000023362c7211 */ /* 0x000fe400030f0eff */
[----:B------:R-:W-:Y:S01]  /*12250*/  ISETP.GT.U32.AND P2, PT, R39, R57, PT ;  /* 0x000000392700720c */ /* 0x000fe20003f44070 */
[----:B------:R0:W-:Y:S01]  /*12260*/  STL [R1+0x26c], R43 ;  /* 0x00026c2b01007387 */ /* 0x0001e20000100800 */
[----:B------:R-:W-:Y:S01]  /*12270*/  SEL R55, R5, R55, !P3 ;  /* 0x0000003705377207 */ /* 0x000fe20005800000 */
[----:B------:R-:W-:-:S02]  /*12280*/  IMAD R53, R53, UR4, RZ ;  /* 0x0000000435357c24 */ /* 0x000fc4000f8e02ff */
[----:B------:R0:W2:Y:S01]  /*12290*/  @P0 LDG.E.U8 R103, desc[UR18][R42.64] ;  /* 0x000000122a670981 */ /* 0x0000a2000c1e1100 */
[----:B------:R-:W-:Y:S01]  /*122a0*/  ISETP.GE.AND P4, PT, R111, RZ, PT ;  /* 0x000000ff6f00720c */ /* 0x000fe20003f86270 */
[----:B------:R-:W-:Y:S01]  /*122b0*/  IMAD R55, R55, UR13, RZ ;  /* 0x0000000d37377c24 */ /* 0x000fe2000f8e02ff */
[----:B------:R-:W1:Y:S01]  /*122c0*/  LDCU UR4, c[0x0][0x3b0] ;  /* 0x00007600ff0477ac */ /* 0x000e620008000800 */
[----:B------:R-:W-:Y:S02]  /*122d0*/  @!P5 IMAD.IADD R56, R56, 0x1, -R39 ;  /* 0x000000013838d824 */ /* 0x000fe400078e0a27 */
[----:B0-----:R-:W-:Y:S02]  /*122e0*/  @P0 IMAD.MOV.U32 R42, RZ, RZ, R41 ;  /* 0x000000ffff2a0224 */ /* 0x001fe400078e0029 */
[----:B------:R-:W-:Y:S01]  /*122f0*/  @P0 IMAD.MOV.U32 R43, RZ, RZ, R44 ;  /* 0x000000ffff2b0224 */ /* 0x000fe200078e002c */
[----:B------:R-:W-:Y:S01]  /*12300*/  ISETP.GT.U32.AND P5, PT, R39, R58, PT ;  /* 0x0000003a2700720c */ /* 0x000fe20003fa4070 */
[----:B------:R0:W-:Y:S01]  /*12310*/  STL [R1+0x278], R41 ;  /* 0x0002782901007387 */ /* 0x0001e20000100800 */
[----:B------:R-:W-:Y:S01]  /*12320*/  @!P2 IMAD.IADD R57, R57, 0x1, -R39 ;  /* 0x000000013939a824 */ /* 0x000fe200078e0a27 */
[----:B------:R-:W-:Y:S01]  /*12330*/  PRMT R99, RZ, 0x7610, R99 ;  /* 0x00007610ff637816 */ /* 0x000fe20000000063 */
[----:B------:R-:W1:Y:S01]  /*12340*/  LDCU UR13, c[0x0][0x3b0] ;  /* 0x00007600ff0d77ac */ /* 0x000e620008000800 */
[----:B------:R0:W2:Y:S01]  /*12350*/  @P0 LDG.E.U8 R102, desc[UR18][R42.64] ;  /* 0x000000122a660981 */ /* 0x0000a2000c1e1100 */
[----:B------:R-:W-:Y:S01]  /*12360*/  @!P4 IMAD.MOV R56, RZ, RZ, -R56 ;  /* 0x000000ffff38c224 */ /* 0x000fe200078e0a38 */
[----:B0-----:R-:W-:-:S04]  /*12370*/  IADD3 R42, P6, PT, R53, R38, RZ ;  /* 0x00000026352a7210 */ /* 0x001fc80007fde0ff */
[----:B------:R-:W-:Y:S02]  /*12380*/  LEA.HI.X.SX32 R43, R53, R35, 0x1, P6 ;  /* 0x00000023352b7211 */ /* 0x000fe400030f0eff */
[----:B------:R-:W-:Y:S01]  /*12390*/  IADD3 R41, P6, PT, R55, R38, RZ ;  /* 0x0000002637297210 */ /* 0x000fe20007fde0ff */
[----:B------:R0:W-:Y:S01]  /*123a0*/  STL [R1+0x274], R44 ;  /* 0x0002742c01007387 */ /* 0x0001e20000100800 */
[----:B------:R-:W-:Y:S01]  /*123b0*/  ISETP.GT.U32.AND P2, PT, R39, R57, PT ;  /* 0x000000392700720c */ /* 0x000fe20003f44070 */
[----:B------:R-:W-:Y:S01]  /*123c0*/  @!P5 IMAD.IADD R58, R58, 0x1, -R39 ;  /* 0x000000013a3ad824 */ /* 0x000fe200078e0a27 */
[----:B------:R-:W-:Y:S01]  /*123d0*/  SEL R56, R5, R56, !P3 ;  /* 0x0000003805387207 */ /* 0x000fe20005800000 */
[----:B------:R-:W5:Y:S01]  /*123e0*/  LDL.LU R111, [R1+0xa54] ;  /* 0x000a5400016f7983 */ /* 0x000f620000300800 */
[----:B------:R-:W-:-:S03]  /*123f0*/  ISETP.GE.AND P4, PT, R110, RZ, PT ;  /* 0x000000ff6e00720c */ /* 0x000fc60003f86270 */
[----:B------:R1:W2:Y:S01]  /*12400*/  @P0 LDG.E.U8 R101, desc[UR18][R42.64] ;  /* 0x000000122a650981 */ /* 0x0002a2000c1e1100 */
[----:B0-----:R-:W-:Y:S02]  /*12410*/  LEA.HI.X.SX32 R44, R55, R35, 0x1, P6 ;  /* 0x00000023372c7211 */ /* 0x001fe400030f0eff */
[C---:B------:R-:W-:Y:S01]  /*12420*/  ISETP.GT.U32.AND P6, PT, R39.reuse, R59, PT ;  /* 0x0000003b2700720c */ /* 0x040fe20003fc4070 */
[----:B-1----:R-:W-:Y:S01]  /*12430*/  IMAD R56, R56, UR4, RZ ;  /* 0x0000000438387c24 */ /* 0x002fe2000f8e02ff */
[----:B------:R-:W-:Y:S01]  /*12440*/  ISETP.GT.U32.AND P5, PT, R39, R58, PT ;  /* 0x0000003a2700720c */ /* 0x000fe20003fa4070 */
[----:B------:R0:W-:Y:S01]  /*12450*/  STL [R1+0x280], R42 ;  /* 0x0002802a01007387 */ /* 0x0001e20000100800 */
[----:B------:R-:W-:Y:S01]  /*12460*/  @!P2 IMAD.IADD R57, R57, 0x1, -R39 ;  /* 0x000000013939a824 */ /* 0x000fe200078e0a27 */
[----:B------:R-:W1:Y:S02]  /*12470*/  LDCU UR4, c[0x0][0x3b0] ;  /* 0x00007600ff0477ac */ /* 0x000e640008000800 */
[----:B------:R4:W-:Y:S04]  /*12480*/  STL [R1+0x27c], R43 ;  /* 0x00027c2b01007387 */ /* 0x0009e80000100800 */
[----:B------:R4:W-:Y:S01]  /*12490*/  STL [R1+0x2b0], R41 ;  /* 0x0002b02901007387 */ /* 0x0009e20000100800 */
[----:B0-----:R-:W-:-:S02]  /*124a0*/  @P0 IMAD.MOV.U32 R42, RZ, RZ, R41 ;  /* 0x000000ffff2a0224 */ /* 0x001fc400078e0029 */
[----:B------:R-:W-:Y:S01]  /*124b0*/  @!P6 IMAD.IADD R59, R59, 0x1, -R39 ;  /* 0x000000013b3be824 */ /* 0x000fe200078e0a27 */
[----:B------:R0:W-:Y:S01]  /*124c0*/  STL [R1+0x2ac], R44 ;  /* 0x0002ac2c01007387 */ /* 0x0001e20000100800 */
[----:B----4-:R-:W-:Y:S01]  /*124d0*/  @P0 IMAD.MOV.U32 R43, RZ, RZ, R44 ;  /* 0x000000ffff2b0224 */ /* 0x010fe200078e002c */
[----:B------:R-:W-:Y:S01]  /*124e0*/  IADD3 R41, P6, PT, R56, R38, RZ ;  /* 0x0000002638297210 */ /* 0x000fe20007fde0ff */
[----:B------:R-:W-:Y:S01]  /*124f0*/  @!P4 IMAD.MOV R57, RZ, RZ, -R57 ;  /* 0x000000ffff39c224 */ /* 0x000fe200078e0a39 */
[C---:B------:R-:W-:Y:S01]  /*12500*/  ISETP.GT.U32.AND P2, PT, R39.reuse, R59, PT ;  /* 0x0000003b2700720c */ /* 0x040fe20003f44070 */
[----:B------:R-:W-:Y:S01]  /*12510*/  @!P5 IMAD.IADD R58, R58, 0x1, -R39 ;  /* 0x000000013a3ad824 */ /* 0x000fe200078e0a27 */
[----:B------:R4:W2:Y:S01]  /*12520*/  @P0 LDG.E.U8 R100, desc[UR18][R42.64] ;  /* 0x000000122a640981 */ /* 0x0008a2000c1e1100 */
[----:B0-----:R-:W-:Y:S02]  /*12530*/  LEA.HI.X.SX32 R44, R56, R35, 0x1, P6 ;  /* 0x00000023382c7211 */ /* 0x001fe400030f0eff */
[----:B------:R-:W-:Y:S01]  /*12540*/  ISETP.GE.AND P6, PT, R22, RZ, PT ;  /* 0x000000ff1600720c */ /* 0x000fe20003fc6270 */
[----:B------:R-:W5:Y:S01]  /*12550*/  LDL.LU R110, [R1+0xa50] ;  /* 0x000a5000016e7983 */ /* 0x000f620000300800 */
[----:B------:R-:W-:-:S02]  /*12560*/  ISETP.GT.U32.AND P4, PT, R39, R60, PT ;  /* 0x0000003c2700720c */ /* 0x000fc40003f84070 */
[----:B------:R-:W-:Y:S02]  /*12570*/  SEL R57, R5, R57, !P3 ;  /* 0x0000003905397207 */ /* 0x000fe40005800000 */
[----:B------:R-:W-:-:S03]  /*12580*/  ISETP.GE.AND P5, PT, R23, RZ, PT ;  /* 0x000000ff1700720c */ /* 0x000fc60003fa6270 */
[----:B------:R-:W-:Y:S01]  /*12590*/  IMAD R57, R57, UR5, RZ ;  /* 0x0000000539397c24 */ /* 0x000fe2000f8e02ff */
[----:B------:R-:W0:Y:S01]  /*125a0*/  LDCU UR5, c[0x0][0x3b0] ;  /* 0x00007600ff0577ac */ /* 0x000e220008000800 */
[----:B----4-:R-:W-:Y:S01]  /*125b0*/  @P0 IMAD.MOV.U32 R42, RZ, RZ, R41 ;  /* 0x000000ffff2a0224 */ /* 0x010fe200078e0029 */
[----:B------:R4:W-:Y:S01]  /*125c0*/  STL [R1+0x2b8], R41 ;  /* 0x0002b82901007387 */ /* 0x0009e20000100800 */
[----:B------:R-:W-:Y:S02]  /*125d0*/  @P0 IMAD.MOV.U32 R43, RZ, RZ, R44 ;  /* 0x000000ffff2b0224 */ /* 0x000fe400078e002c */
[----:B------:R-:W-:Y:S01]  /*125e0*/  @!P6 IMAD.MOV R58, RZ, RZ, -R58 ;  /* 0x000000ffff3ae224 */ /* 0x000fe200078e0a3a */
[----:B------:R-:W5:Y:S01]  /*125f0*/  LDL.LU R22, [R1+0xa4c] ;  /* 0x000a4c0001167983 */ /* 0x000f620000300800 */
[--C-:B------:R-:W-:Y:S02]  /*12600*/  @!P2 IMAD.IADD R59, R59, 0x1, -R39.reuse ;  /* 0x000000013b3ba824 */ /* 0x100fe400078e0a27 */
[----:B------:R-:W-:Y:S01]  /*12610*/  @!P4 IMAD.IADD R60, R60, 0x1, -R39 ;  /* 0x000000013c3cc824 */ /* 0x000fe200078e0a27 */
[----:B------:R-:W-:Y:S01]  /*12620*/  ISETP.GT.U32.AND P2, PT, R39, R62, PT ;  /* 0x0000003e2700720c */ /* 0x000fe20003f44070 */
[----:B------:R0:W2:Y:S01]  /*12630*/  @P0 LDG.E.U8 R99, desc[UR18][R42.64] ;  /* 0x000000122a630981 */ /* 0x0000a2000c1e1100 */
[----:B----4-:R-:W-:Y:S01]  /*12640*/  IADD3 R41, P6, PT, R57, R38, RZ ;  /* 0x0000002639297210 */ /* 0x010fe20007fde0ff */
[----:B------:R-:W-:Y:S01]  /*12650*/  @!P5 IMAD.MOV R59, RZ, RZ, -R59 ;  /* 0x000000ffff3bd224 */ /* 0x000fe200078e0a3b */
[----:B------:R-:W-:-:S02]  /*12660*/  ISETP.GT.U32.AND P4, PT, R39, R61, PT ;  /* 0x0000003d2700720c */ /* 0x000fc40003f84070 */
[----:B0-----:R-:W-:Y:S02]  /*12670*/  LEA.HI.X.SX32 R42, R57, R35, 0x1, P6 ;  /* 0x00000023392a7211 */ /* 0x001fe400030f0eff */
[----:B------:R-:W-:Y:S02]  /*12680*/  ISETP.GT.U32.AND P6, PT, R39, R60, PT ;  /* 0x0000003c2700720c */ /* 0x000fe40003fc4070 */
[C---:B------:R-:W-:Y:S01]  /*12690*/  SEL R59, R5.reuse, R59, !P3 ;  /* 0x0000003b053b7207 */ /* 0x040fe20005800000 */
[----:B------:R-:W-:Y:S01]  /*126a0*/  STL [R1+0x2b4], R44 ;  /* 0x0002b42c01007387 */ /* 0x000fe20000100800 */
[----:B------:R-:W-:Y:S02]  /*126b0*/  SEL R58, R5, R58, !P3 ;  /* 0x0000003a053a7207 */ /* 0x000fe40005800000 */
[----:B------:R-:W-:Y:S01]  /*126c0*/  ISETP.GE.AND P5, PT, R156, RZ, PT ;  /* 0x000000ff9c00720c */ /* 0x000fe20003fa6270 */
[----:B------:R-:W5:Y:S01]  /*126d0*/  LDL.LU R23, [R1+0xa48] ;  /* 0x000a480001177983 */ /* 0x000f620000300800 */
[----:B------:R-:W-:Y:S01]  /*126e0*/  IMAD R59, R59, UR5, RZ ;  /* 0x000000053b3b7c24 */ /* 0x000fe2000f8e02ff */
[----:B------:R-:W-:Y:S01]  /*126f0*/  PRMT R98, RZ, 0x7610, R98 ;  /* 0x00007610ff627816 */ /* 0x000fe20000000062 */
[----:B------:R-:W-:Y:S01]  /*12700*/  @P0 IMAD.MOV.U32 R43, RZ, RZ, R42 ;  /* 0x000000ffff2b0224 */ /* 0x000fe200078e002a */
[----:B------:R-:W-:Y:S01]  /*12710*/  STL [R1+0x2c0], R41 ;  /* 0x0002c02901007387 */ /* 0x000fe20000100800 */
[--C-:B------:R-:W-:Y:S01]  /*12720*/  @!P2 IMAD.IADD R62, R62, 0x1, -R39.reuse ;  /* 0x000000013e3ea824 */ /* 0x100fe200078e0a27 */
[----:B------:R-:W0:Y:S02]  /*12730*/  LDCU UR5, c[0x0][0x3b0] ;  /* 0x00007600ff0577ac */ /* 0x000e240008000800 */
[----:B------:R4:W-:Y:S01]  /*12740*/  STL [R1+0x2bc], R42 ;  /* 0x0002bc2a01007387 */ /* 0x0009e20000100800 */
[----:B-1----:R-:W-:Y:S01]  /*12750*/  IMAD R58, R58, UR4, RZ ;  /* 0x000000043a3a7c24 */ /* 0x002fe2000f8e02ff */
[----:B------:R-:W1:Y:S01]  /*12760*/  LDCU UR4, c[0x0][0x3b0] ;  /* 0x00007600ff0477ac */ /* 0x000e620008000800 */
[--C-:B------:R-:W-:Y:S01]  /*12770*/  @!P6 IMAD.IADD R60, R60, 0x1, -R39.reuse ;  /* 0x000000013c3ce824 */ /* 0x100fe200078e0a27 */
[----:B------:R0:W-:Y:S01]  /*12780*/  STS.U8 [R31+UR9+0x4a00], R97 ;  /* 0x004a00611f007988 */ /* 0x0001e20008000009 */
[----:B------:R-:W-:Y:S01]  /*12790*/  @!P4 IMAD.IADD R61, R61, 0x1, -R39 ;  /* 0x000000013d3dc824 */ /* 0x000fe200078e0a27 */
[----:B------:R-:W-:Y:S01]  /*127a0*/  ISETP.GT.U32.AND P4, PT, R39, R62, PT ;  /* 0x0000003e2700720c */ /* 0x000fe20003f84070 */
[----:B----4-:R-:W-:Y:S01]  /*127b0*/  @P0 IMAD.MOV.U32 R42, RZ, RZ, R41 ;  /* 0x000000ffff2a0224 */ /* 0x010fe200078e0029 */
[C---:B------:R-:W-:Y:S01]  /*127c0*/  IADD3 R41, P6, PT, R59.reuse, R38, RZ ;  /* 0x000000263b297210 */ /* 0x040fe20007fde0ff */
[----:B------:R-:W5:Y:S04]  /*127d0*/  LDL.LU R156, [R1+0xa44] ;  /* 0x000a4400019c7983 */ /* 0x000f680000300800 */
[----:B------:R4:W2:Y:S01]  /*127e0*/  @P0 LDG.E.U8 R98, desc[UR18][R42.64] ;  /* 0x000000122a620981 */ /* 0x0008a2000c1e1100 */
[----:B------:R-:W-:-:S02]  /*127f0*/  LEA.HI.X.SX32 R44, R59, R35, 0x1, P6 ;  /* 0x000000233b2c7211 */ /* 0x000fc400030f0eff */
[----:B------:R-:W-:Y:S01]  /*12800*/  ISETP.GE.AND P6, PT, R150, RZ, PT ;  /* 0x000000ff9600720c */ /* 0x000fe20003fc6270 */
[----:B------:R-:W-:Y:S01]  /*12810*/  @!P5 IMAD.MOV R60, RZ, RZ, -R60 ;  /* 0x000000ffff3cd224 */ /* 0x000fe200078e0a3c */
[----:B----4-:R-:W-:-:S04]  /*12820*/  IADD3 R42, P2, PT, R58, R38, RZ ;  /* 0x000000263a2a7210 */ /* 0x010fc80007f5e0ff */
[----:B------:R-:W-:Y:S02]  /*12830*/  LEA.HI.X.SX32 R43, R58, R35, 0x1, P2 ;  /* 0x000000233a2b7211 */ /* 0x000fe400010f0eff */
[C---:B------:R-:W-:Y:S02]  /*12840*/  ISETP.GT.U32.AND P2, PT, R39.reuse, R61, PT ;  /* 0x0000003d2700720c */ /* 0x040fe40003f44070 */
[----:B------:R-:W-:Y:S02]  /*12850*/  ISETP.GT.U32.AND P5, PT, R39, R63, PT ;  /* 0x0000003f2700720c */ /* 0x000fe40003fa4070 */
[----:B------:R-:W-:Y:S01]  /*12860*/  SEL R60, R5, R60, !P3 ;  /* 0x0000003c053c7207 */ /* 0x000fe20005800000 */
[----:B------:R-:W-:Y:S01]  /*12870*/  @!P4 IMAD.IADD R62, R62, 0x1, -R39 ;  /* 0x000000013e3ec824 */ /* 0x000fe200078e0a27 */
[----:B0-----:R-:W-:Y:S02]  /*12880*/  PRMT R97, RZ, 0x7610, R97 ;  /* 0x00007610ff617816 */ /* 0x001fe40000000061 */
[----:B------:R-:W-:Y:S01]  /*12890*/  ISETP.GE.AND P4, PT, R20, RZ, PT ;  /* 0x000000ff1400720c */ /* 0x000fe20003f86270 */
[----:B------:R-:W-:Y:S01]  /*128a0*/  IMAD R60, R60, UR12, RZ ;  /* 0x0000000c3c3c7c24 */ /* 0x000fe2000f8e02ff */
[----:B------:R0:W-:Y:S01]  /*128b0*/  STL [R1+0x2f0], R42 ;  /* 0x0002f02a01007387 */ /* 0x0001e20000100800 */
[----:B------:R-:W-:Y:S01]  /*128c0*/  @!P6 IMAD.MOV R62, RZ, RZ, -R62 ;  /* 0x000000ffff3ee224 */ /* 0x000fe200078e0a3e */
[----:B------:R-:W4:Y:S01]  /*128d0*/  LDCU UR12, c[0x0][0x3b0] ;  /* 0x00007600ff0c77ac */ /* 0x000f220008000800 */
[----:B------:R-:W-:Y:S01]  /*128e0*/  @!P2 IMAD.IADD R61, R61, 0x1, -R39 ;  /* 0x000000013d3da824 */ /* 0x000fe200078e0a27 */
[----:B------:R-:W-:Y:S04]  /*128f0*/  STL [R1+0x2ec], R43 ;  /* 0x0002ec2b01007387 */ /* 0x000fe80000100800 */
[----:B------:R0:W2:Y:S01]  /*12900*/  @P0 LDG.E.U8 R97, desc[UR18][R42.64] ;  /* 0x000000122a610981 */ /* 0x0000a2000c1e1100 */
[----:B------:R-:W-:-:S03]  /*12910*/  SEL R62, R5, R62, !P3 ;  /* 0x0000003e053e7207 */ /* 0x000fc60005800000 */
[----:B------:R1:W-:Y:S01]  /*12920*/  STL [R1+0x2f8], R41 ;  /* 0x0002f82901007387 */ /* 0x0003e20000100800 */
[----:B------:R-:W-:-:S03]  /*12930*/  @!P5 IMAD.IADD R63, R63, 0x1, -R39 ;  /* 0x000000013f3fd824 */ /* 0x000fc600078e0a27 */
[----:B------:R4:W-:Y:S01]  /*12940*/  STS.U8 [R31+UR9+0x4e00], R96 ;  /* 0x004e00601f007988 */ /* 0x0009e20008000009 */
[----:B0-----:R-:W-:-:S03]  /*12950*/  @P0 IMAD.MOV.U32 R42, RZ, RZ, R41 ;  /* 0x000000ffff2a0224 */ /* 0x001fc600078e0029 */
[----:B------:R-:W5:Y:S01]  /*12960*/  LDL.LU R150, [R1+0xa40] ;  /* 0x000a400001967983 */ /* 0x000f620000300800 */
[----:B-1----:R-:W-:Y:S01]  /*12970*/  IADD3 R41, P2, PT, R60, R38, RZ ;  /* 0x000000263c297210 */ /* 0x002fe20007f5e0ff */
[----:B------:R-:W-:Y:S02]  /*12980*/  @P0 IMAD.MOV.U32 R43, RZ, RZ, R44 ;  /* 0x000000ffff2b0224 */ /* 0x000fe400078e002c */
[----:B------:R0:W-:Y:S01]  /*12990*/  STL [R1+0x2f4], R44 ;  /* 0x0002f42c01007387 */ /* 0x0001e20000100800 */
[----:B----4-:R-:W-:Y:S01]  /*129a0*/  PRMT R96, RZ, 0x7610, R96 ;  /* 0x00007610ff607816 */ /* 0x010fe20000000060 */
[----:B------:R-:W-:Y:S02]  /*129b0*/  @!P4 IMAD.MOV R61, RZ, RZ, -R61 ;  /* 0x000000ffff3dc224 */ /* 0x000fe400078e0a3d */
[----:B------:R1:W-:Y:S01]  /*129c0*/  STS.U8 [R31+UR9+0x5200], R95 ;  /* 0x0052005f1f007988 */ /* 0x0003e20008000009 */
[----:B------:R-:W-:Y:S01]  /*129d0*/  IMAD R62, R62, UR4, RZ ;  /* 0x000000043e3e7c24 */ /* 0x000fe2000f8e02ff */
[----:B------:R-:W-:Y:S01]  /*129e0*/  ISETP.GT.U32.AND P5, PT, R39, R63, PT ;  /* 0x0000003f2700720c */ /* 0x000fe20003fa4070 */
[----:B------:R-:W4:Y:S01]  /*129f0*/  LDCU UR4, c[0x0][0x3b0] ;  /* 0x00007600ff0477ac */ /* 0x000f220008000800 */
[----:B------:R3:W2:Y:S01]  /*12a00*/  @P0 LDG.E.U8 R96, desc[UR18][R42.64] ;  /* 0x000000122a600981 */ /* 0x0006a2000c1e1100 */
[----:B0-----:R-:W-:-:S02]  /*12a10*/  LEA.HI.X.SX32 R44, R60, R35, 0x1, P2 ;  /* 0x000000233c2c7211 */ /* 0x001fc400010f0eff */
[----:B------:R-:W-:Y:S01]  /*12a20*/  ISETP.GT.U32.AND P6, PT, R39, R64, PT ;  /* 0x000000402700720c */ /* 0x000fe20003fc4070 */
[----:B------:R-:W5:Y:S01]  /*12a30*/  LDL.LU R20, [R1+0xa3c] ;  /* 0x000a3c0001147983 */ /* 0x000f620000300800 */
[----:B-1----:R-:W-:Y:S02]  /*12a40*/  PRMT R95, RZ, 0x7610, R95 ;  /* 0x00007610ff5f7816 */ /* 0x002fe4000000005f */
[----:B------:R-:W-:Y:S01]  /*12a50*/  SEL R61, R5, R61, !P3 ;  /* 0x0000003d053d7207 */ /* 0x000fe20005800000 */
[----:B---3--:R-:W-:Y:S02]  /*12a60*/  @P0 IMAD.MOV.U32 R42, RZ, RZ, R41 ;  /* 0x000000ffff2a0224 */ /* 0x008fe400078e0029 */
[----:B------:R-:W-:Y:S01]  /*12a70*/  @P0 IMAD.MOV.U32 R43, RZ, RZ, R44 ;  /* 0x000000ffff2b0224 */ /* 0x000fe200078e002c */
[----:B------:R-:W-:Y:S02]  /*12a80*/  IADD3 R45, P4, PT, R62, R38, RZ ;  /* 0x000000263e2d7210 */ /* 0x000fe40007f9e0ff */
[----:B------:R-:W-:-:S02]  /*12a90*/  ISETP.GE.AND P2, PT, R21, RZ, PT ;  /* 0x000000ff1500720c */ /* 0x000fc40003f46270 */
[----:B------:R0:W3:Y:S01]  /*12aa0*/  @P0 LDG.E.U8 R95, desc[UR18][R42.64] ;  /* 0x000000122a5f0981 */ /* 0x0000e2000c1e1100 */
[----:B------:R-:W-:Y:S01]  /*12ab0*/  IMAD R61, R61, UR5, RZ ;  /* 0x000000053d3d7c24 */ /* 0x000fe2000f8e02ff */
[----:B------:R-:W1:Y:S01]  /*12ac0*/  LDCU UR5, c[0x0][0x3b0] ;  /* 0x00007600ff0577ac */ /* 0x000e620008000800 */
[--C-:B------:R-:W-:Y:S01]  /*12ad0*/  @!P5 IMAD.IADD R63, R63, 0x1, -R39.reuse ;  /* 0x000000013f3fd824 */ /* 0x100fe200078e0a27 */
[----:B------:R4:W-:Y:S01]  /*12ae0*/  STL [R1+0x300], R41 ;  /* 0x0003002901007387 */ /* 0x0009e20000100800 */
[----:B0-----:R-:W-:Y:S02]  /*12af0*/  LEA.HI.X.SX32 R42, R62, R35, 0x1, P4 ;  /* 0x000000233e2a7211 */ /* 0x001fe400020f0eff */
[----:B------:R-:W-:Y:S01]  /*12b00*/  ISETP.GT.U32.AND P4, PT, R39, R66, PT ;  /* 0x000000422700720c */ /* 0x000fe20003f84070 */
[----:B------:R-:W-:Y:S01]  /*12b10*/  @!P6 IMAD.IADD R64, R64, 0x1, -R39 ;  /* 0x000000014040e824 */ /* 0x000fe200078e0a27 */
[----:B----4-:R-:W-:Y:S01]  /*12b20*/  IADD3 R41, P5, PT, R61, R38, RZ ;  /* 0x000000263d297210 */ /* 0x010fe20007fbe0ff */
[----:B------:R0:W-:Y:S01]  /*12b30*/  STL [R1+0x2fc], R44 ;  /* 0x0002fc2c01007387 */ /* 0x0001e20000100800 */
[----:B------:R-:W-:-:S02]  /*12b40*/  @!P2 IMAD.MOV R63, RZ, RZ, -R63 ;  /* 0x000000ffff3fa224 */ /* 0x000fc400078e0a3f */
[----:B------:R-:W-:Y:S01]  /*12b50*/  ISETP.GT.U32.AND P6, PT, R39, R64, PT ;  /* 0x000000402700720c */ /* 0x000fe20003fc4070 */
[----:B------:R-:W5:Y:S01]  /*12b60*/  LDL.LU R21, [R1+0xa38] ;  /* 0x000a380001157983 */ /* 0x000f620000300800 */
[----:B------:R-:W-:Y:S02]  /*12b70*/  ISETP.GE.AND P2, PT, R18, RZ, PT ;  /* 0x000000ff1200720c */ /* 0x000fe40003f46270 */
[----:B0-----:R-:W-:Y:S02]  /*12b80*/  LEA.HI.X.SX32 R44, R61, R35, 0x1, P5 ;  /* 0x000000233d2c7211 */ /* 0x001fe400028f0eff */
[----:B------:R-:W-:Y:S01]  /*12b90*/  ISETP.GT.U32.AND P5, PT, R39, R65, PT ;  /* 0x000000412700720c */ /* 0x000fe20003fa4070 */
[----:B------:R-:W-:Y:S01]  /*12ba0*/  @!P4 IMAD.IADD R66, R66, 0x1, -R39 ;  /* 0x000000014242c824 */ /* 0x000fe200078e0a27 */
[----:B------:R-:W-:Y:S01]  /*12bb0*/  SEL R63, R5, R63, !P3 ;  /* 0x0000003f053f7207 */ /* 0x000fe20005800000 */
[----:B------:R0:W-:Y:S01]  /*12bc0*/  STS.U8 [R31+UR9+0x5600], R94 ;  /* 0x0056005e1f007988 */ /* 0x0001e20008000009 */
[----:B------:R-:W-:-:S02]  /*12bd0*/  @P0 IMAD.MOV.U32 R43, RZ, RZ, R42 ;  /* 0x000000ffff2b0224 */ /* 0x000fc400078e002a */
[----:B------:R-:W-:Y:S01]  /*12be0*/  ISETP.GT.U32.AND P4, PT, R39, R66, PT ;  /* 0x000000422700720c */ /* 0x000fe20003f84070 */
[----:B------:R-:W-:Y:S01]  /*12bf0*/  STL [R1+0x328], R45 ;  /* 0x0003282d01007387 */ /* 0x000fe20000100800 */
[----:B------:R-:W-:Y:S01]  /*12c00*/  IMAD R63, R63, UR4, RZ ;  /* 0x000000043f3f7c24 */ /* 0x000fe2000f8e02ff */
[----:B------:R-:W4:Y:S02]  /*12c10*/  LDCU UR4, c[0x0][0x3b0] ;  /* 0x00007600ff0477ac */ /* 0x000f240008000800 */
[----:B------:R1:W-:Y:S01]  /*12c20*/  STL [R1+0x324], R42 ;  /* 0x0003242a01007387 */ /* 0x0003e20000100800 */
[----:B0-----:R-:W-:Y:S01]  /*12c30*/  PRMT R94, RZ, 0x7610, R94 ;  /* 0x00007610ff5e7816 */ /* 0x001fe2000000005e */
[--C-:B------:R-:W-:Y:S02]  /*12c40*/  @!P5 IMAD.IADD R65, R65, 0x1, -R39.reuse ;  /* 0x000000014141d824 */ /* 0x100fe400078e0a27 */
[----:B------:R0:W-:Y:S01]  /*12c50*/  STS.U8 [R31+UR9+0x5a00], R93 ;  /* 0x005a005d1f007988 */ /* 0x0001e20008000009 */
[----:B------:R-:W-:-:S02]  /*12c60*/  @!P6 IMAD.IADD R64, R64, 0x1, -R39 ;  /* 0x000000014040e824 */ /* 0x000fc400078e0a27 */
[----:B-1----:R-:W-:Y:S01]  /*12c70*/  @P0 IMAD.MOV.U32 R42, RZ, RZ, R45 ;  /* 0x000000ffff2a0224 */ /* 0x002fe200078e002d */
[----:B------:R1:W-:Y:S01]  /*12c80*/  STL [R1+0x330], R41 ;  /* 0x0003302901007387 */ /* 0x0003e20000100800 */
[----:B0-----:R-:W-:-:S03]  /*12c90*/  PRMT R93, RZ, 0x7610, R93 ;  /* 0x00007610ff5d7816 */ /* 0x001fc6000000005d */
[----:B------:R0:W2:Y:S01]  /*12ca0*/  @P0 LDG.E.U8 R94, desc[UR18][R42.64] ;  /* 0x000000122a5e0981 */ /* 0x0000a2000c1e1100 */
[----:B------:R-:W-:Y:S01]  /*12cb0*/  @!P2 IMAD.MOV R64, RZ, RZ, -R64 ;  /* 0x000000ffff40a224 */ /* 0x000fe200078e0a40 */
[----:B------:R-:W-:Y:S01]  /*12cc0*/  ISETP.GT.U32.AND P5, PT, R39, R65, PT ;  /* 0x000000412700720c */ /* 0x000fe20003fa4070 */
[----:B------:R-:W-:Y:S02]  /*12cd0*/  @!P4 IMAD.IADD R66, R66, 0x1, -R39 ;  /* 0x000000014242c824 */ /* 0x000fe400078e0a27 */
[----:B0-----:R-:W-:Y:S02]  /*12ce0*/  @P0 IMAD.MOV.U32 R42, RZ, RZ, R41 ;  /* 0x000000ffff2a0224 */ /* 0x001fe400078e0029 */
[----:B------:R-:W-:Y:S01]  /*12cf0*/  @P0 IMAD.MOV.U32 R43, RZ, RZ, R44 ;  /* 0x000000ffff2b0224 */ /* 0x000fe200078e002c */
[----:B-1----:R-:W-:Y:S02]  /*12d00*/  IADD3 R41, P6, PT, R63, R38, RZ ;  /* 0x000000263f297210 */ /* 0x002fe40007fde0ff */
[----:B------:R-:W-:-:S02]  /*12d10*/  ISETP.GE.AND P4, PT, R146, RZ, PT ;  /* 0x000000ff9200720c */ /* 0x000fc40003f86270 */
[----:B------:R0:W2:Y:S01]  /*12d20*/  @P0 LDG.E.U8 R93, desc[UR18][R42.64] ;  /* 0x000000122a5d0981 */ /* 0x0000a2000c1e1100 */
[----:B------:R-:W-:Y:S02]  /*12d30*/  SEL R64, R5, R64, !P3 ;  /* 0x0000004005407207 */ /* 0x000fe40005800000 */
[----:B------:R-:W-:Y:S01]  /*12d40*/  ISETP.GE.AND P2, PT, R19, RZ, PT ;  /* 0x000000ff1300720c */ /* 0x000fe20003f46270 */
[----:B------:R-:W-:Y:S01]  /*12d50*/  STL [R1+0x32c], R44 ;  /* 0x00032c2c01007387 */ /* 0x000fe20000100800 */
[----:B0-----:R-:W-:Y:S01]  /*12d60*/  LEA.HI.X.SX32 R42, R63, R35, 0x1, P6 ;  /* 0x000000233f2a7211 */ /* 0x001fe200030f0eff */
[----:B----4-:R-:W-:Y:S01]  /*12d70*/  IMAD R64, R64, UR4, RZ ;  /* 0x0000000440407c24 */ /* 0x010fe2000f8e02ff */
[----:B------:R-:W-:Y:S01]  /*12d80*/  ISETP.GT.U32.AND P6, PT, R39, R69, PT ;  /* 0x000000452700720c */ /* 0x000fe20003fc4070 */
[----:B------:R-:W5:Y:S01]  /*12d90*/  LDL.LU R18, [R1+0xa34] ;  /* 0x000a340001127983 */ /* 0x000f620000300800 */
[----:B------:R-:W-:Y:S01]  /*12da0*/  @!P5 IMAD.IADD R65, R65, 0x1, -R39 ;  /* 0x000000014141d824 */ /* 0x000fe200078e0a27 */
[----:B------:R-:W-:Y:S01]  /*12db0*/  PRMT R91, RZ, 0x7610, R91 ;  /* 0x00007610ff5b7816 */ /* 0x000fe2000000005b */
[----:B------:R-:W-:Y:S01]  /*12dc0*/  @P0 IMAD.MOV.U32 R43, RZ, RZ, R42 ;  /* 0x000000ffff2b0224 */ /* 0x000fe200078e002a */
[----:B------:R-:W-:Y:S04]  /*12dd0*/  STL [R1+0x338], R41 ;  /* 0x0003382901007387 */ /* 0x000fe80000100800 */
[----:B------:R-:W-:Y:S01]  /*12de0*/  @!P2 IMAD.MOV R66, RZ, RZ, -R66 ;  /* 0x000000ffff42a224 */ /* 0x000fe200078e0a42 */
[----:B------:R-:W0:Y:S01]  /*12df0*/  LDCU UR4, c[0x0][0x3b0] ;  /* 0x00007600ff0477ac */ /* 0x000e220008000800 */
[----:B------:R1:W-:Y:S01]  /*12e00*/  STL [R1+0x334], R42 ;  /* 0x0003342a01007387 */ /* 0x0003e20000100800 */
[----:B------:R-:W-:Y:S01]  /*12e10*/  @!P4 IMAD.MOV R65, RZ, RZ, -R65 ;  /* 0x000000ffff41c224 */ /* 0x000fe200078e0a41 */
[----:B------:R-:W-:Y:S01]  /*12e20*/  ISETP.GT.U32.AND P4, PT, R39, R68, PT ;  /* 0x000000442700720c */ /* 0x000fe20003f84070 */
[----:B------:R-:W-:Y:S01]  /*12e30*/  @!P6 IMAD.IADD R69, R69, 0x1, -R39 ;  /* 0x000000014545e824 */ /* 0x000fe200078e0a27 */
[----:B------:R-:W-:Y:S01]  /*12e40*/  SEL R66, R5, R66, !P3 ;  /* 0x0000004205427207 */ /* 0x000fe20005800000 */
[----:B------:R-:W5:Y:S01]  /*12e50*/  LDL.LU R19, [R1+0xa30] ;  /* 0x000a300001137983 */ /* 0x000f620000300800 */
[----:B-1----:R-:W-:Y:S01]  /*12e60*/  @P0 IMAD.MOV.U32 R42, RZ, RZ, R41 ;  /* 0x000000ffff2a0224 */ /* 0x002fe200078e0029 */
[----:B------:R-:W-:-:S02]  /*12e70*/  IADD3 R41, P5, PT, R64, R38, RZ ;  /* 0x0000002640297210 */ /* 0x000fc40007fbe0ff */
[----:B------:R-:W5:Y:S02]  /*12e80*/  LDL.LU R146, [R1+0xa2c] ;  /* 0x000a2c0001927983 */ /* 0x000f640000300800 */
[----:B------:R-:W-:Y:S02]  /*12e90*/  LEA.HI.X.SX32 R44, R64, R35, 0x1, P5 ;  /* 0x00000023402c7211 */ /* 0x000fe400028f0eff */
[----:B------:R1:W4:Y:S01]  /*12ea0*/  @P0 LDG.E.U8 R92, desc[UR18][R42.64] ;  /* 0x000000122a5c0981 */ /* 0x000322000c1e1100 */
[C---:B------:R-:W-:Y:S02]  /*12eb0*/  ISETP.GT.U32.AND P5, PT, R39.reuse, R67, PT ;  /* 0x000000432700720c */ /* 0x040fe40003fa4070 */
[----:B------:R-:W-:Y:S02]  /*12ec0*/  ISETP.GT.U32.AND P6, PT, R39, R69, PT ;  /* 0x000000452700720c */ /* 0x000fe40003fc4070 */
[----:B------:R-:W-:Y:S01]  /*12ed0*/  SEL R65, R5, R65, !P3 ;  /* 0x0000004105417207 */ /* 0x000fe20005800000 */
[----:B------:R0:W-:Y:S04]  /*12ee0*/  STL [R1+0x340], R41 ;  /* 0x0003402901007387 */ /* 0x0001e80000100800 */
[----:B------:R-:W-:Y:S01]  /*12ef0*/  IMAD R65, R65, UR12, RZ ;  /* 0x0000000c41417c24 */ /* 0x000fe2000f8e02ff */
[----:B------:R-:W-:Y:S01]  /*12f00*/  ISETP.GE.AND P2, PT, R139, RZ, PT ;  /* 0x000000ff8b00720c */ /* 0x000fe20003f46270 */
[----:B-1----:R-:W-:-:S02]  /*12f10*/  @P0 IMAD.MOV.U32 R42, RZ, RZ, R41 ;  /* 0x000000ffff2a0224 */ /* 0x002fc400078e0029 */
[----:B------:R-:W-:Y:S02]  /*12f20*/  @P0 IMAD.MOV.U32 R43, RZ, RZ, R44 ;  /* 0x000000ffff2b0224 */ /* 0x000fe400078e002c */
[----:B------:R-:W-:Y:S02]  /*12f30*/  IMAD R66, R66, UR5, RZ ;  /* 0x0000000542427c24 */ /* 0x000fe4000f8e02ff */
[--C-:B------:R-:W-:Y:S01]  /*12f40*/  @!P4 IMAD.IADD R68, R68, 0x1, -R39.reuse ;  /* 0x000000014444c824 */ /* 0x100fe200078e0a27 */
[----:B0-----:R-:W-:Y:S01]  /*12f50*/  IADD3 R41, P4, PT, R65, R38, RZ ;  /* 0x0000002641297210 */ /* 0x001fe20007f9e0ff */
[--C-:B------:R-:W-:Y:S01]  /*12f60*/  @!P5 IMAD.IADD R67, R67, 0x1, -R39.reuse ;  /* 0x000000014343d824 */ /* 0x100fe200078e0a27 */
[----:B------:R0:W-:Y:S01]  /*12f70*/  STL [R1+0x33c], R44 ;  /* 0x00033c2c01007387 */ /* 0x0001e20000100800 */
[----:B------:R-:W-:Y:S01]  /*12f80*/  @!P6 IMAD.IADD R69, R69, 0x1, -R39 ;  /* 0x000000014545e824 */ /* 0x000fe200078e0a27 */
[----:B------:R-:W-:Y:S01]  /*12f90*/  ISETP.GT.U32.AND P5, PT, R39, R68, PT ;  /* 0x000000442700720c */ /* 0x000fe20003fa4070 */
[----:B------:R-:W1:Y:S01]  /*12fa0*/  LDCU UR5, c[0x0][0x3b0] ;  /* 0x00007600ff0577ac */ /* 0x000e620008000800 */
[----:B------:R0:W2:Y:S01]  /*12fb0*/  @P0 LDG.E.U8 R91, desc[UR18][R42.64] ;  /* 0x000000122a5b0981 */ /* 0x0000a2000c1e1100 */
[----:B------:R-:W1:Y:S01]  /*12fc0*/  LDCU UR12, c[0x0][0x3b0] ;  /* 0x00007600ff0c77ac */ /* 0x000e620008000800 */
[----:B------:R-:W-:-:S02]  /*12fd0*/  PRMT R90, RZ, 0x7610, R90 ;  /* 0x00007610ff5a7816 */ /* 0x000fc4000000005a */
[----:B------:R-:W5:Y:S01]  /*12fe0*/  LDL.LU R139, [R1+0xa28] ;  /* 0x000a2800018b7983 */ /* 0x000f620000300800 */
[----:B0-----:R-:W-:Y:S02]  /*12ff0*/  LEA.HI.X.SX32 R44, R65, R35, 0x1, P4 ;  /* 0x00000023412c7211 */ /* 0x001fe400020f0eff */
[----:B------:R-:W-:Y:S02]  /*13000*/  ISETP.GT.U32.AND P4, PT, R39, R67, PT ;  /* 0x000000432700720c */ /* 0x000fe40003f84070 */
[----:B------:R-:W-:-:S04]  /*13010*/  IADD3 R42, P6, PT, R66, R38, RZ ;  /* 0x00000026422a7210 */ /* 0x000fc80007fde0ff */
[----:B------:R-:W-:Y:S02]  /*13020*/  LEA.HI.X.SX32 R43, R66, R35, 0x1, P6 ;  /* 0x00000023422b7211 */ /* 0x000fe400030f0eff */
[----:B------:R-:W-:Y:S01]  /*13030*/  ISETP.GT.U32.AND P6, PT, R39, R70, PT ;  /* 0x000000462700720c */ /* 0x000fe20003fc4070 */
[----:B------:R-:W-:Y:S01]  /*13040*/  @!P2 IMAD.MOV R69, RZ, RZ, -R69 ;  /* 0x000000ffff45a224 */ /* 0x000fe200078e0a45 */
[----:B------:R-:W-:Y:S01]  /*13050*/  ISETP.GE.AND P2, PT, R16, RZ, PT ;  /* 0x000000ff1000720c */ /* 0x000fe20003f46270 */
[--C-:B------:R-:W-:Y:S01]  /*13060*/  @!P5 IMAD.IADD R68, R68, 0x1, -R39.reuse ;  /* 0x000000014444d824 */ /* 0x100fe200078e0a27 */
[----:B------:R-:W-:Y:S01]  /*13070*/  ISETP.GE.AND P5, PT, R17, RZ, PT ;  /* 0x000000ff1100720c */ /* 0x000fe20003fa6270 */
[----:B------:R-:W-:Y:S01]  /*13080*/  @!P4 IMAD.IADD R67, R67, 0x1, -R39 ;  /* 0x000000014343c824 */ /* 0x000fe200078e0a27 */
[----:B------:R-:W-:Y:S01]  /*13090*/  ISETP.GT.U32.AND P4, PT, R39, R71, PT ;  /* 0x000000472700720c */ /* 0x000fe20003f84070 */
[----:B------:R0:W-:Y:S01]  /*130a0*/  STL [R1+0x368], R42 ;  /* 0x0003682a01007387 */ /* 0x0001e20000100800 */
[----:B------:R-:W-:-:S02]  /*130b0*/  SEL R69, R5, R69, !P3 ;  /* 0x0000004505457207 */ /* 0x000fc40005800000 */
[----:B------:R-:W-:Y:S01]  /*130c0*/  PRMT R89, RZ, 0x7610, R89 ;  /* 0x00007610ff597816 */ /* 0x000fe20000000059 */
[----:B------:R0:W2:Y:S02]  /*130d0*/  @P0 LDG.E.U8 R90, desc[UR18][R42.64] ;  /* 0x000000122a5a0981 */ /* 0x0000a4000c1e1100 */
[----:B------:R-:W-:Y:S02]  /*130e0*/  @!P6 IMAD.IADD R70, R70, 0x1, -R39 ;  /* 0x000000014646e824 */ /* 0x000fe400078e0a27 */
[----:B------:R-:W-:-:S03]  /*130f0*/  @!P2 IMAD.MOV R68, RZ, RZ, -R68 ;  /* 0x000000ffff44a224 */ /* 0x000fc600078e0a44 */
[----:B------:R-:W-:Y:S01]  /*13100*/  ISETP.GT.U32.AND P6, PT, R39, R70, PT ;  /* 0x000000462700720c */ /* 0x000fe20003fc4070 */
[----:B------:R-:W-:Y:S01]  /*13110*/  IMAD R69, R69, UR4, RZ ;  /* 0x0000000445457c24 */ /* 0x000fe2000f8e02ff */
[----:B------:R1:W-:Y:S01]  /*13120*/  STL [R1+0x370], R41 ;  /* 0x0003702901007387 */ /* 0x0003e20000100800 */
[----:B------:R-:W-:Y:S01]  /*13130*/  @!P5 IMAD.MOV R67, RZ, RZ, -R67 ;  /* 0x000000ffff43d224 */ /* 0x000fe200078e0a43 */
[----:B------:R-:W-:Y:S01]  /*13140*/  SEL R68, R5, R68, !P3 ;  /* 0x0000004405447207 */ /* 0x000fe20005800000 */
[----:B------:R-:W-:Y:S01]  /*13150*/  @!P4 IMAD.IADD R71, R71, 0x1, -R39 ;  /* 0x000000014747c824 */ /* 0x000fe200078e0a27 */
[----:B------:R1:W-:Y:S01]  /*13160*/  STL [R1+0x364], R43 ;  /* 0x0003642b01007387 */ /* 0x0003e20000100800 */
[----:B0-----:R-:W-:Y:S01]  /*13170*/  @P0 IMAD.MOV.U32 R42, RZ, RZ, R41 ;  /* 0x000000ffff2a0224 */ /* 0x001fe200078e0029 */
[----:B------:R-:W-:Y:S01]  /*13180*/  ISETP.GE.AND P2, PT, R14, RZ, PT ;  /* 0x000000ff0e00720c */ /* 0x000fe20003f46270 */
[----:B------:R-:W0:Y:S01]  /*13190*/  LDCU UR4, c[0x0][0x3b0] ;  /* 0x00007600ff0477ac */ /* 0x000e220008000800 */
[----:B------:R-:W-:Y:S01]  /*131a0*/  ISETP.GT.U32.AND P4, PT, R39, R72, PT ;  /* 0x000000482700720c */ /* 0x000fe20003f84070 */
[----:B-1----:R-:W-:Y:S01]  /*131b0*/  IMAD R68, R68, UR5, RZ ;  /* 0x0000000544447c24 */ /* 0x002fe2000f8e02ff */
[-C--:B------:R-:W-:Y:S01]  /*131c0*/  IADD3 R41, P5, PT, R69, R38.reuse, RZ ;  /* 0x0000002645297210 */ /* 0x080fe20007fbe0ff */
[----:B------:R-:W-:Y:S01]  /*131d0*/  @P0 IMAD.MOV.U32 R43, RZ, RZ, R44 ;  /* 0x000000ffff2b0224 */ /* 0x000fe200078e002c */
[----:B------:R-:W-:Y:S01]  /*131e0*/  SEL R67, R5, R67, !P3 ;  /* 0x0000004305437207 */ /* 0x000fe20005800000 */
[----:B------:R-:W-:Y:S01]  /*131f0*/  STL [R1+0x36c], R44 ;  /* 0x00036c2c01007387 */ /* 0x000fe20000100800 */
[----:B------:R-:W-:Y:S01]  /*13200*/  @!P6 IMAD.IADD R70, R70, 0x1, -R39 ;  /* 0x000000014646e824 */ /* 0x000fe200078e0a27 */
[----:B------:R-:W-:Y:S01]  /*13210*/  PRMT R88, RZ, 0x7610, R88 ;  /* 0x00007610ff587816 */ /* 0x000fe20000000058 */
[----:B------:R-:W1:Y:S01]  /*13220*/  LDCU UR5, c[0x0][0x3b0] ;  /* 0x00007600ff0577ac */ /* 0x000e620008000800 */
[----:B------:R0:W2:Y:S01]  /*13230*/  @P0 LDG.E.U8 R89, desc[UR18][R42.64] ;  /* 0x000000122a590981 */ /* 0x0000a2000c1e1100 */
[----:B------:R-:W-:Y:S01]  /*13240*/  IMAD R67, R67, UR12, RZ ;  /* 0x0000000c43437c24 */ /* 0x000fe2000f8e02ff */
[----:B------:R-:W-:-:S02]  /*13250*/  IADD3 R45, P6, PT, R68, R38, RZ ;  /* 0x00000026442d7210 */ /* 0x000fc40007fde0ff */
[----:B------:R-:W5:Y:S01]  /*13260*/  LDL.LU R16, [R1+0xa24] ;  /* 0x000a240001107983 */ /* 0x000f620000300800 */
[----:B------:R-:W-:Y:S01]  /*13270*/  @!P2 IMAD.MOV R70, RZ, RZ, -R70 ;  /* 0x000000ffff46a224 */ /* 0x000fe200078e0a46 */
[----:B------:R-:W-:Y:S01]  /*13280*/  PRMT R87, RZ, 0x7610, R87 ;  /* 0x00007610ff577816 */ /* 0x000fe20000000057 */
[----:B------:R-:W-:Y:S01]  /*13290*/  @!P4 IMAD.IADD R72, R72, 0x1, -R39 ;  /* 0x000000014848c824 */ /* 0x000fe200078e0a27 */
[----:B------:R-:W5:Y:S01]  /*132a0*/  LDL.LU R17, [R1+0xa20] ;  /* 0x000a200001117983 */ /* 0x000f620000300800 */
[-C--:B0-----:R-:W-:Y:S01]  /*132b0*/  LEA.HI.X.SX32 R42, R69, R35.reuse, 0x1, P5 ;  /* 0x00000023452a7211 */ /* 0x081fe200028f0eff */
[----:B------:R-:W0:Y:S02]  /*132c0*/  LDCU UR12, c[0x0][0x3b0] ;  /* 0x00007600ff0c77ac */ /* 0x000e240008000800 */
[----:B------:R-:W5:Y:S01]  /*132d0*/  LDL.LU R14, [R1+0xa1c] ;  /* 0x000a1c00010e7983 */ /* 0x000f620000300800 */
[----:B------:R-:W-:Y:S01]  /*132e0*/  LEA.HI.X.SX32 R120, R68, R35, 0x1, P6 ;  /* 0x0000002344787211 */ /* 0x000fe200030f0eff */
[----:B------:R-:W-:-:S02]  /*132f0*/  @P0 IMAD.MOV.U32 R43, RZ, RZ, R42 ;  /* 0x000000ffff2b0224 */ /* 0x000fc400078e002a */
[----:B------:R-:W-:Y:S01]  /*13300*/  STL [R1+0x378], R41 ;  /* 0x0003782901007387 */ /* 0x000fe20000100800 */
[----:B------:R-:W-:-:S03]  /*13310*/  ISETP.GT.U32.AND P5, PT, R39, R71, PT ;  /* 0x000000472700720c */ /* 0x000fc60003fa4070 */
[----:B------:R0:W-:Y:S01]  /*13320*/  STL [R1+0x374], R42 ;  /* 0x0003742a01007387 */ /* 0x0001e20000100800 */
[----:B------:R-:W-:Y:S02]  /*13330*/  ISETP.GT.U32.AND P2, PT, R39, R73, PT ;  /* 0x000000492700720c */ /* 0x000fe40003f44070 */
[----:B------:R-:W-:Y:S01]  /*13340*/  ISETP.GE.AND P4, PT, R15, RZ, PT ;  /* 0x000000ff0f00720c */ /* 0x000fe20003f86270 */
[----:B0-----:R-:W-:Y:S01]  /*13350*/  @P0 IMAD.MOV.U32 R42, RZ, RZ, R41 ;  /* 0x000000ffff2a0224 */ /* 0x001fe200078e0029 */
[----:B------:R-:W-:-:S04]  /*13360*/  IADD3 R41, P6, PT, R67, R38, RZ ;  /* 0x0000002643297210 */ /* 0x000fc80007fde0ff */
[----:B------:R-:W-:Y:S01]  /*13370*/  LEA.HI.X.SX32 R44, R67, R35, 0x1, P6 ;  /* 0x00000023432c7211 */ /* 0x000fe200030f0eff */
[----:B------:R0:W2:Y:S01]  /*13380*/  @P0 LDG.E.U8 R88, desc[UR18][R42.64] ;  /* 0x000000122a580981 */ /* 0x0000a2000c1e1100 */
[----:B------:R-:W-:Y:S02]  /*13390*/  ISETP.GT.U32.AND P6, PT, R39, R72, PT ;  /* 0x000000482700720c */ /* 0x000fe40003fc4070 */
[----:B------:R-:W-:Y:S01]  /*133a0*/  SEL R70, R5, R70, !P3 ;  /* 0x0000004605467207 */ /* 0x000fe20005800000 */
[----:B------:R-:W-:Y:S01]  /*133b0*/  @!P5 IMAD.IADD R71, R71, 0x1, -R39 ;  /* 0x000000014747d824 */ /* 0x000fe200078e0a27 */
[----:B------:R-:W-:Y:S01]  /*133c0*/  PRMT R69, RZ, 0x7610, R69 ;  /* 0x00007610ff457816 */ /* 0x000fe20000000045 */
[----:B0-----:R-:W-:Y:S02]  /*133d0*/  @P0 IMAD.MOV.U32 R42, RZ, RZ, R45 ;  /* 0x000000ffff2a0224 */ /* 0x001fe400078e002d */
[----:B------:R-:W-:Y:S02]  /*133e0*/  @P0 IMAD.MOV.U32 R43, RZ, RZ, R120 ;  /* 0x000000ffff2b0224 */ /* 0x000fe400078e0078 */
[----:B------:R-:W-:-:S03]  /*133f0*/  @!P2 IMAD.IADD R73, R73, 0x1, -R39 ;  /* 0x000000014949a824 */ /* 0x000fc600078e0a27 */
[----:B------:R0:W2:Y:S01]  /*13400*/  @P0 LDG.E.U8 R87, desc[UR18][R42.64] ;  /* 0x000000122a570981 */ /* 0x0000a2000c1e1100 */
[----:B------:R-:W-:Y:S01]  /*13410*/  IMAD R70, R70, UR13, RZ ;  /* 0x0000000d46467c24 */ /* 0x000fe2000f8e02ff */
[----:B------:R-:W-:Y:S01]  /*13420*/  ISETP.GE.AND P5, PT, R138, RZ, PT ;  /* 0x000000ff8a00720c */ /* 0x000fe20003fa6270 */
[----:B------:R-:W-:Y:S02]  /*13430*/  @!P4 IMAD.MOV R71, RZ, RZ, -R71 ;  /* 0x000000ffff47c224 */ /* 0x000fe400078e0a47 */
[----:B------:R-:W-:Y:S01]  /*13440*/  @!P6 IMAD.IADD R72, R72, 0x1, -R39 ;  /* 0x000000014848e824 */ /* 0x000fe200078e0a27 */
[C---:B------:R-:W-:Y:S01]  /*13450*/  ISETP.GT.U32.AND P6, PT, R39.reuse, R73, PT ;  /* 0x000000492700720c */ /* 0x040fe20003fc4070 */
[----:B------:R-:W-:Y:S01]  /*13460*/  STL [R1+0x380], R45 ;  /* 0x0003802d01007387 */ /* 0x000fe20000100800 */
[----:B0-----:R-:W-:Y:S02]  /*13470*/  @P0 IMAD.MOV.U32 R42, RZ, RZ, R41 ;  /* 0x000000ffff2a0224 */ /* 0x001fe400078e0029 */
[----:B------:R-:W-:Y:S01]  /*13480*/  @P0 IMAD.MOV.U32 R43, RZ, RZ, R44 ;  /* 0x000000ffff2b0224 */ /* 0x000fe200078e002c */
[----:B------:R-:W-:Y:S01]  /*13490*/  ISETP.GT.U32.AND P4, PT, R39, R74, PT ;  /* 0x0000004a2700720c */ /* 0x000fe20003f84070 */
[----:B------:R-:W0:Y:S03]  /*134a0*/  LDCU UR13, c[0x0][0x3b0] ;  /* 0x00007600ff0d77ac */ /* 0x000e260008000800 */
[----:B------:R1:W2:Y:S01]  /*134b0*/  @P0 LDG.E.U8 R69, desc[UR18][R42.64] ;  /* 0x000000122a450981 */ /* 0x0002a2000c1e1100 */
[----:B------:R-:W-:-:S02]  /*134c0*/  SEL R71, R5, R71, !P3 ;  /* 0x0000004705477207 */ /* 0x000fc40005800000 */
[----:B-1----:R-:W-:-:S03]  /*134d0*/  IADD3 R42, P2, PT, R70, R38, RZ ;  /* 0x00000026462a7210 */ /* 0x002fc60007f5e0ff */
[----:B------:R-:W-:Y:S01]  /*134e0*/  IMAD R71, R71, UR4, RZ ;  /* 0x0000000447477c24 */ /* 0x000fe2000f8e02ff */
[----:B------:R-:W-:Y:S01]  /*134f0*/  STL [R1+0x37c], R120 ;  /* 0x00037c7801007387 */ /* 0x000fe20000100800 */
[----:B------:R-:W1:Y:S01]  /*13500*/  LDCU UR4, c[0x0][0x3b0] ;  /* 0x00007600ff0477ac */ /* 0x000e620008000800 */
[----:B------:R-:W-:Y:S02]  /*13510*/  LEA.HI.X.SX32 R43, R70, R35, 0x1, P2 ;  /* 0x00000023462b7211 */ /* 0x000fe400010f0eff */
[----:B------:R-:W-:Y:S01]  /*13520*/  ISETP.GE.AND P2, PT, R135, RZ, PT ;  /* 0x000000ff8700720c */ /* 0x000fe20003f46270 */
[----:B------:R0:W-:Y:S01]  /*13530*/  STL [R1+0x3a8], R41 ;  /* 0x0003a82901007387 */ /* 0x0001e20000100800 */
[----:B------:R-:W-:Y:S02]  /*13540*/  @!P5 IMAD.MOV R72, RZ, RZ, -R72 ;  /* 0x000000ffff48d224 */ /* 0x000fe400078e0a48 */
[--C-:B------:R-:W-:Y:S01]  /*13550*/  @!P6 IMAD.IADD R73, R73, 0x1, -R39.reuse ;  /* 0x000000014949e824 */ /* 0x100fe200078e0a27 */
[----:B------:R-:W-:Y:S01]  /*13560*/  ISETP.GT.U32.AND P6, PT, R39, R76, PT ;  /* 0x0000004c2700720c */ /* 0x000fe20003fc4070 */
[----:B------:R-:W5:Y:S01]  /*13570*/  LDL.LU R15, [R1+0xa18] ;  /* 0x000a1800010f7983 */ /* 0x000f620000300800 */
[----:B------:R-:W-:Y:S01]  /*13580*/  @!P4 IMAD.IADD R74, R74, 0x1, -R39 ;  /* 0x000000014a4ac824 */ /* 0x000fe200078e0a27 */
[----:B0-----:R-:W-:-:S02]  /*13590*/  IADD3 R41, P5, PT, R71, R38, RZ ;  /* 0x0000002647297210 */ /* 0x001fc40007fbe0ff */
[----:B------:R0:W-:Y:S01]  /*135a0*/  STL [R1+0x3a4], R44 ;  /* 0x0003a42c01007387 */ /* 0x0001e20000100800 */
[----:B------:R-:W-:Y:S02]  /*135b0*/  SEL R72, R5, R72, !P3 ;  /* 0x0000004805487207 */ /* 0x000fe40005800000 */
[----:B------:R-:W-:Y:S01]  /*135c0*/  @!P2 IMAD.MOV R73, RZ, RZ, -R73 ;  /* 0x000000ffff49a224 */ /* 0x000fe200078e0a49 */
[----:B------:R-:W-:Y:S01]  /*135d0*/  PRMT R68, RZ, 0x7610, R68 ;  /* 0x00007610ff447816 */ /* 0x000fe20000000044 */
[----:B------:R-:W5:Y:S01]  /*135e0*/  LDL.LU R138, [R1+0xa14] ;  /* 0x000a1400018a7983 */ /* 0x000f620000300800 */
[----:B------:R-:W-:Y:S02]  /*135f0*/  ISETP.GT.U32.AND P4, PT, R39, R74, PT ;  /* 0x0000004a2700720c */ /* 0x000fe40003f84070 */
[----:B0-----:R-:W-:Y:S01]  /*13600*/  LEA.HI.X.SX32 R44, R71, R35, 0x1, P5 ;  /* 0x00000023472c7211 */ /* 0x001fe200028f0eff */
[----:B------:R-:W-:Y:S01]  /*13610*/  IMAD R72, R72, UR5, RZ ;  /* 0x0000000548487c24 */ /* 0x000fe2000f8e02ff */
[----:B------:R-:W-:Y:S01]  /*13620*/  ISETP.GT.U32.AND P5, PT, R39, R75, PT ;  /* 0x0000004b2700720c */ /* 0x000fe20003fa4070 */
[----:B------:R0:W-:Y:S01]  /*13630*/  STL [R1+0x3b0], R42 ;  /* 0x0003b02a01007387 */ /* 0x0001e20000100800 */
[----:B------:R-:W-:Y:S01]  /*13640*/  PRMT R67, RZ, 0x7610, R67 ;  /* 0x00007610ff437816 */ /* 0x000fe20000000043 */
[--C-:B------:R-:W-:Y:S01]  /*13650*/  @!P6 IMAD.IADD R76, R76, 0x1, -R39.reuse ;  /* 0x000000014c4ce824 */ /* 0x100fe200078e0a27 */
[----:B------:R-:W-:Y:S01]  /*13660*/  SEL R73, R5, R73, !P3 ;  /* 0x0000004905497207 */ /* 0x000fe20005800000 */
[----:B------:R-:W5:Y:S04]  /*13670*/  LDL.LU R135, [R1+0xa10] ;  /* 0x000a100001877983 */ /* 0x000f680000300800 */
[----:B------:R0:W2:Y:S01]  /*13680*/  @P0 LDG.E.U8 R68, desc[UR18][R42.64] ;  /* 0x000000122a440981 */ /* 0x0000a2000c1e1100 */
[----:B------:R-:W-:Y:S01]  /*13690*/  ISETP.GE.AND P2, PT, R12, RZ, PT ;  /* 0x000000ff0c00720c */ /* 0x000fe20003f46270 */
[----:B------:R-:W-:Y:S01]  /*136a0*/  @!P4 IMAD.IADD R74, R74, 0x1, -R39 ;  /* 0x000000014a4ac824 */ /* 0x000fe200078e0a27 */
[----:B------:R-:W3:Y:S01]  /*136b0*/  LDCU UR5, c[0x0][0x3b0] ;  /* 0x00007600ff0577ac */ /* 0x000ee20008000800 */
[----:B------:R1:W-:Y:S04]  /*136c0*/  STL [R1+0x3ac], R43 ;  /* 0x0003ac2b01007387 */ /* 0x0003e80000100800 */
[----:B------:R-:W-:Y:S01]  /*136d0*/  STL [R1+0x3b8], R41 ;  /* 0x0003b82901007387 */ /* 0x000fe20000100800 */
[----:B0-----:R-:W-:-:S03]  /*136e0*/  @P0 IMAD.MOV.U32 R42, RZ, RZ, R41 ;  /* 0x000000ffff2a0224 */ /* 0x001fc600078e0029 */
[----:B------:R0:W-:Y:S01]  /*136f0*/  STL [R1+0x3b4], R44 ;  /* 0x0003b42c01007387 */ /* 0x0001e20000100800 */
[----:B-1----:R-:W-:Y:S02]  /*13700*/  @P0 IMAD.MOV.U32 R43, RZ, RZ, R44 ;  /* 0x000000ffff2b0224 */ /* 0x002fe400078e002c */
[----:B------:R-:W-:Y:S01]  /*13710*/  IMAD R73, R73, UR4, RZ ;  /* 0x0000000449497c24 */ /* 0x000fe2000f8e02ff */
[----:B------:R-:W5:Y:S01]  /*13720*/  LDL.LU R12, [R1+0xa0c] ;  /* 0x000a0c00010c7983 */ /* 0x000f620000300800 */
[----:B------:R-:W-:-:S03]  /*13730*/  @!P5 IMAD.IADD R75, R75, 0x1, -R39 ;  /* 0x000000014b4bd824 */ /* 0x000fc600078e0a27 */
[----:B------:R1:W2:Y:S01]  /*13740*/  @P0 LDG.E.U8 R67, desc[UR18][R42.64] ;  /* 0x000000122a430981 */ /* 0x0002a2000c1e1100 */
[CC--:B0-----:R-:W-:Y:S01]  /*13750*/  IADD3 R44, P6, PT, R72.reuse, R38.reuse, RZ ;  /* 0x00000026482c7210 */ /* 0x0c1fe20007fde0ff */
[----:B------:R-:W-:Y:S01]  /*13760*/  @!P2 IMAD.MOV R74, RZ, RZ, -R74 ;  /* 0x000000ffff4aa224 */ /* 0x000fe200078e0a4a */
[----:B------:R-:W-:Y:S01]  /*13770*/  IADD3 R41, P4, PT, R73, R38, RZ ;  /* 0x0000002649297210 */ /* 0x000fe20007f9e0ff */
[----:B------:R-:W0:Y:S01]  /*13780*/  LDCU UR4, c[0x0][0x3b0] ;  /* 0x00007600ff0477ac */ /* 0x000e220008000800 */
[C---:B------:R-:W-:Y:S01]  /*13790*/  ISETP.GT.U32.AND P5, PT, R39.reuse, R76, PT ;  /* 0x0000004c2700720c */ /* 0x040fe20003fa4070 */
[----:B------:R-:W-:Y:S01]  /*137a0*/  STL [R1+0x3c0], R44 ;  /* 0x0003c02c01007387 */ /* 0x000fe20000100800 */
[----:B-1----:R-:W-:Y:S02]  /*137b0*/  LEA.HI.X.SX32 R42, R72, R35, 0x1, P6 ;  /* 0x00000023482a7211 */ /* 0x002fe400030f0eff */
[----:B------:R-:W-:-:S03]  /*137c0*/  ISETP.GT.U32.AND P6, PT, R39, R75, PT ;  /* 0x0000004b2700720c */ /* 0x000fc60003fc4070 */
[----:B------:R1:W-:Y:S01]  /*137d0*/  STL [R1+0x3bc], R42 ;  /* 0x0003bc2a01007387 */ /* 0x0003e20000100800 */
[----:B------:R-:W-:Y:S02]  /*137e0*/  @P0 IMAD.MOV.U32 R43, RZ, RZ, R42 ;  /* 0x000000ffff2b0224 */ /* 0x000fe400078e002a */
[----:B-1----:R-:W-:Y:S01]  /*137f0*/  @P0 IMAD.MOV.U32 R42, RZ, RZ, R44 ;  /* 0x000000ffff2a0224 */ /* 0x002fe200078e002c */
[----:B------:R-:W-:Y:S02]  /*13800*/  LEA.HI.X.SX32 R44, R73, R35, 0x1, P4 ;  /* 0x00000023492c7211 */ /* 0x000fe400020f0eff */
[----:B------:R-:W-:Y:S02]  /*13810*/  ISETP.GE.AND P4, PT, R13, RZ, PT ;  /* 0x000000ff0d00720c */ /* 0x000fe40003f86270 */
[----:B------:R-:W-:Y:S01]  /*13820*/  ISETP.GT.U32.AND P2, PT, R39, R79, PT ;  /* 0x0000004f2700720c */ /* 0x000fe20003f44070 */
[--C-:B------:R-:W-:Y:S02]  /*13830*/  @!P5 IMAD.IADD R76, R76, 0x1, -R39.reuse ;  /* 0x000000014c4cd824 */ /* 0x100fe400078e0a27 */
[----:B------:R-:W-:Y:S01]  /*13840*/  @!P6 IMAD.IADD R75, R75, 0x1, -R39 ;  /* 0x000000014b4be824 */ /* 0x000fe200078e0a27 */
[----:B------:R-:W-:-:S02]  /*13850*/  ISETP.GE.AND P6, PT, R10, RZ, PT ;  /* 0x000000ff0a00720c */ /* 0x000fc40003fc6270 */
[----:B------:R-:W-:Y:S02]  /*13860*/  ISETP.GT.U32.AND P5, PT, R39, R78, PT ;  /* 0x0000004e2700720c */ /* 0x000fe40003fa4070 */
[----:B------:R-:W-:-:S03]  /*13870*/  SEL R74, R5, R74, !P3 ;  /* 0x0000004a054a7207 */ /* 0x000fc60005800000 */
[----:B------:R-:W-:Y:S01]  /*13880*/  @!P4 IMAD.MOV R76, RZ, RZ, -R76 ;  /* 0x000000ffff4cc224 */ /* 0x000fe200078e0a4c */
[----:B------:R-:W-:Y:S01]  /*13890*/  PRMT R66, RZ, 0x7610, R66 ;  /* 0x00007610ff427816 */ /* 0x000fe20000000042 */
[----:B------:R-:W-:Y:S01]  /*138a0*/  IMAD R74, R74, UR12, RZ ;  /* 0x0000000c4a4a7c24 */ /* 0x000fe2000f8e02ff */
[----:B------:R1:W-:Y:S01]  /*138b0*/  STL [R1+0x3e8], R41 ;  /* 0x0003e82901007387 */ /* 0x0003e20000100800 */
[----:B------:R-:W-:Y:S01]  /*138c0*/  @!P2 IMAD.IADD R79, R79, 0x1, -R39 ;  /* 0x000000014f4fa824 */ /* 0x000fe200078e0a27 */
[----:B------:R-:W-:Y:S01]  /*138d0*/  SEL R76, R5, R76, !P3 ;  /* 0x0000004c054c7207 */ /* 0x000fe20005800000 */
[----:B------:R-:W-:Y:S01]  /*138e0*/  @!P6 IMAD.MOV R75, RZ, RZ, -R75 ;  /* 0x000000ffff4be224 */ /* 0x000fe200078e0a4b */
[----:B------:R0:W2:Y:S01]  /*138f0*/  @P0 LDG.E.U8 R66, desc[UR18][R42.64] ;  /* 0x000000122a420981 */ /* 0x0000a2000c1e1100 */
[----:B------:R-:W-:Y:S01]  /*13900*/  @!P5 IMAD.IADD R78, R78, 0x1, -R39 ;  /* 0x000000014e4ed824 */ /* 0x000fe200078e0a27 */
[----:B------:R-:W-:Y:S01]  /*13910*/  PRMT R65, RZ, 0x7610, R65 ;  /* 0x00007610ff417816 */ /* 0x000fe20000000041 */
[----:B---3--:R-:W-:Y:S01]  /*13920*/  IMAD R76, R76, UR5, RZ ;  /* 0x000000054c4c7c24 */ /* 0x008fe2000f8e02ff */
[----:B------:R-:W-:Y:S01]  /*13930*/  ISETP.GT.U32.AND P2, PT, R39, R79, PT ;  /* 0x0000004f2700720c */ /* 0x000fe20003f44070 */
[----:B------:R-:W5:Y:S01]  /*13940*/  LDL.LU R13, [R1+0xa08] ;  /* 0x000a0800010d7983 */ /* 0x000f620000300800 */
[----:B------:R-:W-:Y:S01]  /*13950*/  PRMT R64, RZ, 0x7610, R64 ;  /* 0x00007610ff407816 */ /* 0x000fe20000000040 */
[----:B------:R-:W3:Y:S01]  /*13960*/  LDCU UR5, c[0x0][0x3b0] ;  /* 0x00007600ff0577ac */ /* 0x000ee20008000800 */
[----:B0-----:R-:W-:Y:S01]  /*13970*/  @P0 IMAD.MOV.U32 R42, RZ, RZ, R41 ;  /* 0x000000ffff2a0224 */ /* 0x001fe200078e0029 */
[-C--:B-1----:R-:W-:Y:S01]  /*13980*/  IADD3 R41, P4, PT, R74, R38.reuse, RZ ;  /* 0x000000264a297210 */ /* 0x082fe20007f9e0ff */
[----:B------:R0:W-:Y:S01]  /*13990*/  STL [R1+0x3e4], R44 ;  /* 0x0003e42c01007387 */ /* 0x0001e20000100800 */
[----:B------:R-:W-:Y:S01]  /*139a0*/  @P0 IMAD.MOV.U32 R43, RZ, RZ, R44 ;  /* 0x000000ffff2b0224 */ /* 0x000fe200078e002c */
[----:B------:R-:W-:Y:S01]  /*139b0*/  IADD3 R45, P5, PT, R76, R38, RZ ;  /* 0x000000264c2d7210 */ /* 0x000fe20007fbe0ff */
[----:B------:R-:W1:Y:S01]  /*139c0*/  LDCU UR12, c[0x0][0x3b0] ;  /* 0x00007600ff0c77ac */ /* 0x000e620008000800 */
[----:B------:R-:W-:Y:S01]  /*139d0*/  SEL R75, R5, R75, !P3 ;  /* 0x0000004b054b7207 */ /* 0x000fe20005800000 */
[----:B------:R-:W5:Y:S01]  /*139e0*/  LDL.LU R10, [R1+0xa04] ;  /* 0x000a0400010a7983 */ /* 0x000f620000300800 */
[----:B------:R-:W-:-:S02]  /*139f0*/  ISETP.GT.U32.AND P6, PT, R39, R78, PT ;  /* 0x0000004e2700720c */ /* 0x000fc40003fc4070 */
[----:B0-----:R-:W-:Y:S01]  /*13a00*/  LEA.HI.X.SX32 R44, R74, R35, 0x1, P4 ;  /* 0x000000234a2c7211 */ /* 0x001fe200020f0eff */
[----:B------:R0:W2:Y:S01]  /*13a10*/  @P0 LDG.E.U8 R65, desc[UR18][R42.64] ;  /* 0x000000122a410981 */ /* 0x0000a2000c1e1100 */
[----:B------:R-:W-:Y:S02]  /*13a20*/  ISETP.GT.U32.AND P4, PT, R39, R77, PT ;  /* 0x0000004d2700720c */ /* 0x000fe40003f84070 */
[----:B------:R-:W-:Y:S01]  /*13a30*/  LEA.HI.X.SX32 R70, R76, R35, 0x1, P5 ;  /* 0x000000234c467211 */ /* 0x000fe200028f0eff */
[----:B------:R-:W-:Y:S01]  /*13a40*/  IMAD R75, R75, UR4, RZ ;  /* 0x000000044b4b7c24 */ /* 0x000fe2000f8e02ff */
[----:B------:R-:W-:Y:S01]  /*13a50*/  ISETP.GE.AND P5, PT, R11, RZ, PT ;  /* 0x000000ff0b00720c */ /* 0x000fe20003fa6270 */
[----:B------:R1:W-:Y:S01]  /*13a60*/  STL [R1+0x3f0], R41 ;  /* 0x0003f02901007387 */ /* 0x0003e20000100800 */
[----:B------:R-:W-:Y:S01]  /*13a70*/  @!P2 IMAD.IADD R79, R79, 0x1, -R39 ;  /* 0x000000014f4fa824 */ /* 0x000fe200078e0a27 */
[----:B------:R-:W-:Y:S02]  /*13a80*/  PRMT R63, RZ, 0x7610, R63 ;  /* 0x00007610ff3f7816 */ /* 0x000fe4000000003f */
[----:B------:R-:W-:-:S02]  /*13a90*/  @!P6 IMAD.IADD R78, R78, 0x1, -R39 ;  /* 0x000000014e4ee824 */ /* 0x000fc400078e0a27 */
[----:B0-----:R-:W-:Y:S01]  /*13aa0*/  @P0 IMAD.MOV.U32 R42, RZ, RZ, R41 ;  /* 0x000000ffff2a0224 */ /* 0x001fe200078e0029 */
[----:B------:R0:W-:Y:S01]  /*13ab0*/  STL [R1+0x3ec], R44 ;  /* 0x0003ec2c01007387 */ /* 0x0001e20000100800 */
[----:B------:R-:W-:Y:S01]  /*13ac0*/  @P0 IMAD.MOV.U32 R43, RZ, RZ, R44 ;  /* 0x000000ffff2b0224 */ /* 0x000fe200078e002c */
[----:B------:R-:W-:Y:S01]  /*13ad0*/  PRMT R62, RZ, 0x7610, R62 ;  /* 0x00007610ff3e7816 */ /* 0x000fe2000000003e */
[----:B------:R-:W-:Y:S01]  /*13ae0*/  @!P4 IMAD.IADD R77, R77, 0x1, -R39 ;  /* 0x000000014d4dc824 */ /* 0x000fe200078e0a27 */
[C---:B-1----:R-:W-:Y:S01]  /*13af0*/  IADD3 R41, P2, PT, R75.reuse, R38, RZ ;  /* 0x000000264b297210 */ /* 0x042fe20007f5e0ff */
[----:B------:R-:W1:Y:S01]  /*13b00*/  LDCU UR4, c[0x0][0x3b0] ;  /* 0x00007600ff0477ac */ /* 0x000e620008000800 */
[----:B------:R-:W-:Y:S01]  /*13b10*/  ISETP.GE.AND P6, PT, R8, RZ, PT ;  /* 0x000000ff0800720c */ /* 0x000fe20003fc6270 */
[----:B------:R-:W-:Y:S01]  /*13b20*/  @!P5 IMAD.MOV R79, RZ, RZ, -R79 ;  /* 0x000000ffff4fd224 */ /* 0x000fe200078e0a4f */
[----:B------:R3:W2:Y:S01]  /*13b30*/  @P0 LDG.E.U8 R64, desc[UR18][R42.64] ;  /* 0x000000122a400981 */ /* 0x0006a2000c1e1100 */
[----:B0-----:R-:W-:-:S02]  /*13b40*/  LEA.HI.X.SX32 R44, R75, R35, 0x1, P2 ;  /* 0x000000234b2c7211 */ /* 0x001fc400010f0eff */
[C---:B------:R-:W-:Y:S02]  /*13b50*/  ISETP.GT.U32.AND P2, PT, R39.reuse, R80, PT ;  /* 0x000000502700720c */ /* 0x040fe40003f44070 */
[----:B------:R-:W-:Y:S02]  /*13b60*/  ISETP.GT.U32.AND P4, PT, R39, R77, PT ;  /* 0x0000004d2700720c */ /* 0x000fe40003f84070 */
[----:B------:R-:W-:Y:S01]  /*13b70*/  SEL R79, R5, R79, !P3 ;  /* 0x0000004f054f7207 */ /* 0x000fe20005800000 */
[----:B---3--:R-:W-:Y:S02]  /*13b80*/  @P0 IMAD.MOV.U32 R42, RZ, RZ, R45 ;  /* 0x000000ffff2a0224 */ /* 0x008fe400078e002d */
[----:B------:R-:W-:Y:S02]  /*13b90*/  @P0 IMAD.MOV.U32 R43, RZ, RZ, R70 ;  /* 0x000000ffff2b0224 */ /* 0x000fe400078e0046 */
[----:B------:R-:W-:-:S03]  /*13ba0*/  IMAD R79, R79, UR13, RZ ;  /* 0x0000000d4f4f7c24 */ /* 0x000fc6000f8e02ff */
[----:B------:R0:W3:Y:S01]  /*13bb0*/  @P0 LDG.E.U8 R63, desc[UR18][R42.64] ;  /* 0x000000122a3f0981 */ /* 0x0000e2000c1e1100 */
[----:B------:R-:W-:Y:S01]  /*13bc0*/  @!P6 IMAD.MOV R78, RZ, RZ, -R78 ;  /* 0x000000ffff4ee224 */ /* 0x000fe200078e0a4e */
[----:B------:R-:W-:Y:S01]  /*13bd0*/  ISETP.GE.AND P5, PT, R9, RZ, PT ;  /* 0x000000ff0900720c */ /* 0x000fe20003fa6270 */
[--C-:B------:R-:W-:Y:S01]  /*13be0*/  @!P2 IMAD.IADD R80, R80, 0x1, -R39.reuse ;  /* 0x000000015050a824 */ /* 0x100fe200078e0a27 */
[----:B------:R-:W-:Y:S01]  /*13bf0*/  ISETP.GT.U32.AND P6, PT, R39, R81, PT ;  /* 0x000000512700720c */ /* 0x000fe20003fc4070 */
[----:B------:R-:W-:Y:S02]  /*13c00*/  @!P4 IMAD.IADD R77, R77, 0x1, -R39 ;  /* 0x000000014d4dc824 */ /* 0x000fe400078e0a27 */
[----:B0-----:R-:W-:Y:S02]  /*13c10*/  @P0 IMAD.MOV.U32 R42, RZ, RZ, R41 ;  /* 0x000000ffff2a0224 */ /* 0x001fe400078e0029 */
[----:B------:R-:W-:Y:S01]  /*13c20*/  @P0 IMAD.MOV.U32 R43, RZ, RZ, R44 ;  /* 0x000000ffff2b0224 */ /* 0x000fe200078e002c */
[----:B------:R-:W-:-:S02]  /*13c30*/  SEL R78, R5, R78, !P3 ;  /* 0x0000004e054e7207 */ /* 0x000fc40005800000 */
[----:B------:R-:W-:Y:S02]  /*13c40*/  ISETP.GT.U32.AND P2, PT, R39, R80, PT ;  /* 0x000000502700720c */ /* 0x000fe40003f44070 */
[----:B------:R0:W2:Y:S01]  /*13c50*/  @P0 LDG.E.U8 R62, desc[UR18][R42.64] ;  /* 0x000000122a3e0981 */ /* 0x0000a2000c1e1100 */
[----:B------:R-:W-:Y:S01]  /*13c60*/  IMAD R78, R78, UR5, RZ ;  /* 0x000000054e4e7c24 */ /* 0x000fe2000f8e02ff */
[----:B------:R-:W1:Y:S02]  /*13c70*/  LDCU UR5, c[0x0][0x3b0] ;  /* 0x00007600ff0577ac */ /* 0x000e640008000800 */
[----:B------:R-:W-:Y:S01]  /*13c80*/  STL [R1+0x3f8], R45 ;  /* 0x0003f82d01007387 */ /* 0x000fe20000100800 */
[----:B------:R-:W-:-:S03]  /*13c90*/  @!P5 IMAD.MOV R77, RZ, RZ, -R77 ;  /* 0x000000ffff4dd224 */ /* 0x000fc600078e0a4d */
[----:B------:R-:W5:Y:S01]  /*13ca0*/  LDL.LU R11, [R1+0xa00] ;  /* 0x000a0000010b7983 */ /* 0x000f620000300800 */
[----:B0-----:R-:W-:-:S04]  /*13cb0*/  IADD3 R42, P4, PT, R79, R38, RZ ;  /* 0x000000264f2a7210 */ /* 0x001fc80007f9e0ff */
[----:B------:R-:W-:Y:S02]  /*13cc0*/  LEA.HI.X.SX32 R43, R79, R35, 0x1, P4 ;  /* 0x000000234f2b7211 */ /* 0x000fe400020f0eff */
[----:B------:R-:W-:Y:S01]  /*13cd0*/  ISETP.GE.AND P4, PT, R132, RZ, PT ;  /* 0x000000ff8400720c */ /* 0x000fe20003f86270 */
[----:B------:R-:W-:Y:S01]  /*13ce0*/  STL [R1+0x3f4], R70 ;  /* 0x0003f44601007387 */ /* 0x000fe20000100800 */
[----:B------:R-:W-:-:S03]  /*13cf0*/  @!P6 IMAD.IADD R81, R81, 0x1, -R39 ;  /* 0x000000015151e824 */ /* 0x000fc600078e0a27 */
[----:B------:R-:W5:Y:S04]  /*13d00*/  LDL.LU R8, [R1+0x9fc] ;  /* 0x0009fc0001087983 */ /* 0x000f680000300800 */
[----:B------:R0:W-:Y:S01]  /*13d10*/  STL [R1+0x400], R41 ;  /* 0x0004002901007387 */ /* 0x0001e20000100800 */
[----:B------:R-:W-:Y:S01]  /*13d20*/  @!P2 IMAD.IADD R80, R80, 0x1, -R39 ;  /* 0x000000015050a824 */ /* 0x000fe200078e0a27 */
[----:B------:R-:W-:Y:S02]  /*13d30*/  ISETP.GT.U32.AND P6, PT, R39, R81, PT ;  /* 0x000000512700720c */ /* 0x000fe40003fc4070 */
[----:B------:R1:W-:Y:S01]  /*13d40*/  STL [R1+0x3fc], R44 ;  /* 0x0003fc2c01007387 */ /* 0x0003e20000100800 */
[C---:B0-----:R-:W-:Y:S01]  /*13d50*/  IADD3 R41, P5, PT, R78.reuse, R38, RZ ;  /* 0x000000264e297210 */ /* 0x041fe20007fbe0ff */
[----:B------:R-:W-:Y:S01]  /*13d60*/  @!P4 IMAD.MOV R80, RZ, RZ, -R80 ;  /* 0x000000ffff50c224 */ /* 0x000fe200078e0a50 */
[----:B------:R-:W-:Y:S01]  /*13d70*/  PRMT R61, RZ, 0x7610, R61 ;  /* 0x00007610ff3d7816 */ /* 0x000fe2000000003d */
[----:B------:R-:W5:Y:S01]  /*13d80*/  LDL.LU R9, [R1+0x9f8] ;  /* 0x0009f80001097983 */ /* 0x000f620000300800 */
[----:B-1----:R-:W-:-:S02]  /*13d90*/  LEA.HI.X.SX32 R44, R78, R35, 0x1, P5 ;  /* 0x000000234e2c7211 */ /* 0x002fc400028f0eff */
[----:B------:R-:W-:Y:S01]  /*13da0*/  ISETP.GT.U32.AND P5, PT, R39, R82, PT ;  /* 0x000000522700720c */ /* 0x000fe20003fa4070 */
[----:B------:R0:W-:Y:S01]  /*13db0*/  STL [R1+0x428], R42 ;  /* 0x0004282a01007387 */ /* 0x0001e20000100800 */
[----:B------:R-:W-:Y:S02]  /*13dc0*/  ISETP.GE.AND P2, PT, R130, RZ, PT ;  /* 0x000000ff8200720c */ /* 0x000fe40003f46270 */
[----:B------:R-:W-:Y:S01]  /*13dd0*/  SEL R77, R5, R77, !P3 ;  /* 0x0000004d054d7207 */ /* 0x000fe20005800000 */
[----:B------:R-:W5:Y:S01]  /*13de0*/  LDL.LU R132, [R1+0x9f4] ;  /* 0x0009f40001847983 */ /* 0x000f620000300800 */
[----:B------:R-:W-:Y:S02]  /*13df0*/  ISETP.GT.U32.AND P4, PT, R39, R84, PT ;  /* 0x000000542700720c */ /* 0x000fe40003f84070 */
[----:B------:R-:W-:Y:S01]  /*13e00*/  PRMT R60, RZ, 0x7610, R60 ;  /* 0x00007610ff3c7816 */ /* 0x000fe2000000003c */
[----:B------:R-:W-:Y:S01]  /*13e10*/  STL [R1+0x430], R41 ;  /* 0x0004302901007387 */ /* 0x000fe20000100800 */
[----:B------:R-:W-:Y:S01]  /*13e20*/  SEL R80, R5, R80, !P3 ;  /* 0x0000005005507207 */ /* 0x000fe20005800000 */
[----:B------:R-:W-:Y:S01]  /*13e30*/  IMAD R77, R77, UR4, RZ ;  /* 0x000000044d4d7c24 */ /* 0x000fe2000f8e02ff */
[----:B------:R-:W1:Y:S01]  /*13e40*/  LDCU UR4, c[0x0][0x3b0] ;  /* 0x00007600ff0477ac */ /* 0x000e620008000800 */
[----:B------:R0:W-:Y:S04]  /*13e50*/  STL [R1+0x424], R43 ;  /* 0x0004242b01007387 */ /* 0x0001e80000100800 */
[----:B------:R0:W2:Y:S01]  /*13e60*/  @P0 LDG.E.U8 R61, desc[UR18][R42.64] ;  /* 0x000000122a3d0981 */ /* 0x0000a2000c1e1100 */
[----:B------:R-:W-:-:S02]  /*13e70*/  @!P6 IMAD.IADD R81, R81, 0x1, -R39 ;  /* 0x000000015151e824 */ /* 0x000fc400078e0a27 */
[----:B------:R-:W-:Y:S02]  /*13e80*/  IMAD R80, R80, UR5, RZ ;  /* 0x0000000550507c24 */ /* 0x000fe4000f8e02ff */
[--C-:B------:R-:W-:Y:S02]  /*13e90*/  @!P5 IMAD.IADD R82, R82, 0x1, -R39.reuse ;  /* 0x000000015252d824 */ /* 0x100fe400078e0a27 */
[----:B------:R-:W-:Y:S01]  /*13ea0*/  @!P4 IMAD.IADD R84, R84, 0x1, -R39 ;  /* 0x000000015454c824 */ /* 0x000fe200078e0a27 */
[----:B------:R1:W-:Y:S01]  /*13eb0*/  STL [R1+0x42c], R44 ;  /* 0x00042c2c01007387 */ /* 0x0003e20000100800 */
[----:B0-----:R-:W-:Y:S02]  /*13ec0*/  @P0 IMAD.MOV.U32 R42, RZ, RZ, R41 ;  /* 0x000000ffff2a0224 */ /* 0x001fe400078e0029 */
[----:B------:R-:W-:Y:S02]  /*13ed0*/  @P0 IMAD.MOV.U32 R43, RZ, RZ, R44 ;  /* 0x000000ffff2b0224 */ /* 0x000fe400078e002c */
[----:B------:R-:W-:Y:S01]  /*13ee0*/  @!P2 IMAD.MOV R81, RZ, RZ, -R81 ;  /* 0x000000ffff51a224 */ /* 0x000fe200078e0a51 */
[----:B------:R-:W-:Y:S01]  /*13ef0*/  ISETP.GT.U32.AND P6, PT, R39, R82, PT ;  /* 0x000000522700720c */ /* 0x000fe20003fc4070 */
[----:B------:R-:W5:Y:S01]  /*13f00*/  LDL.LU R130, [R1+0x9f0] ;  /* 0x0009f00001827983 */ /* 0x000f620000300800 */
[----:B------:R-:W-:Y:S01]  /*13f10*/  PRMT R59, RZ, 0x7610, R59 ;  /* 0x00007610ff3b7816 */ /* 0x000fe2000000003b */
[----:B------:R-:W0:Y:S02]  /*13f20*/  LDCU UR5, c[0x0][0x3b0] ;  /* 0x00007600ff0577ac */ /* 0x000e240008000800 */
[----:B------:R1:W2:Y:S01]  /*13f30*/  @P0 LDG.E.U8 R60, desc[UR18][R42.64] ;  /* 0x000000122a3c0981 */ /* 0x0002a2000c1e1100 */
[----:B------:R-:W-:-:S02]  /*13f40*/  IADD3 R41, P2, PT, R80, R38, RZ ;  /* 0x0000002650297210 */ /* 0x000fc40007f5e0ff */
[----:B-1----:R-:W-:-:S04]  /*13f50*/  IADD3 R42, P5, PT, R77, R38, RZ ;  /* 0x000000264d2a7210 */ /* 0x002fc80007fbe0ff */
[----:B------:R-:W-:Y:S02]  /*13f60*/  LEA.HI.X.SX32 R43, R77, R35, 0x1, P5 ;  /* 0x000000234d2b7211 */ /* 0x000fe400028f0eff */
[----:B------:R-:W-:Y:S02]  /*13f70*/  ISETP.GT.U32.AND P5, PT, R39, R83, PT ;  /* 0x000000532700720c */ /* 0x000fe40003fa4070 */
[----:B------:R-:W-:Y:S02]  /*13f80*/  LEA.HI.X.SX32 R44, R80, R35, 0x1, P2 ;  /* 0x00000023502c7211 */ /* 0x000fe400010f0eff */
[----:B------:R-:W-:Y:S02]  /*13f90*/  ISETP.GE.AND P4, PT, R6, RZ, PT ;  /* 0x000000ff0600720c */ /* 0x000fe40003f86270 */
[----:B------:R-:W-:Y:S01]  /*13fa0*/  SEL R81, R5, R81, !P3 ;  /* 0x0000005105517207 */ /* 0x000fe20005800000 */
[----:B------:R1:W-:Y:S01]  /*13fb0*/  STL [R1+0x438], R42 ;  /* 0x0004382a01007387 */ /* 0x0003e20000100800 */
[----:B------:R-:W-:Y:S01]  /*13fc0*/  ISETP.GT.U32.AND P2, PT, R39, R84, PT ;  /* 0x000000542700720c */ /* 0x000fe20003f44070 */
[----:B------:R-:W-:-:S02]  /*13fd0*/  @!P6 IMAD.IADD R82, R82, 0x1, -R39 ;  /* 0x000000015252e824 */ /* 0x000fc400078e0a27 */
[----:B------:R-:W-:Y:S01]  /*13fe0*/  IMAD R81, R81, UR4, RZ ;  /* 0x0000000451517c24 */ /* 0x000fe2000f8e02ff */
[----:B------:R0:W-:Y:S01]  /*13ff0*/  STL [R1+0x434], R43 ;  /* 0x0004342b01007387 */ /* 0x0001e20000100800 */
[--C-:B------:R-:W-:Y:S01]  /*14000*/  @!P5 IMAD.IADD R83, R83, 0x1, -R39.reuse ;  /* 0x000000015353d824 */ /* 0x100fe200078e0a27 */
[----:B------:R-:W-:Y:S01]  /*14010*/  PRMT R58, RZ, 0x7610, R58 ;  /* 0x00007610ff3a7816 */ /* 0x000fe2000000003a */
[----:B------:R-:W4:Y:S01]  /*14020*/  LDCU UR4, c[0x0][0x3b0] ;  /* 0x00007600ff0477ac */ /* 0x000f220008000800 */
[----:B------:R1:W2:Y:S01]  /*14030*/  @P0 LDG.E.U8 R59, desc[UR18][R42.64] ;  /* 0x000000122a3b0981 */ /* 0x0002a2000c1e1100 */
[C---:B------:R-:W-:Y:S01]  /*14040*/  ISETP.GT.U32.AND P6, PT, R39.reuse, R85, PT ;  /* 0x000000552700720c */ /* 0x040fe20003fc4070 */
[----:B------:R-:W-:Y:S02]  /*14050*/  @!P4 IMAD.MOV R82, RZ, RZ, -R82 ;  /* 0x000000ffff52c224 */ /* 0x000fe400078e0a52 */
[----:B------:R0:W-:Y:S01]  /*14060*/  STL [R1+0x440], R41 ;  /* 0x0004402901007387 */ /* 0x0001e20000100800 */
[----:B------:R-:W-:Y:S01]  /*14070*/  @!P2 IMAD.IADD R84, R84, 0x1, -R39 ;  /* 0x000000015454a824 */ /* 0x000fe200078e0a27 */
[----:B------:R-:W-:Y:S01]  /*14080*/  ISETP.GT.U32.AND P5, PT, R39, R83, PT ;  /* 0x000000532700720c */ /* 0x000fe20003fa4070 */
[----:B-1----:R-:W-:-:S02]  /*14090*/  @P0 IMAD.MOV.U32 R42, RZ, RZ, R41 ;  /* 0x000000ffff2a0224 */ /* 0x002fc400078e0029 */
[----:B0-----:R-:W-:Y:S01]  /*140a0*/  @P0 IMAD.MOV.U32 R43, RZ, RZ, R44 ;  /* 0x000000ffff2b0224 */ /* 0x001fe200078e002c */
[----:B------:R-:W-:-:S04]  /*140b0*/  ISETP.GE.AND P4, PT, R7, RZ, PT ;  /* 0x000000ff0700720c */ /* 0x000fc80003f86270 */
[--C-:B------:R-:W-:Y:S01]  /*140c0*/  @!P6 IMAD.IADD R85, R85, 0x1, -R39.reuse ;  /* 0x000000015555e824 */ /* 0x100fe200078e0a27 */
[----:B------:R-:W-:Y:S01]  /*140d0*/  IADD3 R41, P2, PT, R81, R38, RZ ;  /* 0x0000002651297210 */ /* 0x000fe20007f5e0ff */
[----:B------:R-:W5:Y:S04]  /*140e0*/  LDL.LU R6, [R1+0x9ec] ;  /* 0x0009ec0001067983 */ /* 0x000f680000300800 */
[----:B------:R0:W2:Y:S01]  /*140f0*/  @P0 LDG.E.U8 R58, desc[UR18][R42.64] ;  /* 0x000000122a3a0981 */ /* 0x0000a2000c1e1100 */
[----:B------:R-:W-:Y:S02]  /*14100*/  SEL R82, R5, R82, !P3 ;  /* 0x0000005205527207 */ /* 0x000fe40005800000 */
[----:B0-----:R-:W-:Y:S02]  /*14110*/  LEA.HI.X.SX32 R42, R81, R35, 0x1, P2 ;  /* 0x00000023512a7211 */ /* 0x001fe400010f0eff */
[----:B------:R-:W-:Y:S01]  /*14120*/  ISETP.GE.AND P2, PT, R126, RZ, PT ;  /* 0x000000ff7e00720c */ /* 0x000fe20003f46270 */
[----:B------:R-:W-:Y:S01]  /*14130*/  STL [R1+0x43c], R44 ;  /* 0x00043c2c01007387 */ /* 0x000fe20000100800 */
[----:B------:R-:W-:Y:S01]  /*14140*/  @!P5 IMAD.IADD R83, R83, 0x1, -R39 ;  /* 0x000000015353d824 */ /* 0x000fe200078e0a27 */
[----:B------:R-:W-:Y:S01]  /*14150*/  ISETP.GT.U32.AND P6, PT, R39, R85, PT ;  /* 0x000000552700720c */ /* 0x000fe20003fc4070 */
[----:B------:R-:W-:Y:S01]  /*14160*/  IMAD R82, R82, UR5, RZ ;  /* 0x0000000552527c24 */ /* 0x000fe2000f8e02ff */
[----:B------:R-:W5:Y:S01]  /*14170*/  LDL.LU R7, [R1+0x9e8] ;  /* 0x0009e80001077983 */ /* 0x000f620000300800 */
[----:B------:R-:W-:Y:S01]  /*14180*/  @!P4 IMAD.MOV R84, RZ, RZ, -R84 ;  /* 0x000000ffff54c224 */ /* 0x000fe200078e0a54 */
[----:B------:R-:W-:Y:S01]  /*14190*/  PRMT R57, RZ, 0x7610, R57 ;  /* 0x00007610ff397816 */ /* 0x000fe20000000039 */
[----:B------:R-:W-:Y:S01]  /*141a0*/  @P0 IMAD.MOV.U32 R43, RZ, RZ, R42 ;  /* 0x000000ffff2b0224 */ /* 0x000fe200078e002a */
[----:B------:R-:W-:Y:S01]  /*141b0*/  STL [R1+0x468], R41 ;  /* 0x0004682901007387 */ /* 0x000fe20000100800 */
[----:B------:R-:W-:Y:S01]  /*141c0*/  ISETP.GE.AND P5, PT, R125, RZ, PT ;  /* 0x000000ff7d00720c */ /* 0x000fe20003fa6270 */
[----:B------:R-:W0:Y:S02]  /*141d0*/  LDCU UR5, c[0x0][0x3b0] ;  /* 0x00007600ff0577ac */ /* 0x000e240008000800 */
[----:B------:R-:W5:Y:S01]  /*141e0*/  LDL.LU R126, [R1+0x9e4] ;  /* 0x0009e400017e7983 */ /* 0x000f620000300800 */
[----:B------:R-:W-:-:S03]  /*141f0*/  @!P2 IMAD.MOV R83, RZ, RZ, -R83 ;  /* 0x000000ffff53a224 */ /* 0x000fc600078e0a53 */
[----:B------:R1:W-:Y:S01]  /*14200*/  STL [R1+0x464], R42 ;  /* 0x0004642a01007387 */ /* 0x0003e20000100800 */
[----:B------:R-:W-:Y:S02]  /*14210*/  SEL R84, R5, R84, !P3 ;  /* 0x0000005405547207 */ /* 0x000fe40005800000 */
[----:B------:R-:W-:Y:S01]  /*14220*/  ISETP.GT.U32.AND P4, PT, R39, R86, PT ;  /* 0x000000562700720c */ /* 0x000fe20003f84070 */
[----:B------:R-:W5:Y:S01]  /*14230*/  LDL.LU R125, [R1+0x9e0] ;  /* 0x0009e000017d7983 */ /* 0x000f620000300800 */
[----:B-1----:R-:W-:Y:S01]  /*14240*/  @P0 IMAD.MOV.U32 R42, RZ, RZ, R41 ;  /* 0x000000ffff2a0224 */ /* 0x002fe200078e0029 */
[----:B------:R-:W-:Y:S01]  /*14250*/  IADD3 R41, P2, PT, R82, R38, RZ ;  /* 0x0000002652297210 */ /* 0x000fe20007f5e0ff */
[----:B----4-:R-:W-:Y:S01]  /*14260*/  IMAD R84, R84, UR4, RZ ;  /* 0x0000000454547c24 */ /* 0x010fe2000f8e02ff */
[----:B------:R-:W-:Y:S01]  /*14270*/  SEL R83, R5, R83, !P3 ;  /* 0x0000005305537207 */ /* 0x000fe20005800000 */
[----:B------:R-:W-:Y:S01]  /*14280*/  @!P6 IMAD.IADD R85, R85, 0x1, -R39 ;  /* 0x000000015555e824 */ /* 0x000fe200078e0a27 */
[----:B------:R1:W4:Y:S01]  /*14290*/  @P0 LDG.E.U8 R57, desc[UR18][R42.64] ;  /* 0x000000122a390981 */ /* 0x000322000c1e1100 */
[----:B------:R-:W-:-:S05]  /*142a0*/  PRMT R56, RZ, 0x7610, R56 ;  /* 0x00007610ff387816 */ /* 0x000fca0000000038 */
[----:B------:R-:W-:Y:S01]  /*142b0*/  @!P4 IMAD.IADD R86, R86, 0x1, -R39 ;  /* 0x000000015656c824 */ /* 0x000fe200078e0a27 */
[----:B------:R-:W-:Y:S01]  /*142c0*/  PRMT R55, RZ, 0x7610, R55 ;  /* 0x00007610ff377816 */ /* 0x000fe20000000037 */
[----:B------:R-:W-:Y:S01]  /*142d0*/  STL [R1+0x470], R41 ;  /* 0x0004702901007387 */ /* 0x000fe20000100800 */
[----:B------:R-:W-:Y:S01]  /*142e0*/  PRMT R54, RZ, 0x7610, R54 ;  /* 0x00007610ff367816 */ /* 0x000fe20000000036 */
[----:B------:R-:W0:Y:S01]  /*142f0*/  LDCU UR4, c[0x0][0x3b0] ;  /* 0x00007600ff0477ac */ /* 0x000e220008000800 */
[----:B-1----:R-:W-:Y:S01]  /*14300*/  LEA.HI.X.SX32 R42, R82, R35, 0x1, P2 ;  /* 0x00000023522a7211 */ /* 0x002fe200010f0eff */
[----:B------:R-:W-:-:S04]  /*14310*/  IMAD R83, R83, UR12, RZ ;  /* 0x0000000c53537c24 */ /* 0x000fc8000f8e02ff */
[----:B------:R1:W-:Y:S01]  /*14320*/  STL [R1+0x46c], R42 ;  /* 0x00046c2a01007387 */ /* 0x0003e20000100800 */
[----:B------:R-:W-:Y:S02]  /*14330*/  @P0 IMAD.MOV.U32 R43, RZ, RZ, R42 ;  /* 0x000000ffff2b0224 */ /* 0x000fe400078e002a */
[----:B------:R-:W-:Y:S02]  /*14340*/  @!P5 IMAD.MOV R85, RZ, RZ, -R85 ;  /* 0x000000ffff55d224 */ /* 0x000fe400078e0a55 */
[----:B-1----:R-:W-:Y:S01]  /*14350*/  @P0 IMAD.MOV.U32 R42, RZ, RZ, R41 ;  /* 0x000000ffff2a0224 */ /* 0x002fe200078e0029 */
[CC--:B------:R-:W-:Y:S02]  /*14360*/  IADD3 R41, P2, PT, R84.reuse, R38.reuse, RZ ;  /* 0x0000002654297210 */ /* 0x0c0fe40007f5e0ff */
[----:B------:R-:W-:Y:S02]  /*14370*/  IADD3 R44, P4, PT, R83, R38, RZ ;  /* 0x00000026532c7210 */ /* 0x000fe40007f9e0ff */
[----:B------:R-:W-:Y:S01]  /*14380*/  LEA.HI.X.SX32 R70, R84, R35, 0x1, P2 ;  /* 0x0000002354467211 */ /* 0x000fe200010f0eff */
[----:B------:R1:W2:Y:S01]  /*14390*/  @P0 LDG.E.U8 R56, desc[UR18][R42.64] ;  /* 0x000000122a380981 */ /* 0x0002a2000c1e1100 */
[----:B------:R-:W-:-:S02]  /*143a0*/  SEL R85, R5, R85, !P3 ;  /* 0x0000005505557207 */ /* 0x000fc40005800000 */
[----:B------:R-:W-:Y:S02]  /*143b0*/  ISETP.GT.U32.AND P2, PT, R39, R86, PT ;  /* 0x000000562700720c */ /* 0x000fe40003f44070 */
[----:B------:R-:W-:Y:S01]  /*143c0*/  LEA.HI.X.SX32 R45, R83, R35, 0x1, P4 ;  /* 0x00000023532d7211 */ /* 0x000fe200020f0eff */
[----:B0-----:R-:W-:Y:S02]  /*143d0*/  IMAD R85, R85, UR5, RZ ;  /* 0x0000000555557c24 */ /* 0x001fe4000f8e02ff */
[----:B-1----:R-:W-:Y:S02]  /*143e0*/  @P0 IMAD.MOV.U32 R42, RZ, RZ, R41 ;  /* 0x000000ffff2a0224 */ /* 0x002fe400078e0029 */
[----:B------:R-:W-:Y:S01]  /*143f0*/  @P0 IMAD.MOV.U32 R43, RZ, RZ, R70 ;  /* 0x000000ffff2b0224 */ /* 0x000fe200078e0046 */
[----:B------:R-:W-:Y:S01]  /*14400*/  ISETP.GE.AND P4, PT, R4, RZ, PT ;  /* 0x000000ff0400720c */ /* 0x000fe20003f86270 */
[----:B------:R0:W-:Y:S01]  /*14410*/  STL [R1+0x478], R41 ;  /* 0x0004782901007387 */ /* 0x0001e20000100800 */
[----:B------:R-:W-:-:S03]  /*14420*/  PRMT R53, RZ, 0x7610, R53 ;  /* 0x00007610ff357816 */ /* 0x000fc60000000035 */
[----:B------:R-:W-:Y:S01]  /*14430*/  @!P2 IMAD.IADD R86, R86, 0x1, -R39 ;  /* 0x000000015656a824 */ /* 0x000fe200078e0a27 */
[----:B------:R-:W-:Y:S01]  /*14440*/  PRMT R52, RZ, 0x7610, R52 ;  /* 0x00007610ff347816 */ /* 0x000fe20000000034 */
[----:B------:R1:W2:Y:S01]  /*14450*/  @P0 LDG.E.U8 R55, desc[UR18][R42.64] ;  /* 0x000000122a370981 */ /* 0x0002a2000c1e1100 */
[----:B------:R-:W-:Y:S02]  /*14460*/  PRMT R51, RZ, 0x7610, R51 ;  /* 0x00007610ff337816 */ /* 0x000fe40000000033 */
[----:B------:R-:W-:Y:S02]  /*14470*/  PRMT R50, RZ, 0x7610, R50 ;  /* 0x00007610ff327816 */ /* 0x000fe40000000032 */
[----:B------:R-:W-:Y:S02]  /*14480*/  PRMT R49, RZ, 0x7610, R49 ;  /* 0x00007610ff317816 */ /* 0x000fe40000000031 */
[----:B------:R-:W-:Y:S01]  /*14490*/  PRMT R48, RZ, 0x7610, R48 ;  /* 0x00007610ff307816 */ /* 0x000fe20000000030 */
[C---:B------:R-:W-:Y:S01]  /*144a0*/  VIADD R75, R0.reuse, 0x7d ;  /* 0x0000007d004b7836 */ /* 0x040fe20000000000 */
[----:B------:R-:W-:Y:S01]  /*144b0*/  PRMT R47, RZ, 0x7610, R47 ;  /* 0x00007610ff2f7816 */ /* 0x000fe2000000002f */
[----:B-1----:R-:W-:Y:S01]  /*144c0*/  @P0 IMAD.MOV.U32 R42, RZ, RZ, R44 ;  /* 0x000000ffff2a0224 */ /* 0x002fe200078e002c */
[----:B------:R-:W-:Y:S01]  /*144d0*/  PRMT R46, RZ, 0x7610, R46 ;  /* 0x00007610ff2e7816 */ /* 0x000fe2000000002e */
[----:B------:R-:W-:Y:S01]  /*144e0*/  @P0 IMAD.MOV.U32 R43, RZ, RZ, R45 ;  /* 0x000000ffff2b0224 */ /* 0x000fe200078e002d */
[----:B0-----:R-:W-:Y:S01]  /*144f0*/  IADD3 R41, P5, PT, R85, R38, RZ ;  /* 0x0000002655297210 */ /* 0x001fe20007fbe0ff */
[----:B------:R0:W-:Y:S01]  /*14500*/  STL [R1+0x480], R44 ;  /* 0x0004802c01007387 */ /* 0x0001e20000100800 */
[C---:B------:R-:W-:Y:S01]  /*14510*/  VIADD R73, R0.reuse, 0x7f ;  /* 0x0000007f00497836 */ /* 0x040fe20000000000 */
[----:B------:R-:W1:Y:S02]  /*14520*/  LDCU UR5, c[0x0][0x3b0] ;  /* 0x00007600ff0577ac */ /* 0x000e640008000800 */
[----:B------:R0:W2:Y:S04]  /*14530*/  @P0 LDG.E.U8 R54, desc[UR18][R42.64] ;  /* 0x000000122a360981 */ /* 0x0000a8000c1e1100 */
[----:B------:R-:W-:Y:S01]  /*14540*/  STL [R1+0x474], R70 ;  /* 0x0004744601007387 */ /* 0x000fe20000100800 */
[----:B0-----:R-:W-:-:S03]  /*14550*/  VIADD R44, R0, 0x6e ;  /* 0x0000006e002c7836 */ /* 0x001fc60000000000 */
[----:B------:R-:W-:Y:S01]  /*14560*/  STL [R1+0x47c], R45 ;  /* 0x00047c2d01007387 */ /* 0x000fe20000100800 */
[----:B------:R-:W-:-:S03]  /*14570*/  LEA.HI.X.SX32 R42, R85, R35, 0x1, P5 ;  /* 0x00000023552a7211 */ /* 0x000fc600028f0eff */
[----:B------:R-:W5:Y:S01]  /*14580*/  LDL.LU R4, [R1+0x9dc] ;  /* 0x0009dc0001047983 */ /* 0x000f620000300800 */
[----:B------:R-:W-:Y:S02]  /*14590*/  @!P4 IMAD.MOV R86, RZ, RZ, -R86 ;  /* 0x000000ffff56c224 */ /* 0x000fe400078e0a56 */
[----:B------:R-:W-:Y:S01]  /*145a0*/  @P0 IMAD.MOV.U32 R43, RZ, RZ, R42 ;  /* 0x000000ffff2b0224 */ /* 0x000fe200078e002a */
[----:B------:R-:W-:Y:S04]  /*145b0*/  STL [R1+0x4a8], R41 ;  /* 0x0004a82901007387 */ /* 0x000fe80000100800 */
[----:B------:R0:W-:Y:S01]  /*145c0*/  STL [R1+0x4a4], R42 ;  /* 0x0004a42a01007387 */ /* 0x0001e20000100800 */
[----:B------:R-:W-:Y:S01]  /*145d0*/  SEL R86, R5, R86, !P3 ;  /* 0x0000005605567207 */ /* 0x000fe20005800000 */
[----:B0-----:R-:W-:Y:S01]  /*145e0*/  @P0 IMAD.MOV.U32 R42, RZ, RZ, R41 ;  /* 0x000000ffff2a0224 */ /* 0x001fe200078e0029 */
[----:B------:R-:W-:-:S04]  /*145f0*/  IABS R41, R44 ;  /* 0x0000002c00297213 */ /* 0x000fc80000000000 */
[----:B------:R0:W2:Y:S01]  /*14600*/  @P0 LDG.E.U8 R53, desc[UR18][R42.64] ;  /* 0x000000122a350981 */ /* 0x0000a2000c1e1100 */
[----:B------:R-:W-:Y:S01]  /*14610*/  IMAD R86, R86, UR4, RZ ;  /* 0x0000000456567c24 */ /* 0x000fe2000f8e02ff */
[----:B------:R-:W-:Y:S01]  /*14620*/  ISETP.GE.AND P4, PT, R44, RZ, PT ;  /* 0x000000ff2c00720c */ /* 0x000fe20003f86270 */
[----:B------:R-:W1:Y:S01]  /*14630*/  LDCU UR4, c[0x0][0x3b0] ;  /* 0x00007600ff0477ac */ /* 0x000e620008000800 */
[----:B0-----:R-:W-:-:S04]  /*14640*/  IMAD.HI.U32 R42, R40, R41, RZ ;  /* 0x00000029282a7227 */ /* 0x001fc800078e00ff */
[----:B------:R-:W-:Y:S01]  /*14650*/  IMAD.MOV R42, RZ, RZ, -R42 ;  /* 0x000000ffff2a7224 */ /* 0x000fe200078e0a2a */
[----:B------:R-:W-:-:S03]  /*14660*/  IADD3 R45, P2, PT, R86, R38, RZ ;  /* 0x00000026562d7210 */ /* 0x000fc60007f5e0ff */
[----:B------:R-:W-:Y:S01]  /*14670*/  IMAD R41, R39, R42, R41 ;  /* 0x0000002a27297224 */ /* 0x000fe200078e0229 */
[----:B------:R-:W-:-:S04]  /*14680*/  LEA.HI.X.SX32 R70, R86, R35, 0x1, P2 ;  /* 0x0000002356467211 */ /* 0x000fc800010f0eff */
[----:B------:R-:W-:Y:S01]  /*14690*/  ISETP.GT.U32.AND P2, PT, R39, R41, PT ;  /* 0x000000292700720c */ /* 0x000fe20003f44070 */
[----:B------:R-:W-:Y:S01]  /*146a0*/  STL [R1+0x800], R44 ;  /* 0x0008002c01007387 */ /* 0x000fe20000100800 */
[----:B------:R-:W-:Y:S02]  /*146b0*/  @P0 IMAD.MOV.U32 R42, RZ, RZ, R45 ;  /* 0x000000ffff2a0224 */ /* 0x000fe400078e002d */
[----:B------:R-:W-:Y:S01]  /*146c0*/  @P0 IMAD.MOV.U32 R43, RZ, RZ, R70 ;  /* 0x000000ffff2b0224 */ /* 0x000fe200078e0046 */
[----:B------:R-:W-:Y:S04]  /*146d0*/  STL [R1+0x4b0], R45 ;  /* 0x0004b02d01007387 */ /* 0x000fe80000100800 */
[----:B------:R0:W-:Y:S04]  /*146e0*/  STL [R1+0x4ac], R70 ;  /* 0x0004ac4601007387 */ /* 0x0001e80000100800 */
[----:B------:R-:W-:Y:S01]  /*146f0*/  @!P2 IMAD.IADD R41, R41, 0x1, -R39 ;  /* 0x000000012929a824 */ /* 0x000fe200078e0a27 */
[----:B------:R1:W2:Y:S01]  /*14700*/  @P0 LDG.E.U8 R52, desc[UR18][R42.64] ;  /* 0x000000122a340981 */ /* 0x0002a2000c1e1100 */
[----:B0-----:R-:W-:-:S03]  /*14710*/  VIADD R70, R0, 0x6f ;  /* 0x0000006f00467836 */ /* 0x001fc60000000000 */
[----:B------:R-:W-:Y:S02]  /*14720*/  ISETP.GT.U32.AND P2, PT, R39, R41, PT ;  /* 0x000000292700720c */ /* 0x000fe40003f44070 */
[----:B-1----:R-:W-:-:S05]  /*14730*/  IABS R42, R70 ;  /* 0x00000046002a7213 */ /* 0x002fca0000000000 */
[----:B------:R-:W-:-:S04]  /*14740*/  IMAD.HI.U32 R43, R40, R42, RZ ;  /* 0x0000002a282b7227 */ /* 0x000fc800078e00ff */
[----:B------:R-:W-:-:S04]  /*14750*/  IMAD.MOV R43, RZ, RZ, -R43 ;  /* 0x000000ffff2b7224 */ /* 0x000fc800078e0a2b */
[----:B------:R-:W-:Y:S02]  /*14760*/  IMAD R42, R39, R43, R42 ;  /* 0x0000002b272a7224 */ /* 0x000fe400078e022a */
[----:B------:R-:W-:-:S03]  /*14770*/  @!P2 IMAD.IADD R41, R41, 0x1, -R39 ;  /* 0x000000012929a824 */ /* 0x000fc600078e0a27 */
[----:B------:R-:W-:Y:S01]  /*14780*/  ISETP.GT.U32.AND P2, PT, R39, R42, PT ;  /* 0x0000002a2700720c */ /* 0x000fe20003f44070 */
[----:B------:R-:W-:-:S05]  /*14790*/  @!P4 IMAD.MOV R41, RZ, RZ, -R41 ;  /* 0x000000ffff29c224 */ /* 0x000fca00078e0a29 */
[----:B------:R-:W-:-:S05]  /*147a0*/  SEL R41, R5, R41, !P3 ;  /* 0x0000002905297207 */ /* 0x000fca0005800000 */
[----:B------:R-:W-:Y:S01]  /*147b0*/  IMAD R41, R41, UR4, RZ ;  /* 0x0000000429297c24 */ /* 0x000fe2000f8e02ff */
[----:B------:R-:W0:Y:S01]  /*147c0*/  LDCU UR4, c[0x0][0x3b0] ;  /* 0x00007600ff0477ac */ /* 0x000e220008000800 */
[----:B------:R-:W-:-:S03]  /*147d0*/  @!P2 IMAD.IADD R42, R42, 0x1, -R39 ;  /* 0x000000012a2aa824 */ /* 0x000fc600078e0a27 */
[----:B------:R-:W-:Y:S02]  /*147e0*/  IADD3 R44, P4, PT, R41, R38, RZ ;  /* 0x00000026292c7210 */ /* 0x000fe40007f9e0ff */
[----:B------:R-:W-:Y:S02]  /*147f0*/  ISETP.GT.U32.AND P2, PT, R39, R42, PT ;  /* 0x0000002a2700720c */ /* 0x000fe40003f44070 */
[----:B------:R-:W-:Y:S02]  /*14800*/  LEA.HI.X.SX32 R45, R41, R35, 0x1, P4 ;  /* 0x00000023292d7211 */ /* 0x000fe400020f0eff */
[----:B------:R-:W-:Y:S01]  /*14810*/  ISETP.GE.AND P4, PT, R70, RZ, PT ;  /* 0x000000ff4600720c */ /* 0x000fe20003f86270 */
[----:B------:R-:W-:Y:S04]  /*14820*/  STL [R1+0x7fc], R70 ;  /* 0x0007fc4601007387 */ /* 0x000fe80000100800 */
[----:B------:R1:W-:Y:S04]  /*14830*/  STL [R1+0x4b8], R44 ;  /* 0x0004b82c01007387 */ /* 0x0003e80000100800 */
[----:B------:R1:W2:Y:S01]  /*14840*/  @P0 LDG.E.U8 R51, desc[UR18][R44.64] ;  /* 0x000000122c330981 */ /* 0x0002a2000c1e1100 */
[----:B------:R-:W-:-:S04]  /*14850*/  @!P2 IMAD.IADD R42, R42, 0x1, -R39 ;  /* 0x000000012a2aa824 */ /* 0x000fc800078e0a27 */
[----:B------:R-:W-:Y:S02]  /*14860*/  @!P4 IMAD.MOV R42, RZ, RZ, -R42 ;  /* 0x000000ffff2ac224 */ /* 0x000fe400078e0a2a */
[----:B-1----:R-:W-:-:S03]  /*14870*/  VIADD R44, R0, 0x74 ;  /* 0x00000074002c7836 */ /* 0x002fc60000000000 */
[----:B------:R-:W-:Y:S02]  /*14880*/  SEL R43, R5, R42, !P3 ;  /* 0x0000002a052b7207 */ /* 0x000fe40005800000 */
[----:B------:R-:W-:-:S03]  /*14890*/  IABS R41, R44 ;  /* 0x0000002c00297213 */ /* 0x000fc60000000000 */
[----:B0-----:R-:W-:Y:S01]  /*148a0*/  IMAD R43, R43, UR4, RZ ;  /* 0x000000042b2b7c24 */ /* 0x001fe2000f8e02ff */
[----:B------:R0:W-:Y:S01]  /*148b0*/  STL [R1+0x4b4], R45 ;  /* 0x0004b42d01007387 */ /* 0x0001e20000100800 */
[----:B------:R-:W-:Y:S01]  /*148c0*/  ISETP.GE.AND P4, PT, R44, RZ, PT ;  /* 0x000000ff2c00720c */ /* 0x000fe20003f86270 */
[----:B------:R-:W1:Y:S01]  /*148d0*/  LDCU UR4, c[0x0][0x3b0] ;  /* 0x00007600ff0477ac */ /* 0x000e620008000800 */
[----:B------:R-:W-:-:S04]  /*148e0*/  IMAD.HI.U32 R42, R40, R41, RZ ;  /* 0x00000029282a7227 */ /* 0x000fc800078e00ff */
[----:B------:R-:W-:Y:S01]  /*148f0*/  IMAD.MOV R42, RZ, RZ, -R42 ;  /* 0x000000ffff2a7224 */ /* 0x000fe200078e0a2a */
[----:B0-----:R-:W-:-:S03]  /*14900*/  IADD3 R45, P2, PT, R43, R38, RZ ;  /* 0x000000262b2d7210 */ /* 0x001fc60007f5e0ff */
        /* <DEDUP_REMOVED lines=48> */
[----:B------:R0:W-:Y:S04]  /*14c10*/  STL [R1+0x4f0], R45 ;  /* 0x0004f02d01007387 */ /* 0x0001e80000100800 */
[----:B------:R1:W2:Y:S01]  /*14c20*/  @P0 LDG.E.U8 R48, desc[UR18][R42.64] ;  /* 0x000000122a300981 */ /* 0x0002a2000c1e1100 */
[----:B0-----:R-:W-:-:S03]  /*14c30*/  VIADD R45, R0, 0x7c ;  /* 0x0000007c002d7836 */ /* 0x001fc60000000000 */
[----:B------:R-:W-:Y:S02]  /*14c40*/  @!P2 IMAD.IADD R41, R41, 0x1, -R39 ;  /* 0x000000012929a824 */ /* 0x000fe400078e0a27 */
[----:B-1----:R-:W-:-:S03]  /*14c50*/  IABS R42, R45 ;  /* 0x0000002d002a7213 */ /* 0x002fc60000000000 */
[----:B------:R-:W-:Y:S02]  /*14c60*/  ISETP.GT.U32.AND P2, PT, R39, R41, PT ;  /* 0x000000292700720c */ /* 0x000fe40003f44070 */
[----:B------:R-:W-:-:S04]  /*14c70*/  IMAD.HI.U32 R43, R40, R42, RZ ;  /* 0x0000002a282b7227 */ /* 0x000fc800078e00ff */
[----:B------:R-:W-:-:S04]  /*14c80*/  IMAD.MOV R43, RZ, RZ, -R43 ;  /* 0x000000ffff2b7224 */ /* 0x000fc800078e0a2b */
[----:B------:R-:W-:-:S03]  /*14c90*/  IMAD R42, R39, R43, R42 ;  /* 0x0000002b272a7224 */ /* 0x000fc600078e022a */
[----:B------:R-:W-:Y:S02]  /*14ca0*/  @!P2 IMAD.IADD R41, R41, 0x1, -R39 ;  /* 0x000000012929a824 */ /* 0x000fe400078e0a27 */
[----:B------:R-:W-:Y:S02]  /*14cb0*/  ISETP.GT.U32.AND P2, PT, R39, R42, PT ;  /* 0x0000002a2700720c */ /* 0x000fe40003f44070 */
[----:B------:R-:W-:Y:S01]  /*14cc0*/  @!P4 IMAD.MOV R41, RZ, RZ, -R41 ;  /* 0x000000ffff29c224 */ /* 0x000fe200078e0a29 */
[----:B------:R-:W-:-:S10]  /*14cd0*/  ISETP.GE.AND P4, PT, R45, RZ, PT ;  /* 0x000000ff2d00720c */ /* 0x000fd40003f86270 */
[----:B------:R-:W-:Y:S01]  /*14ce0*/  @!P2 IMAD.IADD R42, R42, 0x1, -R39 ;  /* 0x000000012a2aa824 */ /* 0x000fe200078e0a27 */
[----:B------:R-:W-:-:S04]  /*14cf0*/  SEL R41, R5, R41, !P3 ;  /* 0x0000002905297207 */ /* 0x000fc80005800000 */
[----:B------:R-:W-:Y:S01]  /*14d00*/  ISETP.GT.U32.AND P2, PT, R39, R42, PT ;  /* 0x0000002a2700720c */ /* 0x000fe20003f44070 */
[----:B------:R-:W-:Y:S01]  /*14d10*/  IMAD R41, R41, UR4, RZ ;  /* 0x0000000429297c24 */ /* 0x000fe2000f8e02ff */
[----:B------:R-:W0:Y:S04]  /*14d20*/  LDCU UR4, c[0x0][0x3b0] ;  /* 0x00007600ff0477ac */ /* 0x000e280008000800 */
[C---:B------:R-:W-:Y:S01]  /*14d30*/  IADD3 R44, P5, PT, R41.reuse, R38, RZ ;  /* 0x00000026292c7210 */ /* 0x040fe20007fbe0ff */
[----:B------:R-:W-:Y:S06]  /*14d40*/  STL [R1+0x4ec], R70 ;  /* 0x0004ec4601007387 */ /* 0x000fec0000100800 */
[----:B------:R-:W-:Y:S01]  /*14d50*/  @!P2 IMAD.IADD R42, R42, 0x1, -R39 ;  /* 0x000000012a2aa824 */ /* 0x000fe200078e0a27 */
[----:B------:R-:W-:-:S03]  /*14d60*/  LEA.HI.X.SX32 R41, R41, R35, 0x1, P5 ;  /* 0x0000002329297211 */ /* 0x000fc600028f0eff */
[----:B------:R-:W-:Y:S01]  /*14d70*/  @!P4 IMAD.MOV R42, RZ, RZ, -R42 ;  /* 0x000000ffff2ac224 */ /* 0x000fe200078e0a2a */
[----:B------:R1:W-:Y:S04]  /*14d80*/  STL [R1+0x7ec], R45 ;  /* 0x0007ec2d01007387 */ /* 0x0003e80000100800 */
[----:B------:R-:W-:Y:S01]  /*14d90*/  STL [R1+0x4f8], R44 ;  /* 0x0004f82c01007387 */ /* 0x000fe20000100800 */
[----:B------:R-:W-:-:S03]  /*14da0*/  SEL R42, R5, R42, !P3 ;  /* 0x0000002a052a7207 */ /* 0x000fc60005800000 */
[----:B------:R3:W-:Y:S01]  /*14db0*/  STL [R1+0x4f4], R41 ;  /* 0x0004f42901007387 */ /* 0x0007e20000100800 */
[----:B-1----:R-:W-:Y:S02]  /*14dc0*/  @P0 IMAD.MOV.U32 R45, RZ, RZ, R41 ;  /* 0x000000ffff2d0224 */ /* 0x002fe400078e0029 */
[----:B0-----:R-:W-:Y:S01]  /*14dd0*/  IMAD R43, R42, UR4, RZ ;  /* 0x000000042a2b7c24 */ /* 0x001fe2000f8e02ff */
[----:B------:R-:W-:Y:S01]  /*14de0*/  STL [R1+0x7e8], R75 ;  /* 0x0007e84b01007387 */ /* 0x000fe20000100800 */
[----:B------:R-:W-:Y:S01]  /*14df0*/  VIADD R72, R0, 0x77 ;  /* 0x0000007700487836 */ /* 0x000fe20000000000 */
[----:B------:R-:W-:Y:S01]  /*14e00*/  ISETP.GE.AND P4, PT, R75, RZ, PT ;  /* 0x000000ff4b00720c */ /* 0x000fe20003f86270 */
[----:B------:R-:W0:Y:S01]  /*14e10*/  LDCU UR4, c[0x0][0x3b0] ;  /* 0x00007600ff0477ac */ /* 0x000e220008000800 */
[----:B------:R1:W4:Y:S01]  /*14e20*/  @P0 LDG.E.U8 R47, desc[UR18][R44.64] ;  /* 0x000000122c2f0981 */ /* 0x000322000c1e1100 */
[----:B---3--:R-:W-:-:S05]  /*14e30*/  IABS R41, R75 ;  /* 0x0000004b00297213 */ /* 0x008fca0000000000 */
[----:B------:R-:W-:-:S04]  /*14e40*/  IMAD.HI.U32 R42, R40, R41, RZ ;  /* 0x00000029282a7227 */ /* 0x000fc800078e00ff */
[----:B-1----:R-:W-:Y:S01]  /*14e50*/  IMAD.MOV R44, RZ, RZ, -R42 ;  /* 0x000000ffff2c7224 */ /* 0x002fe200078e0a2a */
[----:B------:R-:W-:-:S03]  /*14e60*/  IADD3 R70, P2, PT, R43, R38, RZ ;  /* 0x000000262b467210 */ /* 0x000fc60007f5e0ff */
[----:B------:R-:W-:Y:S01]  /*14e70*/  IMAD R41, R39, R44, R41 ;  /* 0x0000002c27297224 */ /* 0x000fe200078e0229 */
[----:B------:R-:W-:-:S04]  /*14e80*/  LEA.HI.X.SX32 R71, R43, R35, 0x1, P2 ;  /* 0x000000232b477211 */ /* 0x000fc800010f0eff */
[----:B------:R-:W-:Y:S01]  /*14e90*/  ISETP.GT.U32.AND P2, PT, R39, R41, PT ;  /* 0x000000292700720c */ /* 0x000fe20003f44070 */
[----:B------:R-:W-:Y:S01]  /*14ea0*/  STL [R1+0x520], R70 ;  /* 0x0005204601007387 */ /* 0x000fe20000100800 */
[----:B------:R-:W-:Y:S02]  /*14eb0*/  @P0 IMAD.MOV.U32 R42, RZ, RZ, R70 ;  /* 0x000000ffff2a0224 */ /* 0x000fe400078e0046 */
[----:B------:R-:W-:Y:S01]  /*14ec0*/  @P0 IMAD.MOV.U32 R43, RZ, RZ, R71 ;  /* 0x000000ffff2b0224 */ /* 0x000fe200078e0047 */
[----:B------:R1:W-:Y:S04]  /*14ed0*/  STL [R1+0x51c], R71 ;  /* 0x00051c4701007387 */ /* 0x0003e80000100800 */
[----:B------:R3:W4:Y:S01]  /*14ee0*/  @P0 LDG.E.U8 R46, desc[UR18][R42.64] ;  /* 0x000000122a2e0981 */ /* 0x000722000c1e1100 */
[----:B-1----:R-:W-:-:S03]  /*14ef0*/  VIADD R71, R0, 0xd ;  /* 0x0000000d00477836 */ /* 0x002fc60000000000 */
[----:B------:R-:W-:Y:S02]  /*14f00*/  @!P2 IMAD.IADD R41, R41, 0x1, -R39 ;  /* 0x000000012929a824 */ /* 0x000fe400078e0a27 */
[----:B---3--:R-:W-:-:S03]  /*14f10*/  IABS R42, R71 ;  /* 0x00000047002a7213 */ /* 0x008fc60000000000 */
[----:B------:R-:W-:Y:S02]  /*14f20*/  ISETP.GT.U32.AND P2, PT, R39, R41, PT ;  /* 0x000000292700720c */ /* 0x000fe40003f44070 */
[----:B------:R-:W-:Y:S01]  /*14f30*/  IMAD.HI.U32 R70, R40, R42, RZ ;  /* 0x0000002a28467227 */ /* 0x000fe200078e00ff */
[----:B------:R-:W-:-:S03]  /*14f40*/  IABS R43, R73 ;  /* 0x00000049002b7213 */ /* 0x000fc60000000000 */
[----:B------:R-:W-:Y:S02]  /*14f50*/  IMAD.MOV R70, RZ, RZ, -R70 ;  /* 0x000000ffff467224 */ /* 0x000fe400078e0a46 */
[----:B------:R-:W-:-:S04]  /*14f60*/  IMAD.HI.U32 R45, R40, R43, RZ ;  /* 0x0000002b282d7227 */ /* 0x000fc800078e00ff */
[----:B------:R-:W-:Y:S02]  /*14f70*/  IMAD R42, R39, R70, R42 ;  /* 0x00000046272a7224 */ /* 0x000fe400078e022a */
[----:B------:R-:W-:Y:S01]  /*14f80*/  @!P2 IMAD.IADD R41, R41, 0x1, -R39 ;  /* 0x000000012929a824 */ /* 0x000fe200078e0a27 */
[----:B------:R-:W-:Y:S01]  /*14f90*/  IABS R44, R72 ;  /* 0x00000048002c7213 */ /* 0x000fe20000000000 */
[----:B------:R-:W-:Y:S01]  /*14fa0*/  IMAD.MOV R45, RZ, RZ, -R45 ;  /* 0x000000ffff2d7224 */ /* 0x000fe200078e0a2d */
[----:B------:R-:W-:-:S03]  /*14fb0*/  ISETP.GT.U32.AND P2, PT, R39, R42, PT ;  /* 0x0000002a2700720c */ /* 0x000fc60003f44070 */
[----:B------:R-:W-:Y:S02]  /*14fc0*/  IMAD R43, R39, R45, R43 ;  /* 0x0000002d272b7224 */ /* 0x000fe400078e022b */
[----:B------:R-:W-:-:S04]  /*14fd0*/  IMAD.HI.U32 R45, R40, R44, RZ ;  /* 0x0000002c282d7227 */ /* 0x000fc800078e00ff */
[----:B------:R-:W-:Y:S02]  /*14fe0*/  IMAD.MOV R45, RZ, RZ, -R45 ;  /* 0x000000ffff2d7224 */ /* 0x000fe400078e0a2d */
[----:B------:R-:W-:Y:S02]  /*14ff0*/  VIADD R74, R0, 0x7e ;  /* 0x0000007e004a7836 */ /* 0x000fe40000000000 */
[----:B------:R-:W-:Y:S02]  /*15000*/  @!P4 IMAD.MOV R41, RZ, RZ, -R41 ;  /* 0x000000ffff29c224 */ /* 0x000fe400078e0a29 */
[----:B------:R-:W-:Y:S02]  /*15010*/  @!P2 IMAD.IADD R42, R42, 0x1, -R39 ;  /* 0x000000012a2aa824 */ /* 0x000fe400078e0a27 */
[----:B------:R-:W-:Y:S01]  /*15020*/  IMAD R44, R39, R45, R44 ;  /* 0x0000002d272c7224 */ /* 0x000fe200078e022c */
[----:B------:R-:W-:Y:S02]  /*15030*/  IABS R45, R74 ;  /* 0x0000004a002d7213 */ /* 0x000fe40000000000 */
[----:B------:R-:W-:-:S02]  /*15040*/  SEL R41, R5, R41, !P3 ;  /* 0x0000002905297207 */ /* 0x000fc40005800000 */
[----:B------:R-:W-:Y:S01]  /*15050*/  ISETP.GT.U32.AND P4, PT, R39, R42, PT ;  /* 0x0000002a2700720c */ /* 0x000fe20003f84070 */
[----:B------:R-:W-:Y:S01]  /*15060*/  IMAD.HI.U32 R40, R40, R45, RZ ;  /* 0x0000002d28287227 */ /* 0x000fe200078e00ff */
[----:B------:R-:W-:-:S03]  /*15070*/  ISETP.GE.AND P2, PT, R71, RZ, PT ;  /* 0x000000ff4700720c */ /* 0x000fc60003f46270 */
[----:B0-----:R-:W-:Y:S01]  /*15080*/  IMAD R41, R41, UR4, RZ ;  /* 0x0000000429297c24 */ /* 0x001fe2000f8e02ff */
[----:B------:R-:W-:Y:S01]  /*15090*/  STL [R1+0x7e4], R73 ;  /* 0x0007e44901007387 */ /* 0x000fe20000100800 */
[----:B------:R-:W-:Y:S01]  /*150a0*/  IMAD.MOV R40, RZ, RZ, -R40 ;  /* 0x000000ffff287224 */ /* 0x000fe200078e0a28 */
[----:B------:R-:W-:Y:S01]  /*150b0*/  ISETP.GT.U32.AND P6, PT, R39, R43, PT ;  /* 0x0000002b2700720c */ /* 0x000fe20003fc4070 */
[----:B------:R-:W0:Y:S01]  /*150c0*/  LDCU UR4, c[0x0][0x3b0] ;  /* 0x00007600ff0477ac */ /* 0x000e220008000800 */
[----:B------:R-:W-:Y:S01]  /*150d0*/  IADD3 R70, P5, PT, R41, R38, RZ ;  /* 0x0000002629467210 */ /* 0x000fe20007fbe0ff */
[----:B------:R-:W-:Y:S01]  /*150e0*/  IMAD R40, R39, R40, R45 ;  /* 0x0000002827287224 */ /* 0x000fe200078e022d */
[----:B------:R1:W-:Y:S01]  /*150f0*/  STL [R1+0x7dc], R71 ;  /* 0x0007dc4701007387 */ /* 0x0003e20000100800 */
[----:B------:R-:W-:-:S04]  /*15100*/  @!P4 IMAD.IADD R42, R42, 0x1, -R39 ;  /* 0x000000012a2ac824 */ /* 0x000fc800078e0a27 */
[----:B------:R-:W-:Y:S01]  /*15110*/  @!P2 IMAD.MOV R42, RZ, RZ, -R42 ;  /* 0x000000ffff2aa224 */ /* 0x000fe200078e0a2a */
[----:B-1----:R-:W-:Y:S02]  /*15120*/  LEA.HI.X.SX32 R71, R41, R35, 0x1, P5 ;  /* 0x0000002329477211 */ /* 0x002fe400028f0eff */
[C---:B------:R-:W-:Y:S02]  /*15130*/  ISETP.GT.U32.AND P5, PT, R39.reuse, R40, PT ;  /* 0x000000282700720c */ /* 0x040fe40003fa4070 */
[----:B------:R-:W-:Y:S02]  /*15140*/  ISETP.GT.U32.AND P4, PT, R39, R44, PT ;  /* 0x0000002c2700720c */ /* 0x000fe40003f84070 */
[----:B------:R-:W-:Y:S01]  /*15150*/  SEL R42, R5, R42, !P3 ;  /* 0x0000002a052a7207 */ /* 0x000fe20005800000 */
[----:B------:R-:W-:-:S04]  /*15160*/  @!P6 IMAD.IADD R43, R43, 0x1, -R39 ;  /* 0x000000012b2be824 */ /* 0x000fc800078e0a27 */
[----:B------:R-:W-:-:S04]  /*15170*/  IMAD R42, R42, UR11, RZ ;  /* 0x0000000b2a2a7c24 */ /* 0x000fc8000f8e02ff */
[--C-:B------:R-:W-:Y:S01]  /*15180*/  @!P5 IMAD.IADD R40, R40, 0x1, -R39.reuse ;  /* 0x000000012828d824 */ /* 0x100fe200078e0a27 */
[----:B------:R-:W-:Y:S01]  /*15190*/  IADD3 R75, P2, PT, R42, R38, RZ ;  /* 0x000000262a4b7210 */ /* 0x000fe20007f5e0ff */
[----:B------:R-:W-:-:S03]  /*151a0*/  @!P4 IMAD.IADD R44, R44, 0x1, -R39 ;  /* 0x000000012c2cc824 */ /* 0x000fc600078e0a27 */
[C---:B------:R-:W-:Y:S02]  /*151b0*/  ISETP.GT.U32.AND P5, PT, R39.reuse, R40, PT ;  /* 0x000000282700720c */ /* 0x040fe40003fa4070 */
[C---:B------:R-:W-:Y:S02]  /*151c0*/  ISETP.GT.U32.AND P4, PT, R39.reuse, R43, PT ;  /* 0x0000002b2700720c */ /* 0x040fe40003f84070 */
[----:B------:R-:W-:Y:S02]  /*151d0*/  LEA.HI.X.SX32 R76, R42, R35, 0x1, P2 ;  /* 0x000000232a4c7211 */ /* 0x000fe400010f0eff */
[----:B------:R-:W-:Y:S02]  /*151e0*/  ISETP.GE.AND P2, PT, R74, RZ, PT ;  /* 0x000000ff4a00720c */ /* 0x000fe40003f46270 */
[----:B------:R-:W-:-:S05]  /*151f0*/  ISETP.GT.U32.AND P6, PT, R39, R44, PT ;  /* 0x0000002c2700720c */ /* 0x000fca0003fc4070 */
[--C-:B------:R-:W-:Y:S02]  /*15200*/  @!P5 IMAD.IADD R40, R40, 0x1, -R39.reuse ;  /* 0x000000012828d824 */ /* 0x100fe400078e0a27 */
[----:B------:R-:W-:Y:S01]  /*15210*/  @!P4 IMAD.IADD R43, R43, 0x1, -R39 ;  /* 0x000000012b2bc824 */ /* 0x000fe200078e0a27 */
[----:B------:R-:W-:-:S03]  /*15220*/  ISETP.GE.AND P4, PT, R72, RZ, PT ;  /* 0x000000ff4800720c */ /* 0x000fc60003f86270 */
[----:B------:R-:W-:Y:S01]  /*15230*/  @!P2 IMAD.MOV R40, RZ, RZ, -R40 ;  /* 0x000000ffff28a224 */ /* 0x000fe200078e0a28 */
[----:B------:R-:W-:-:S04]  /*15240*/  ISETP.GE.AND P5, PT, R73, RZ, PT ;  /* 0x000000ff4900720c */ /* 0x000fc80003fa6270 */
[----:B------:R-:W-:Y:S01]  /*15250*/  SEL R40, R5, R40, !P3 ;  /* 0x0000002805287207 */ /* 0x000fe20005800000 */
[----:B------:R-:W-:Y:S01]  /*15260*/  @!P6 IMAD.IADD R44, R44, 0x1, -R39 ;  /* 0x000000012c2ce824 */ /* 0x000fe200078e0a27 */
[----:B------:R-:W-:-:S03]  /*15270*/  PRMT R45, RZ, 0x7610, R45 ;  /* 0x00007610ff2d7816 */ /* 0x000fc6000000002d */
[----:B------:R-:W-:Y:S01]  /*15280*/  IMAD R39, R40, UR5, RZ ;  /* 0x0000000528277c24 */ /* 0x000fe2000f8e02ff */
[----:B------:R-:W1:Y:S01]  /*15290*/  LDCU UR5, c[0x0][0x3b0] ;  /* 0x00007600ff0577ac */ /* 0x000e620008000800 */
[----:B------:R-:W-:Y:S01]  /*152a0*/  STL [R1+0x7e0], R72 ;  /* 0x0007e04801007387 */ /* 0x000fe20000100800 */
[----:B------:R-:W-:Y:S01]  /*152b0*/  @!P4 IMAD.MOV R44, RZ, RZ, -R44 ;  /* 0x000000ffff2cc224 */ /* 0x000fe200078e0a2c */
[----:B------:R-:W-:Y:S02]  /*152c0*/  PRMT R41, RZ, 0x7610, R41 ;  /* 0x00007610ff297816 */ /* 0x000fe40000000029 */
[----:B------:R-:W-:Y:S04]  /*152d0*/  STL [R1+0x7d8], R74 ;  /* 0x0007d84a01007387 */ /* 0x000fe80000100800 */
[----:B------:R3:W-:Y:S01]  /*152e0*/  STL [R1+0x248], R70 ;  /* 0x0002484601007387 */ /* 0x0007e20000100800 */
[----:B------:R-:W-:-:S03]  /*152f0*/  SEL R44, R5, R44, !P3 ;  /* 0x0000002c052c7207 */ /* 0x000fc60005800000 */
[----:B------:R1:W-:Y:S01]  /*15300*/  STL [R1+0x244], R71 ;  /* 0x0002444701007387 */ /* 0x0003e20000100800 */
[----:B------:R-:W-:-:S03]  /*15310*/  @!P5 IMAD.MOV R43, RZ, RZ, -R43 ;  /* 0x000000ffff2bd224 */ /* 0x000fc600078e0a2b */
[----:B------:R3:W4:Y:S01]  /*15320*/  @P0 LDG.E.U8 R45, desc[UR18][R70.64] ;  /* 0x00000012462d0981 */ /* 0x000722000c1e1100 */
[----:B------:R-:W-:Y:S01]  /*15330*/  IADD3 R42, P2, PT, R39, R38, RZ ;  /* 0x00000026272a7210 */ /* 0x000fe20007f5e0ff */
[----:B0-----:R-:W-:Y:S01]  /*15340*/  IMAD R44, R44, UR4, RZ ;  /* 0x000000042c2c7c24 */ /* 0x001fe2000f8e02ff */
[----:B------:R-:W-:Y:S01]  /*15350*/  SEL R40, R5, R43, !P3 ;  /* 0x0000002b05287207 */ /* 0x000fe20005800000 */
[----:B---3--:R-:W-:Y:S02]  /*15360*/  @P0 IMAD.MOV.U32 R70, RZ, RZ, R75 ;  /* 0x000000ffff460224 */ /* 0x008fe400078e004b */
[----:B-1----:R-:W-:Y:S01]  /*15370*/  @P0 IMAD.MOV.U32 R71, RZ, RZ, R76 ;  /* 0x000000ffff470224 */ /* 0x002fe200078e004c */
[----:B------:R-:W-:Y:S04]  /*15380*/  STL [R1+0x190], R75 ;  /* 0x0001904b01007387 */ /* 0x000fe80000100800 */
[----:B------:R0:W3:Y:S04]  /*15390*/  @P0 LDG.E.U8 R41, desc[UR18][R70.64] ;  /* 0x0000001246290981 */ /* 0x0000e8000c1e1100 */
[----:B------:R-:W-:Y:S04]  /*153a0*/  STL [R1+0x18c], R76 ;  /* 0x00018c4c01007387 */ /* 0x000fe80000100800 */
[----:B------:R-:W5:Y:S01]  /*153b0*/  LDL.LU R5, [R1+0x9d8] ;  /* 0x0009d80001057983 */ /* 0x000f620000300800 */
[----:B0-----:R-:W-:-:S03]  /*153c0*/  LEA.HI.X.SX32 R70, R39, R35, 0x1, P2 ;  /* 0x0000002327467211 */ /* 0x001fc600010f0eff */
[----:B------:R-:W-:Y:S01]  /*153d0*/  STL [R1+0x23c], R42 ;  /* 0x00023c2a01007387 */ /* 0x000fe20000100800 */
[C---:B------:R-:W-:Y:S01]  /*153e0*/  IADD3 R71, P2, PT, R44.reuse, R38, RZ ;  /* 0x000000262c477210 */ /* 0x040fe20007f5e0ff */
[----:B------:R-:W-:Y:S02]  /*153f0*/  @P0 IMAD.MOV.U32 R43, RZ, RZ, R70 ;  /* 0x000000ffff2b0224 */ /* 0x000fe400078e0046 */
[----:B------:R0:W-:Y:S01]  /*15400*/  STL [R1+0x238], R70 ;  /* 0x0002384601007387 */ /* 0x0001e20000100800 */
[----:B------:R-:W-:Y:S02]  /*15410*/  PRMT R39, RZ, 0x7610, R39 ;  /* 0x00007610ff277816 */ /* 0x000fe40000000027 */
[----:B------:R-:W-:-:S04]  /*15420*/  LEA.HI.X.SX32 R72, R44, R35, 0x1, P2 ;  /* 0x000000232c487211 */ /* 0x000fc800010f0eff */
[----:B------:R1:W3:Y:S01]  /*15430*/  @P0 LDG.E.U8 R39, desc[UR18][R42.64] ;  /* 0x000000122a270981 */ /* 0x0002e2000c1e1100 */
[----:B0-----:R-:W-:Y:S01]  /*15440*/  IMAD R70, R40, UR5, RZ ;  /* 0x0000000528467c24 */ /* 0x001fe2000f8e02ff */
[----:B------:R-:W-:-:S04]  /*15450*/  PRMT R40, RZ, 0x7610, R40 ;  /* 0x00007610ff287816 */ /* 0x000fc80000000028 */
[C---:B------:R-:W-:Y:S01]  /*15460*/  IADD3 R38, P2, PT, R70.reuse, R38, RZ ;  /* 0x0000002646267210 */ /* 0x040fe20007f5e0ff */
[----:B-1----:R-:W-:Y:S02]  /*15470*/  @P0 IMAD.MOV.U32 R42, RZ, RZ, R71 ;  /* 0x000000ffff2a0224 */ /* 0x002fe400078e0047 */
[----:B------:R-:W-:Y:S01]  /*15480*/  @P0 IMAD.MOV.U32 R43, RZ, RZ, R72 ;  /* 0x000000ffff2b0224 */ /* 0x000fe200078e0048 */
[----:B------:R-:W-:Y:S02]  /*15490*/  LEA.HI.X.SX32 R44, R70, R35, 0x1, P2 ;  /* 0x00000023462c7211 */ /* 0x000fe400010f0eff */
[----:B------:R-:W-:Y:S02]  /*154a0*/  PRMT R35, RZ, 0x7610, R35 ;  /* 0x00007610ff237816 */ /* 0x000fe40000000023 */
[----:B------:R0:W3:Y:S02]  /*154b0*/  @P0 LDG.E.U8 R40, desc[UR18][R42.64] ;  /* 0x000000122a280981 */ /* 0x0000e4000c1e1100 */
[----:B0-----:R-:W-:-:S02]  /*154c0*/  @P0 IMAD.MOV.U32 R42, RZ, RZ, R38 ;  /* 0x000000ffff2a0224 */ /* 0x001fc400078e0026 */
[----:B------:R-:W-:-:S05]  /*154d0*/  @P0 IMAD.MOV.U32 R43, RZ, RZ, R44 ;  /* 0x000000ffff2b0224 */ /* 0x000fca00078e002c */
[----:B------:R-:W3:Y:S04]  /*154e0*/  @P0 LDG.E.U8 R35, desc[UR18][R42.64] ;  /* 0x000000122a230981 */ /* 0x000ee8000c1e1100 */
[----:B--2---:R0:W-:Y:S04]  /*154f0*/  STS.U8 [R31+UR9+0x5e00], R94 ;  /* 0x005e005e1f007988 */ /* 0x0041e80008000009 */
[----:B------:R0:W-:Y:S04]  /*15500*/  STS.U8 [R31+UR9+0x6200], R90 ;  /* 0x0062005a1f007988 */ /* 0x0001e80008000009 */
[----:B------:R0:W-:Y:S04]  /*15510*/  STS.U8 [R31+UR9+0x6600], R69 ;  /* 0x006600451f007988 */ /* 0x0001e80008000009 */
[----:B------:R0:W-:Y:S04]  /*15520*/  STS.U8 [R31+UR9+0x6a00], R65 ;  /* 0x006a00411f007988 */ /* 0x0001e80008000009 */
[----:B------:R0:W-:Y:S04]  /*15530*/  STS.U8 [R31+UR9+0x6e00], R61 ;  /* 0x006e003d1f007988 */ /* 0x0001e80008000009 */
[----:B----4-:R0:W-:Y:S04]  /*15540*/  STS.U8 [R31+UR9+0x7200], R57 ;  /* 0x007200391f007988 */ /* 0x0101e80008000009 */
[----:B------:R0:W-:Y:S04]  /*15550*/  STS.U8 [R31+UR9+0x7600], R53 ;  /* 0x007600351f007988 */ /* 0x0001e80008000009 */
[----:B------:R0:W-:Y:S01]  /*15560*/  STS.U8 [R31+UR9+0x7a00], R49 ;  /* 0x007a00311f007988 */ /* 0x0001e20008000009 */
[----:B------:R-:W-:-:S03]  /*15570*/  VIADD R162, R162, 0x7f ;  /* 0x0000007fa2a27836 */ /* 0x000fc60000000000 */
[----:B------:R0:W-:Y:S01]  /*15580*/  STL [R1+0x234], R71 ;  /* 0x0002344701007387 */ /* 0x0001e20000100800 */
[----:B------:R-:W-:-:S03]  /*15590*/  ISETP.NE.U32.AND P0, PT, RZ, UR7, PT ;  /* 0x00000007ff007c0c */ /* 0x000fc6000bf05070 */
[----:B------:R0:W-:Y:S04]  /*155a0*/  STL [R1+0x228], R72 ;  /* 0x0002284801007387 */ /* 0x0001e80000100800 */
[----:B------:R0:W-:Y:S04]  /*155b0*/  STL [R1+0x230], R38 ;  /* 0x0002302601007387 */ /* 0x0001e80000100800 */
[----:B------:R0:W-:Y:S01]  /*155c0*/  STL [R1+0x22c], R44 ;  /* 0x00022c2c01007387 */ /* 0x0001e20000100800 */
[C---:B------:R-:W-:Y:S02]  /*155d0*/  ISETP.LT.OR P2, PT, R162.reuse, 0x80, P0 ;  /* 0x00000080a200780c */ /* 0x040fe40000741670 */
[----:B------:R-:W-:Y:S01]  /*155e0*/  ISETP.GE.AND P3, PT, R162, 0x100, PT ;  /* 0x00000100a200780c */ /* 0x000fe20003f66270 */
[----:B------:R0:W-:Y:S04]  /*155f0*/  STS.U8 [R31+UR9+0x7e00], R46 ;  /* 0x007e002e1f007988 */ /* 0x0001e80008000009 */
        /* <DEDUP_REMOVED lines=15> */
[----:B---3--:R0:W-:Y:S04]  /*156f0*/  STS.U8 [R32+UR9+0x4680], R41 ;  /* 0x0046802920007988 */ /* 0x0081e80008000009 */
        /* <DEDUP_REMOVED lines=31> */
[----:B------:R0:W-:Y:S01]  /*158f0*/  STS.U8 [R34+UR9+0x7f80], R35 ;  /* 0x007f802322007988 */ /* 0x0001e20008000009 */
[----:B------:R1:W-:Y:S06]  /*15900*/  MEMBAR.ALL.CTA ;  /* 0x0000000000007992 */ /* 0x0003ec0000008000 */
[----:B-1----:R-:W1:Y:S02]  /*15910*/  FENCE.VIEW.ASYNC.S ;  /* 0x00000000000073c6 */ /* 0x002e640000000000 */
[----:B-1----:R-:W-:Y:S06]  /*15920*/  BAR.SYNC.DEFER_BLOCKING 0x0 ;  /* 0x0000000000007b1d */ /* 0x002fec0000010000 */
[----:B------:R-:W-:Y:S05]  /*15930*/  @P2 BRA `(.L_x_6) ;  /* 0x0000000000842947 */ /* 0x000fea0003800000 */
[----:B------:R-:W-:Y:S02]  /*15940*/  UIADD3 UR4, UPT, UPT, UR9, 0x4000, URZ ;  /* 0x0000400009047890 */ /* 0x000fe4000fffe0ff */
[----:B------:R-:W-:Y:S02]  /*15950*/  USHF.R.U32.HI UR12, URZ, 0x4, UR9 ;  /* 0x00000004ff0c7899 */ /* 0x000fe40008011609 */
[----:B------:R-:W-:Y:S02]  /*15960*/  USHF.R.U32.HI UR4, URZ, 0x4, UR4 ;  /* 0x00000004ff047899 */ /* 0x000fe40008011604 */
[----:B------:R-:W-:Y:S02]  /*15970*/  USGXT.U32 UR12, UR12, 0xe ;  /* 0x0000000e0c0c789a */ /* 0x000fe40008000000 */
[----:B------:R-:W-:Y:S02]  /*15980*/  USGXT.U32 UR14, UR4, 0xe ;  /* 0x0000000e040e789a */ /* 0x000fe40008000000 */
[----:B------:R-:W-:-:S02]  /*15990*/  UIADD3 UR28, UP1, UPT, UR12, 0x100, URZ ;  /* 0x000001000c1c7890 */ /* 0x000fc4000ff3e0ff */
[----:B------:R-:W-:Y:S01]  /*159a0*/  UIADD3 UR26, UP2, UPT, UR14, 0x2, URZ ;  /* 0x000000020e1a7890 */ /* 0x000fe2000ff5e0ff */
[----:B------:R-:W-:Y:S01]  /*159b0*/  UMOV UR4, URZ ;  /* 0x000000ff00047c82 */ /* 0x000fe20008000000 */
[----:B------:R-:W-:Y:S01]  /*159c0*/  UMOV UR30, 0x0 ;  /* 0x00000000001e7882 */ /* 0x000fe20000000000 */
[----:B------:R-:W-:Y:S02]  /*159d0*/  UIADD3.X UR29, UPT, UPT, UR4, 0x40004040, URZ, UP1, !UPT ;  /* 0x40004040041d7890 */ /* 0x000fe40008ffe4ff */
[----:B------:R-:W-:Y:S02]  /*159e0*/  UIADD3.X UR27, UPT, UPT, UR4, 0x40004040, URZ, UP2, !UPT ;  /* 0x40004040041b7890 */ /* 0x000fe400097fe4ff */
[----:B------:R-:W-:Y:S02]  /*159f0*/  UIADD3.64 UR16, UPT, UPT, UR28, 0x100, URZ ;  /* 0x000001001c107897 */ /* 0x000fe4000fffe0ff */
[----:B------:R-:W-:Y:S02]  /*15a00*/  UIADD3.64 UR20, UPT, UPT, UR26, 0x2, URZ ;  /* 0x000000021a147897 */ /* 0x000fe4000fffe0ff */
[----:B------:R-:W-:-:S02]  /*15a10*/  UIADD3.64 UR22, UPT, UPT, UR28, 0x200, URZ ;  /* 0x000002001c167897 */ /* 0x000fc4000fffe0ff */
[----:B------:R-:W-:Y:S01]  /*15a20*/  UIADD3.64 UR24, UPT, UPT, UR26, 0x4, URZ ;  /* 0x000000041a187897 */ /* 0x000fe2000fffe0ff */
[----:B------:R-:W-:Y:S01]  /*15a30*/  UMOV UR31, 0x8208010 ;  /* 0x08208010001f7882 */ /* 0x000fe20000000000 */
[----:B------:R-:W-:Y:S01]  /*15a40*/  UMOV UR13, 0x40004040 ;  /* 0x40004040000d7882 */ /* 0x000fe20000000000 */
[----:B------:R-:W-:Y:S01]  /*15a50*/  UMOV UR15, 0x40004040 ;  /* 0x40004040000f7882 */ /* 0x000fe20000000000 */
[----:B------:R-:W-:Y:S01]  /*15a60*/  UMOV UR32, 0x0 ;  /* 0x0000000000207882 */ /* 0x000fe20000000000 */
[----:B------:R-:W-:Y:S01]  /*15a70*/  UMOV UR33, 0x8208010 ;  /* 0x0820801000217882 */ /* 0x000fe20000000000 */
[----:B------:R-:W-:Y:S01]  /*15a80*/  UMOV UR34, 0x0 ;  /* 0x0000000000227882 */ /* 0x000fe20000000000 */
[----:B------:R-:W-:Y:S01]  /*15a90*/  UMOV UR35, 0x8208010 ;  /* 0x0820801000237882 */ /* 0x000fe20000000000 */
[----:B------:R-:W-:Y:S01]  /*15aa0*/  UMOV UR4, UR6 ;  /* 0x0000000600047c82 */ /* 0x000fe20008000000 */
[----:B------:R-:W-:Y:S01]  /*15ab0*/  UMOV UR5, URZ ;  /* 0x000000ff00057c82 */ /* 0x000fe20008000000 */
[----:B------:R1:W-:Y:S01]  /*15ac0*/  UTCQMMA gdesc[UR12], gdesc[UR14], tmem[UR8], tmem[UR30], idesc[UR31], !UPT ;  /* 0x00ff1e0e0c0075ea */ /* 0x0003e2000f800308 */
[----:B------:R-:W-:Y:S01]  /*15ad0*/  UMOV UR36, 0x0 ;  /* 0x0000000000247882 */ /* 0x000fe20000000000 */
[----:B------:R-:W-:Y:S01]  /*15ae0*/  UMOV UR37, 0x8208010 ;  /* 0x0820801000257882 */ /* 0x000fe20000000000 */
[----:B------:R1:W-:Y:S01]  /*15af0*/  UTCQMMA gdesc[UR28], gdesc[UR26], tmem[UR8], tmem[UR32], idesc[UR33], UPT ;  /* 0x00ff201a1c0075ea */ /* 0x0003e2000b800308 */
[----:B------:R-:W-:Y:S01]  /*15b00*/  UMOV UR4, UR4 ;  /* 0x0000000400047c82 */ /* 0x000fe20008000000 */
[----:B------:R1:W-:Y:S01]  /*15b10*/  UTCQMMA gdesc[UR16], gdesc[UR20], tmem[UR8], tmem[UR34], idesc[UR35], UPT ;  /* 0x00ff2214100075ea */ /* 0x0003e2000b800308 */
[----:B------:R1:W-:Y:S01]  /*15b20*/  UTCQMMA gdesc[UR22], gdesc[UR24], tmem[UR8], tmem[UR36], idesc[UR37], UPT ;  /* 0x00ff2418160075ea */ /* 0x0003e2000b800308 */
[----:B------:R1:W-:Y:S01]  /*15b30*/  UTCBAR [UR4], URZ ;  /* 0x000000ff040073e9 */ /* 0x0003e200080000ff */
[----:B------:R-:W-:Y:S01]  /*15b40*/  NOP ;  /* 0x0000000000007918 */ /* 0x000fe20000000000 */
.L_x_6:
[----:B-1----:R-:W-:Y:S01]  /*15b50*/  UMOV UR4, URZ ;  /* 0x000000ff00047c82 */ /* 0x002fe20008000000 */
[----:B------:R-:W-:Y:S05]  /*15b60*/  @!P3 BRA `(.L_x_7) ;  /* 0x000000b800b0b947 */ /* 0x000fea0003800000 */
[----:B0-----:R-:W-:Y:S01]  /*15b70*/  SHF.R.S32.HI R38, RZ, 0x1f, R162 ;  /* 0x0000001fff267819 */ /* 0x001fe200000114a2 */
[----:B------:R-:W-:Y:S01]  /*15b80*/  IMAD.SHL.U32 R35, R36, 0x80, RZ ;  /* 0x0000008024237824 */ /* 0x000fe200078e00ff */
[----:B------:R-:W-:Y:S01]  /*15b90*/  UIADD3 UR4, UPT, UPT, UR9, 0x8000, URZ ;  /* 0x0000800009047890 */ /* 0x000fe2000fffe0ff */
[----:B------:R-:W-:Y:S01]  /*15ba0*/  IMAD.MOV.U32 R39, RZ, RZ, RZ ;  /* 0x000000ffff277224 */ /* 0x000fe200078e00ff */
[----:B------:R-:W-:Y:S01]  /*15bb0*/  LEA.HI R36, R38, R162, RZ, 0x7 ;  /* 0x000000a226247211 */ /* 0x000fe200078f38ff */
[----:B------:R-:W-:Y:S02]  /*15bc0*/  UIADD3 UR5, UPT, UPT, UR9, 0xc000, URZ ;  /* 0x0000c00009057890 */ /* 0x000fe4000fffe0ff */
[----:B------:R-:W-:Y:S01]  /*15bd0*/  USHF.R.U32.HI UR4, URZ, 0x4, UR4 ;  /* 0x00000004ff047899 */ /* 0x000fe20008011604 */
[----:B------:R-:W-:Y:S01]  /*15be0*/  SHF.R.S32.HI R36, RZ, 0x7, R36 ;  /* 0x00000007ff247819 */ /* 0x000fe20000011424 */
[----:B------:R-:W-:Y:S02]  /*15bf0*/  USHF.R.U32.HI UR5, URZ, 0x4, UR5 ;  /* 0x00000004ff057899 */ /* 0x000fe40008011605 */
[----:B------:R-:W-:Y:S01]  /*15c00*/  USGXT.U32 UR12, UR4, 0xe ;  /* 0x0000000e040c789a */ /* 0x000fe20008000000 */
[----:B------:R-:W-:Y:S01]  /*15c10*/  VIMNMX R38, PT, PT, R36, 0x2, !PT ;  /* 0x0000000224267848 */ /* 0x000fe20007fe0100 */
[----:B-----5:R-:W-:Y:S01]  /*15c20*/  IMAD.SHL.U32 R36, R37, 0x80, RZ ;  /* 0x0000008025247824 */ /* 0x020fe200078e00ff */
[----:B------:R-:W-:-:S02]  /*15c30*/  USGXT.U32 UR14, UR5, 0xe ;  /* 0x0000000e050e789a */ /* 0x000fc40008000000 */
[----:B------:R-:W-:Y:S01]  /*15c40*/  UIADD3 UR30, UP1, UPT, UR12, 0x100, URZ ;  /* 0x000001000c1e7890 */ /* 0x000fe2000ff3e0ff */
[----:B------:R-:W-:Y:S01]  /*15c50*/  VIADD R37, R38, 0xfffffffe ;  /* 0xfffffffe26257836 */ /* 0x000fe20000000000 */
[----:B------:R-:W-:Y:S01]  /*15c60*/  UIADD3 UR28, UP2, UPT, UR14, 0x2, URZ ;  /* 0x000000020e1c7890 */ /* 0x000fe2000ff5e0ff */
[----:B------:R-:W-:Y:S01]  /*15c70*/  SHF.R.S32.HI R38, RZ, 0x1f, R36 ;  /* 0x0000001fff267819 */ /* 0x000fe20000011424 */
[----:B------:R-:W-:Y:S01]  /*15c80*/  UMOV UR4, URZ ;  /* 0x000000ff00047c82 */ /* 0x000fe20008000000 */
[----:B------:R-:W-:Y:S01]  /*15c90*/  UMOV UR5, URZ ;  /* 0x000000ff00057c82 */ /* 0x000fe20008000000 */
[----:B------:R0:W-:Y:S01]  /*15ca0*/  STL [R1+0x7d4], R37 ;  /* 0x0007d42501007387 */ /* 0x0001e20000100800 */
[----:B------:R-:W-:Y:S02]  /*15cb0*/  UIADD3.X UR31, UPT, UPT, UR4, 0x40004040, URZ, UP1, !UPT ;  /* 0x40004040041f7890 */ /* 0x000fe40008ffe4ff */
[----:B------:R-:W-:Y:S01]  /*15cc0*/  UIADD3.X UR29, UPT, UPT, UR5, 0x40004040, URZ, UP2, !UPT ;  /* 0x40004040051d7890 */ /* 0x000fe200097fe4ff */
[----:B------:R1:W-:Y:S01]  /*15cd0*/  STL [R1+0x7c8], RZ ;  /* 0x0007c8ff01007387 */ /* 0x0003e20000100800 */
[----:B------:R-:W-:Y:S01]  /*15ce0*/  UMOV UR11, 0x1 ;  /* 0x00000001000b7882 */ /* 0x000fe20000000000 */
[----:B------:R-:W-:-:S02]  /*15cf0*/  UIADD3.64 UR20, UPT, UPT, UR30, 0x100, URZ ;  /* 0x000001001e147897 */ /* 0x000fc4000fffe0ff */
[----:B------:R-:W-:Y:S01]  /*15d00*/  UIADD3.64 UR22, UPT, UPT, UR28, 0x2, URZ ;  /* 0x000000021c167897 */ /* 0x000fe2000fffe0ff */
[----:B0-----:R-:W-:Y:S01]  /*15d10*/  SHF.R.S32.HI R37, RZ, 0x1f, R35 ;  /* 0x0000001fff257819 */ /* 0x001fe20000011423 */
[----:B------:R-:W-:Y:S02]  /*15d20*/  UIADD3.64 UR24, UPT, UPT, UR30, 0x200, URZ ;  /* 0x000002001e187897 */ /* 0x000fe4000fffe0ff */
[----:B-1----:R-:W-:-:S12]  /*15d30*/  UIADD3.64 UR26, UPT, UPT, UR28, 0x4, URZ ;  /* 0x000000041c1a7897 */ /* 0x002fd8000fffe0ff */
.L_x_10:
[----:B-1----:R-:W2:Y:S01]  /*15d40*/  LDL R40, [R1+0x7c8] ;  /* 0x0007c80001287983 */ /* 0x002ea20000100800 */
[----:B------:R-:W-:Y:S01]  /*15d50*/  IMAD.U32 R39, R39, -0x80000000, RZ ;  /* 0x8000000027277824 */ /* 0x000fe200078e00ff */
[----:B------:R-:W0:Y:S01]  /*15d60*/  LDC R65, c[0x0][0x3a0] ;  /* 0x0000e800ff417b82 */ /* 0x000e220000000800 */
[C---:B-----5:R-:W-:Y:S02]  /*15d70*/  IADD3 R10, P5, PT, R35.reuse, R10, RZ ;  /* 0x0000000a230a7210 */ /* 0x060fe40007fbe0ff */
[----:B------:R-:W-:Y:S01]  /*15d80*/  IADD3 R8, P4, PT, R35, R8, RZ ;  /* 0x0000000823087210 */ /* 0x000fe20007f9e0ff */
[----:B------:R-:W1:Y:S01]  /*15d90*/  SYNCS.PHASECHK.TRANS64.TRYWAIT P6, [UR6], R39 ;  /* 0x00000027ff0075a7 */ /* 0x000e6200080c1106 */
[----:B--2---:R-:W-:-:S04]  /*15da0*/  VIADD R40, R40, 0x1 ;  /* 0x0000000128287836 */ /* 0x004fc80000000000 */
[----:B0-----:R-:W-:Y:S01]  /*15db0*/  IMAD R65, R40, -0x80, R65 ;  /* 0xffffff8028417824 */ /* 0x001fe200078e0241 */
[----:B------:R0:W-:Y:S04]  /*15dc0*/  STL [R1+0x7cc], R40 ;  /* 0x0007cc2801007387 */ /* 0x0001e80000100800 */
[C---:B------:R-:W-:Y:S02]  /*15dd0*/  ISETP.GT.AND P2, PT, R65.reuse, 0x1, PT ;  /* 0x000000014100780c */ /* 0x040fe40003f44270 */
[----:B------:R-:W-:Y:S01]  /*15de0*/  ISETP.GT.AND P3, PT, R65, 0x2, PT ;  /* 0x000000024100780c */ /* 0x000fe20003f64270 */
[----:B-1----:R-:W-:-:S12]  /*15df0*/  @!P6 BRA `(.L_x_8) ;  /* 0x000001000070e947 */ /* 0x002fd80003800000 */
.L_x_16:
[----:B------:R-:W-:Y:S01]  /*15e00*/  PRMT R91, RZ, 0x7610, R91 ;  /* 0x00007610ff5b7816 */ /* 0x000fe2000000005b */
[----:B------:R-:W-:Y:S01]  /*15e10*/  IMAD.X R11, R37, 0x1, R11, P5 ;  /* 0x00000001250b7824 */ /* 0x000fe200028e060b */
[----:B------:R-:W-:Y:S01]  /*15e20*/  ISETP.GT.AND P5, PT, R65, 0x4, PT ;  /* 0x000000044100780c */ /* 0x000fe20003fa4270 */
[----:B------:R-:W-:Y:S01]  /*15e30*/  IMAD.X R9, R37, 0x1, R9, P4 ;  /* 0x0000000125097824 */ /* 0x000fe200020e0609 */
[C---:B------:R-:W-:Y:S01]  /*15e40*/  IADD3 R18, P6, PT, R35.reuse, R18, RZ ;  /* 0x0000001223127210 */ /* 0x040fe20007fde0ff */
[----:B------:R-:W-:Y:S01]  /*15e50*/  STL [R1+0xa4c], R71 ;  /* 0x000a4c4701007387 */ /* 0x000fe20000100800 */
[----:B------:R-:W-:Y:S02]  /*15e60*/  PRMT R49, RZ, 0x7610, R49 ;  /* 0x00007610ff317816 */ /* 0x000fe40000000031 */
[----:B0-----:R-:W-:Y:S01]  /*15e70*/  PRMT R40, RZ, 0x7610, R40 ;  /* 0x00007610ff287816 */ /* 0x001fe20000000028 */
[----:B------:R-:W2:Y:S01]  /*15e80*/  @P3 LDG.E.U8 R91, desc[UR18][R10.64] ;  /* 0x000000120a5b3981 */ /* 0x000ea2000c1e1100 */
[----:B------:R-:W-:Y:S01]  /*15e90*/  IADD3 R22, P3, PT, R35, R22, RZ ;  /* 0x0000001623167210 */ /* 0x000fe20007f7e0ff */
[C---:B------:R-:W-:Y:S01]  /*15ea0*/  IMAD.X R19, R37.reuse, 0x1, R19, P6 ;  /* 0x0000000125137824 */ /* 0x040fe200030e0613 */
[----:B------:R-:W-:Y:S01]  /*15eb0*/  PRMT R29, RZ, 0x7610, R29 ;  /* 0x00007610ff1d7816 */ /* 0x000fe2000000001d */
[----:B------:R-:W3:Y:S01]  /*15ec0*/  @P2 LDG.E.U8 R49, desc[UR18][R8.64] ;  /* 0x0000001208312981 */ /* 0x000ee2000c1e1100 */
[----:B------:R-:W-:Y:S01]  /*15ed0*/  PRMT R30, RZ, 0x7610, R30 ;  /* 0x00007610ff1e7816 */ /* 0x000fe2000000001e */
[----:B------:R-:W-:Y:S01]  /*15ee0*/  IMAD.X R23, R37, 0x1, R23, P3 ;  /* 0x0000000125177824 */ /* 0x000fe200018e0617 */
[----:B------:R-:W-:Y:S01]  /*15ef0*/  ISETP.GT.AND P3, PT, R65, 0x6, PT ;  /* 0x000000064100780c */ /* 0x000fe20003f64270 */
[----:B------:R0:W4:Y:S01]  /*15f00*/  @P5 LDG.E.U8 R40, desc[UR18][R18.64] ;  /* 0x0000001212285981 */ /* 0x000122000c1e1100 */
[----:B------:R-:W-:-:S02]  /*15f10*/  IADD3 R14, P2, PT, R35, R14, RZ ;  /* 0x0000000e230e7210 */ /* 0x000fc40007f5e0ff */
[----:B------:R-:W-:Y:S01]  /*15f20*/  IADD3 R24, P5, PT, R35, R24, RZ ;  /* 0x0000001823187210 */ /* 0x000fe20007fbe0ff */
[----:B------:R-:W-:Y:S01]  /*15f30*/  STL [R1+0xa48], R70 ;  /* 0x000a484601007387 */ /* 0x000fe20000100800 */
[----:B------:R-:W-:Y:S01]  /*15f40*/  ISETP.GT.AND P4, PT, R65, 0x3, PT ;  /* 0x000000034100780c */ /* 0x000fe20003f84270 */
[----:B------:R-:W-:Y:S01]  /*15f50*/  IMAD.X R15, R37, 0x1, R15, P2 ;  /* 0x00000001250f7824 */ /* 0x000fe200010e060f */
[----:B------:R-:W-:Y:S01]  /*15f60*/  ISETP.GT.AND P2, PT, R65, 0x5, PT ;  /* 0x000000054100780c */ /* 0x000fe20003f44270 */
[----:B------:R-:W-:Y:S01]  /*15f70*/  IMAD.X R25, R37, 0x1, R25, P5 ;  /* 0x0000000125197824 */ /* 0x000fe200028e0619 */
[----:B------:R-:W-:Y:S01]  /*15f80*/  PRMT R94, RZ, 0x7610, R94 ;  /* 0x00007610ff5e7816 */ /* 0x000fe2000000005e */
[----:B------:R-:W-:Y:S04]  /*15f90*/  STL [R1+0xa44], R69 ;  /* 0x000a444501007387 */ /* 0x000fe80000100800 */
[----:B------:R-:W2:Y:S04]  /*15fa0*/  @P3 LDG.E.U8 R29, desc[UR18][R24.64] ;  /* 0x00000012181d3981 */ /* 0x000ea8000c1e1100 */
[----:B------:R-:W-:Y:S04]  /*15fb0*/  STL [R1+0xa40], R68 ;  /* 0x000a404401007387 */ /* 0x000fe80000100800 */
[----:B------:R-:W3:Y:S04]  /*15fc0*/  @P2 LDG.E.U8 R30, desc[UR18][R22.64] ;  /* 0x00000012161e2981 */ /* 0x000ee8000c1e1100 */
[----:B------:R-:W-:Y:S04]  /*15fd0*/  STL [R1+0xa3c], R67 ;  /* 0x000a3c4301007387 */ /* 0x000fe80000100800 */
[----:B------:R-:W-:Y:S04]  /*15fe0*/  STL [R1+0xa38], R66 ;  /* 0x000a384201007387 */ /* 0x000fe80000100800 */
[----:B------:R-:W-:Y:S04]  /*15ff0*/  STL [R1+0x9d8], R0 ;  /* 0x0009d80001007387 */ /* 0x000fe80000100800 */
[----:B------:R-:W-:Y:S04]  /*16000*/  STL [R1+0x9e0], R8 ;  /* 0x0009e00801007387 */ /* 0x000fe80000100800 */
[----:B------:R-:W4:Y:S01]  /*16010*/  @P4 LDG.E.U8 R94, desc[UR18][R14.64] ;  /* 0x000000120e5e4981 */ /* 0x000f22000c1e1100 */
[----:B------:R-:W-:-:S03]  /*16020*/  ISETP.GT.AND P4, PT, R65, 0x7, PT ;  /* 0x000000074100780c */ /* 0x000fc60003f84270 */
[----:B------:R-:W-:Y:S01]  /*16030*/  STL [R1+0x9dc], R9 ;  /* 0x0009dc0901007387 */ /* 0x000fe20000100800 */
[----:B------:R-:W-:-:S03]  /*16040*/  IADD3 R26, P6, PT, R35, R26, RZ ;  /* 0x0000001a231a7210 */ /* 0x000fc60007fde0ff */
[----:B------:R-:W-:Y:S04]  /*16050*/  STL [R1+0x9e8], R10 ;  /* 0x0009e80a01007387 */ /* 0x000fe80000100800 */
[----:B------:R-:W-:Y:S04]  /*16060*/  STL [R1+0x9e4], R11 ;  /* 0x0009e40b01007387 */ /* 0x000fe80000100800 */
[----:B------:R-:W-:Y:S04]  /*16070*/  STL [R1+0x9f0], R14 ;  /* 0x0009f00e01007387 */ /* 0x000fe80000100800 */
[----:B------:R-:W-:Y:S01]  /*16080*/  STL [R1+0x9ec], R15 ;  /* 0x0009ec0f01007387 */ /* 0x000fe20000100800 */
[----:B------:R-:W-:-:S03]  /*16090*/  IMAD.X R27, R37, 0x1, R27, P6 ;  /* 0x00000001251b7824 */ /* 0x000fc600030e061b */
[----:B------:R-:W-:Y:S04]  /*160a0*/  STL [R1+0x9f8], R18 ;  /* 0x0009f81201007387 */ /* 0x000fe80000100800 */
[----:B------:R0:W-:Y:S02]  /*160b0*/  STL [R1+0x9f4], R19 ;  /* 0x0009f41301007387 */ /* 0x0001e40000100800 */
[----:B0-----:R-:W-:-:S06]  /*160c0*/  PRMT R19, RZ, 0x7610, R19 ;  /* 0x00007610ff137816 */ /* 0x001fcc0000000013 */
[----:B------:R-:W4:Y:S04]  /*160d0*/  @P4 LDG.E.U8 R19, desc[UR18][R26.64] ;  /* 0x000000121a134981 */ /* 0x000f28000c1e1100 */
[----:B------:R-:W-:Y:S04]  /*160e0*/  STL [R1+0xa00], R22 ;  /* 0x000a001601007387 */ /* 0x000fe80000100800 */
[----:B------:R-:W-:Y:S04]  /*160f0*/  STL [R1+0x9fc], R23 ;  /* 0x0009fc1701007387 */ /* 0x000fe80000100800 */
[----:B------:R-:W4:Y:S04]  /*16100*/  LDL.LU R66, [R1+0x10] ;  /* 0x0000100001427983 */ /* 0x000f280000300800 */
[----:B------:R-:W4:Y:S01]  /*16110*/  LDL.LU R69, [R1+0x14] ;  /* 0x0000140001457983 */ /* 0x000f220000300800 */
[----:B------:R-:W-:-:S02]  /*16120*/  ISETP.GT.AND P2, PT, R65, 0x8, PT ;  /* 0x000000084100780c */ /* 0x000fc40003f44270 */
[----:B------:R-:W-:Y:S01]  /*16130*/  IADD3 R4, P5, PT, R35, R4, RZ ;  /* 0x0000000423047210 */ /* 0x000fe20007fbe0ff */
[----:B--2---:R0:W-:Y:S04]  /*16140*/  STL [R1+0x88], R29 ;  /* 0x0000881d01007387 */ /* 0x0041e80000100800 */
[----:B0-----:R-:W2:Y:S04]  /*16150*/  LDL.LU R29, [R1+0x18] ;  /* 0x00001800011d7983 */ /* 0x001ea80000300800 */
[----:B------:R-:W2:Y:S04]  /*16160*/  LDL.LU R70, [R1+0x94] ;  /* 0x0000940001467983 */ /* 0x000ea80000300800 */
[----:B---3--:R0:W-:Y:S04]  /*16170*/  STL [R1+0x8c], R30 ;  /* 0x00008c1e01007387 */ /* 0x0081e80000100800 */
[----:B0-----:R-:W3:Y:S01]  /*16180*/  LDL.LU R30, [R1+0x9c] ;  /* 0x00009c00011e7983 */ /* 0x001ee20000300800 */
[----:B------:R-:W-:Y:S01]  /*16190*/  ISETP.GT.AND P3, PT, R65, 0x9, PT ;  /* 0x000000094100780c */ /* 0x000fe20003f64270 */
[----:B------:R-:W-:Y:S01]  /*161a0*/  IMAD.X R5, R37, 0x1, R5, P5 ;  /* 0x0000000125057824 */ /* 0x000fe200028e0605 */
[----:B------:R-:W-:-:S02]  /*161b0*/  PRMT R64, RZ, 0x7610, R64 ;  /* 0x00007610ff407816 */ /* 0x000fc40000000040 */
[----:B------:R-:W-:Y:S02]  /*161c0*/  ISETP.GT.AND P4, PT, R65, 0xa, PT ;  /* 0x0000000a4100780c */ /* 0x000fe40003f84270 */
[C---:B------:R-:W-:Y:S02]  /*161d0*/  IADD3 R6, P5, PT, R35.reuse, R6, RZ ;  /* 0x0000000623067210 */ /* 0x040fe40007fbe0ff */
[----:B------:R-:W-:Y:S01]  /*161e0*/  IADD3 R12, P6, PT, R35, R12, RZ ;  /* 0x0000000c230c7210 */ /* 0x000fe20007fde0ff */
[----:B------:R-:W3:Y:S01]  /*161f0*/  @P2 LDG.E.U8 R64, desc[UR18][R4.64] ;  /* 0x0000001204402981 */ /* 0x000ee2000c1e1100 */
[----:B------:R-:W-:Y:S01]  /*16200*/  PRMT R48, RZ, 0x7610, R48 ;  /* 0x00007610ff307816 */ /* 0x000fe20000000030 */
[----:B------:R-:W-:Y:S01]  /*16210*/  IMAD.X R7, R37, 0x1, R7, P5 ;  /* 0x0000000125077824 */ /* 0x000fe200028e0607 */
[----:B------:R-:W-:Y:S01]  /*16220*/  ISETP.GT.AND P2, PT, R65, 0xb, PT ;  /* 0x0000000b4100780c */ /* 0x000fe20003f44270 */
[----:B------:R-:W-:Y:S01]  /*16230*/  STL [R1+0xa08], R24 ;  /* 0x000a081801007387 */ /* 0x000fe20000100800 */
[----:B------:R-:W-:Y:S01]  /*16240*/  PRMT R92, RZ, 0x7610, R92 ;  /* 0x00007610ff5c7816 */ /* 0x000fe2000000005c */
[----:B------:R-:W-:-:S02]  /*16250*/  IMAD.X R13, R37, 0x1, R13, P6 ;  /* 0x00000001250d7824 */ /* 0x000fc400030e060d */
[----:B------:R-:W-:Y:S01]  /*16260*/  STL [R1+0xa04], R25 ;  /* 0x000a041901007387 */ /* 0x000fe20000100800 */
[----:B------:R-:W-:-:S03]  /*16270*/  IADD3 R16, P5, PT, R35, R16, RZ ;  /* 0x0000001023107210 */ /* 0x000fc60007fbe0ff */
[----:B----4-:R-:W-:Y:S01]  /*16280*/  STL [R1+0x90], R40 ;  /* 0x0000902801007387 */ /* 0x010fe20000100800 */
[----:B------:R-:W-:Y:S01]  /*16290*/  PRMT R93, RZ, 0x7610, R93 ;  /* 0x00007610ff5d7816 */ /* 0x000fe2000000005d */
[----:B------:R-:W-:Y:S02]  /*162a0*/  IMAD.X R17, R37, 0x1, R17, P5 ;  /* 0x0000000125117824 */ /* 0x000fe400028e0611 */
[----:B------:R-:W4:Y:S01]  /*162b0*/  @P3 LDG.E.U8 R48, desc[UR18][R6.64] ;  /* 0x0000001206303981 */ /* 0x000f22000c1e1100 */
[----:B------:R-:W-:-:S03]  /*162c0*/  ISETP.GT.AND P3, PT, R65, 0xc, PT ;  /* 0x0000000c4100780c */ /* 0x000fc60003f64270 */
[----:B------:R-:W4:Y:S01]  /*162d0*/  @P4 LDG.E.U8 R92, desc[UR18][R12.64] ;  /* 0x000000120c5c4981 */ /* 0x000f22000c1e1100 */
[----:B------:R-:W-:Y:S02]  /*162e0*/  ISETP.GT.AND P4, PT, R65, 0xd, PT ;  /* 0x0000000d4100780c */ /* 0x000fe40003f84270 */
[C---:B------:R-:W-:Y:S01]  /*162f0*/  IADD3 R20, P5, PT, R35.reuse, R20, RZ ;  /* 0x0000001423147210 */ /* 0x040fe20007fbe0ff */
[----:B------:R0:W4:Y:S04]  /*16300*/  @P2 LDG.E.U8 R93, desc[UR18][R16.64] ;  /* 0x00000012105d2981 */ /* 0x000128000c1e1100 */
[----:B------:R-:W-:Y:S04]  /*16310*/  STL [R1+0xa14], R19 ;  /* 0x000a141301007387 */ /* 0x000fe80000100800 */
[----:B------:R-:W-:Y:S04]  /*16320*/  STL [R1+0xa10], R26 ;  /* 0x000a101a01007387 */ /* 0x000fe80000100800 */
[----:B------:R-:W-:Y:S04]  /*16330*/  STL [R1+0xa0c], R27 ;  /* 0x000a0c1b01007387 */ /* 0x000fe80000100800 */
[----:B------:R-:W-:Y:S04]  /*16340*/  STL [R1+0xa1c], R4 ;  /* 0x000a1c0401007387 */ /* 0x000fe80000100800 */
[----:B------:R-:W-:Y:S04]  /*16350*/  STL [R1+0xa18], R5 ;  /* 0x000a180501007387 */ /* 0x000fe80000100800 */
[----:B------:R-:W-:Y:S04]  /*16360*/  STL [R1+0xa24], R6 ;  /* 0x000a240601007387 */ /* 0x000fe80000100800 */
[----:B------:R-:W-:Y:S01]  /*16370*/  STL [R1+0xa20], R7 ;  /* 0x000a200701007387 */ /* 0x000fe20000100800 */
[----:B------:R-:W-:-:S03]  /*16380*/  IADD3 R111, P6, PT, R35, R111, RZ ;  /* 0x0000006f236f7210 */ /* 0x000fc60007fde0ff */
[----:B------:R-:W-:Y:S04]  /*16390*/  STL [R1+0xa2c], R12 ;  /* 0x000a2c0c01007387 */ /* 0x000fe80000100800 */
[----:B------:R-:W-:Y:S01]  /*163a0*/  STL [R1+0xa28], R13 ;  /* 0x000a280d01007387 */ /* 0x000fe20000100800 */
[----:B------:R-:W-:-:S03]  /*163b0*/  IMAD.X R21, R37, 0x1, R21, P5 ;  /* 0x0000000125157824 */ /* 0x000fc600028e0615 */
[----:B------:R-:W-:Y:S01]  /*163c0*/  STL [R1+0xa34], R16 ;  /* 0x000a341001007387 */ /* 0x000fe20000100800 */
[----:B------:R-:W-:-:S03]  /*163d0*/  ISETP.GT.AND P2, PT, R65, 0xe, PT ;  /* 0x0000000e4100780c */ /* 0x000fc60003f44270 */
[----:B------:R0:W-:Y:S01]  /*163e0*/  STL [R1+0xa30], R17 ;  /* 0x000a301101007387 */ /* 0x0001e20000100800 */
[----:B------:R-:W-:Y:S01]  /*163f0*/  IMAD.X R110, R37, 0x1, R110, P6 ;  /* 0x00000001256e7824 */ /* 0x000fe200030e066e */
[----:B------:R-:W-:Y:S02]  /*16400*/  IADD3 R118, P5, PT, R35, R118, RZ ;  /* 0x0000007623767210 */ /* 0x000fe40007fbe0ff */
[----:B0-----:R-:W-:Y:S01]  /*16410*/  PRMT R17, RZ, 0x7610, R17 ;  /* 0x00007610ff117816 */ /* 0x001fe20000000011 */
[----:B------:R-:W-:Y:S01]  /*16420*/  @P4 IMAD.MOV.U32 R40, RZ, RZ, R111 ;  /* 0x000000ffff284224 */ /* 0x000fe200078e006f */
[----:B------:R-:W-:Y:S01]  /*16430*/  PRMT R6, RZ, 0x7610, R6 ;  /* 0x00007610ff067816 */ /* 0x000fe20000000006 */
[----:B------:R-:W-:-:S03]  /*16440*/  @P4 IMAD.MOV.U32 R41, RZ, RZ, R110 ;  /* 0x000000ffff294224 */ /* 0x000fc600078e006e */
[----:B------:R-:W4:Y:S01]  /*16450*/  @P3 LDG.E.U8 R17, desc[UR18][R20.64] ;  /* 0x0000001214113981 */ /* 0x000f22000c1e1100 */
[----:B------:R-:W-:Y:S01]  /*16460*/  ISETP.GT.AND P3, PT, R65, 0xf, PT ;  /* 0x0000000f4100780c */ /* 0x000fe20003f64270 */
[----:B------:R-:W-:Y:S01]  /*16470*/  IMAD.X R112, R37, 0x1, R112, P5 ;  /* 0x0000000125707824 */ /* 0x000fe200028e0670 */
[----:B------:R-:W-:Y:S01]  /*16480*/  IADD3 R123, P5, PT, R35, R123, RZ ;  /* 0x0000007b237b7210 */ /* 0x000fe20007fbe0ff */
[----:B------:R0:W4:Y:S01]  /*16490*/  @P4 LDG.E.U8 R6, desc[UR18][R40.64] ;  /* 0x0000001228064981 */ /* 0x000122000c1e1100 */
[----:B------:R-:W-:Y:S02]  /*164a0*/  PRMT R27, RZ, 0x7610, R27 ;  /* 0x00007610ff1b7816 */ /* 0x000fe4000000001b */
[----:B------:R-:W-:Y:S01]  /*164b0*/  ISETP.GT.AND P4, PT, R65, 0x10, PT ;  /* 0x000000104100780c */ /* 0x000fe20003f84270 */
[----:B------:R-:W-:Y:S01]  /*164c0*/  IMAD.X R119, R37, 0x1, R119, P5 ;  /* 0x0000000125777824 */ /* 0x000fe200028e0677 */
[----:B------:R-:W-:Y:S01]  /*164d0*/  IADD3 R126, P6, PT, R35, R126, RZ ;  /* 0x0000007e237e7210 */ /* 0x000fe20007fde0ff */
[----:B0-----:R-:W-:-:S02]  /*164e0*/  @P2 IMAD.MOV.U32 R40, RZ, RZ, R118 ;  /* 0x000000ffff282224 */ /* 0x001fc400078e0076 */
[----:B------:R-:W-:Y:S01]  /*164f0*/  @P2 IMAD.MOV.U32 R41, RZ, RZ, R112 ;  /* 0x000000ffff292224 */ /* 0x000fe200078e0070 */
[----:B------:R-:W-:-:S04]  /*16500*/  PRMT R14, RZ, 0x7610, R14 ;  /* 0x00007610ff0e7816 */ /* 0x000fc8000000000e */
[----:B------:R0:W4:Y:S01]  /*16510*/  @P2 LDG.E.U8 R27, desc[UR18][R40.64] ;  /* 0x00000012281b2981 */ /* 0x000122000c1e1100 */
[----:B------:R-:W-:Y:S01]  /*16520*/  ISETP.GT.AND P2, PT, R65, 0x11, PT ;  /* 0x000000114100780c */ /* 0x000fe20003f44270 */
[----:B------:R-:W-:Y:S01]  /*16530*/  IMAD.X R125, R37, 0x1, R125, P6 ;  /* 0x00000001257d7824 */ /* 0x000fe200030e067d */
[----:B------:R-:W-:Y:S01]  /*16540*/  IADD3 R132, P5, PT, R35, R132, RZ ;  /* 0x0000008423847210 */ /* 0x000fe20007fbe0ff */
[----:B0-----:R-:W-:Y:S02]  /*16550*/  @P3 IMAD.MOV.U32 R40, RZ, RZ, R123 ;  /* 0x000000ffff283224 */ /* 0x001fe400078e007b */
[----:B------:R-:W-:Y:S01]  /*16560*/  @P3 IMAD.MOV.U32 R41, RZ, RZ, R119 ;  /* 0x000000ffff293224 */ /* 0x000fe200078e0077 */
[----:B------:R-:W-:-:S04]  /*16570*/  PRMT R63, RZ, 0x7610, R63 ;  /* 0x00007610ff3f7816 */ /* 0x000fc8000000003f */
[----:B------:R0:W4:Y:S01]  /*16580*/  @P3 LDG.E.U8 R14, desc[UR18][R40.64] ;  /* 0x00000012280e3981 */ /* 0x000122000c1e1100 */
[----:B------:R-:W-:Y:S01]  /*16590*/  ISETP.GT.AND P3, PT, R65, 0x12, PT ;  /* 0x000000124100780c */ /* 0x000fe20003f64270 */
[----:B------:R-:W-:Y:S01]  /*165a0*/  IMAD.X R130, R37, 0x1, R130, P5 ;  /* 0x0000000125827824 */ /* 0x000fe200028e0682 */
[----:B------:R-:W-:Y:S02]  /*165b0*/  IADD3 R138, P5, PT, R35, R138, RZ ;  /* 0x0000008a238a7210 */ /* 0x000fe40007fbe0ff */
[----:B------:R-:W-:Y:S01]  /*165c0*/  PRMT R47, RZ, 0x7610, R47 ;  /* 0x00007610ff2f7816 */ /* 0x000fe2000000002f */
[----:B0-----:R-:W-:Y:S02]  /*165d0*/  @P4 IMAD.MOV.U32 R40, RZ, RZ, R126 ;  /* 0x000000ffff284224 */ /* 0x001fe400078e007e */
[----:B------:R-:W-:Y:S02]  /*165e0*/  @P4 IMAD.MOV.U32 R41, RZ, RZ, R125 ;  /* 0x000000ffff294224 */ /* 0x000fe400078e007d */
[----:B------:R-:W-:-:S03]  /*165f0*/  IMAD.X R135, R37, 0x1, R135, P5 ;  /* 0x0000000125877824 */ /* 0x000fc600028e0687 */
[----:B------:R0:W4:Y:S01]  /*16600*/  @P4 LDG.E.U8 R63, desc[UR18][R40.64] ;  /* 0x00000012283f4981 */ /* 0x000122000c1e1100 */
[----:B------:R-:W-:Y:S02]  /*16610*/  ISETP.GT.AND P4, PT, R65, 0x13, PT ;  /* 0x000000134100780c */ /* 0x000fe40003f84270 */
[----:B------:R-:W-:Y:S02]  /*16620*/  IADD3 R146, P6, PT, R35, R146, RZ ;  /* 0x0000009223927210 */ /* 0x000fe40007fde0ff */
[----:B------:R-:W-:Y:S01]  /*16630*/  PRMT R108, RZ, 0x7610, R108 ;  /* 0x00007610ff6c7816 */ /* 0x000fe2000000006c */
[----:B0-----:R-:W-:Y:S02]  /*16640*/  @P2 IMAD.MOV.U32 R40, RZ, RZ, R132 ;  /* 0x000000ffff282224 */ /* 0x001fe400078e0084 */
[----:B------:R-:W-:-:S05]  /*16650*/  @P2 IMAD.MOV.U32 R41, RZ, RZ, R130 ;  /* 0x000000ffff292224 */ /* 0x000fca00078e0082 */
        /* <DEDUP_REMOVED lines=17> */
[C---:B------:R-:W-:Y:S02]  /*16770*/  IADD3 R164, P6, PT, R35.reuse, R164, RZ ;  /* 0x000000a423a47210 */ /* 0x040fe40007fde0ff */
[----:B------:R-:W-:Y:S01]  /*16780*/  PRMT R7, RZ, 0x7610, R7 ;  /* 0x00007610ff077816 */ /* 0x000fe20000000007 */
[----:B0-----:R-:W-:Y:S02]  /*16790*/  @P2 IMAD.MOV.U32 R40, RZ, RZ, R156 ;  /* 0x000000ffff282224 */ /* 0x001fe400078e009c */
[----:B------:R-:W-:Y:S01]  /*167a0*/  @P2 IMAD.MOV.U32 R41, RZ, RZ, R150 ;  /* 0x000000ffff292224 */ /* 0x000fe200078e0096 */
[----:B------:R-:W-:-:S04]  /*167b0*/  IADD3 R66, P5, PT, R35, R66, RZ ;  /* 0x0000004223427210 */ /* 0x000fc80007fbe0ff */
[----:B------:R0:W4:Y:S01]  /*167c0*/  @P2 LDG.E.U8 R12, desc[UR18][R40.64] ;  /* 0x00000012280c2981 */ /* 0x000122000c1e1100 */
[----:B------:R-:W-:Y:S01]  /*167d0*/  ISETP.GT.AND P2, PT, R65, 0x17, PT ;  /* 0x000000174100780c */ /* 0x000fe20003f44270 */
[C---:B------:R-:W-:Y:S01]  /*167e0*/  IMAD.X R163, R37.reuse, 0x1, R163, P6 ;  /* 0x0000000125a37824 */ /* 0x040fe200030e06a3 */
[----:B------:R-:W-:Y:S01]  /*167f0*/  PRMT R24, RZ, 0x7610, R24 ;  /* 0x00007610ff187816 */ /* 0x000fe20000000018 */
[----:B0-----:R-:W-:Y:S02]  /*16800*/  @P3 IMAD.MOV.U32 R40, RZ, RZ, R158 ;  /* 0x000000ffff283224 */ /* 0x001fe400078e009e */
[----:B------:R-:W-:Y:S02]  /*16810*/  @P3 IMAD.MOV.U32 R41, RZ, RZ, R157 ;  /* 0x000000ffff293224 */ /* 0x000fe400078e009d */
[----:B------:R-:W-:-:S03]  /*16820*/  IMAD.X R165, R37, 0x1, R165, P5 ;  /* 0x0000000125a57824 */ /* 0x000fc600028e06a5 */
[----:B------:R0:W4:Y:S01]  /*16830*/  @P3 LDG.E.U8 R7, desc[UR18][R40.64] ;  /* 0x0000001228073981 */ /* 0x000122000c1e1100 */
[----:B------:R-:W-:Y:S02]  /*16840*/  ISETP.GT.AND P3, PT, R65, 0x18, PT ;  /* 0x000000184100780c */ /* 0x000fe40003f64270 */
[----:B------:R-:W-:Y:S01]  /*16850*/  PRMT R15, RZ, 0x7610, R15 ;  /* 0x00007610ff0f7816 */ /* 0x000fe2000000000f */
[----:B0-----:R-:W-:Y:S02]  /*16860*/  @P4 IMAD.MOV.U32 R40, RZ, RZ, R164 ;  /* 0x000000ffff284224 */ /* 0x001fe400078e00a4 */
[----:B------:R-:W-:Y:S01]  /*16870*/  @P4 IMAD.MOV.U32 R41, RZ, RZ, R163 ;  /* 0x000000ffff294224 */ /* 0x000fe200078e00a3 */
[----:B------:R0:W-:Y:S04]  /*16880*/  STL [R1+0x10], R66 ;  /* 0x0000104201007387 */ /* 0x0001e80000100800 */
[----:B------:R1:W4:Y:S01]  /*16890*/  @P4 LDG.E.U8 R24, desc[UR18][R40.64] ;  /* 0x0000001228184981 */ /* 0x000322000c1e1100 */
[----:B------:R-:W-:-:S03]  /*168a0*/  PRMT R62, RZ, 0x7610, R62 ;  /* 0x00007610ff3e7816 */ /* 0x000fc6000000003e */
[----:B------:R-:W4:Y:S01]  /*168b0*/  LDL.LU R68, [R1+0x98] ;  /* 0x0000980001447983 */ /* 0x000f220000300800 */
[----:B-1----:R-:W-:Y:S02]  /*168c0*/  @P2 IMAD.MOV.U32 R40, RZ, RZ, R66 ;  /* 0x000000ffff282224 */ /* 0x002fe400078e0042 */
[----:B------:R-:W-:Y:S01]  /*168d0*/  @P2 IMAD.MOV.U32 R41, RZ, RZ, R165 ;  /* 0x000000ffff292224 */ /* 0x000fe200078e00a5 */
[----:B0-----:R-:W4:Y:S04]  /*168e0*/  LDL.LU R66, [R1+0xa4] ;  /* 0x0000a40001427983 */ /* 0x001f280000300800 */
[----:B------:R0:W4:Y:S01]  /*168f0*/  @P2 LDG.E.U8 R15, desc[UR18][R40.64] ;  /* 0x00000012280f2981 */ /* 0x000122000c1e1100 */
[----:B--2---:R-:W-:-:S05]  /*16900*/  IADD3 R29, P5, PT, R35, R29, RZ ;  /* 0x0000001d231d7210 */ /* 0x004fca0007fbe0ff */
[----:B------:R-:W-:Y:S01]  /*16910*/  IMAD.X R69, R37, 0x1, R69, P5 ;  /* 0x0000000125457824 */ /* 0x000fe200028e0645 */
[C---:B------:R-:W-:Y:S01]  /*16920*/  IADD3 R70, P6, PT, R35.reuse, R70, RZ ;  /* 0x0000004623467210 */ /* 0x040fe20007fde0ff */
[----:B------:R-:W-:Y:S01]  /*16930*/  STL [R1+0x18], R29 ;  /* 0x0000181d01007387 */ /* 0x000fe20000100800 */
[----:B0-----:R-:W-:Y:S02]  /*16940*/  @P3 IMAD.MOV.U32 R40, RZ, RZ, R29 ;  /* 0x000000ffff283224 */ /* 0x001fe400078e001d */
[----:B------:R-:W-:Y:S01]  /*16950*/  @P3 IMAD.MOV.U32 R41, RZ, RZ, R69 ;  /* 0x000000ffff293224 */ /* 0x000fe200078e0045 */
[----:B------:R0:W-:Y:S04]  /*16960*/  STL [R1+0x14], R69 ;  /* 0x0000144501007387 */ /* 0x0001e80000100800 */
[----:B------:R1:W2:Y:S01]  /*16970*/  @P3 LDG.E.U8 R62, desc[UR18][R40.64] ;  /* 0x00000012283e3981 */ /* 0x0002a2000c1e1100 */
[----:B---3--:R-:W-:-:S03]  /*16980*/  IADD3 R30, P5, PT, R35, R30, RZ ;  /* 0x0000001e231e7210 */ /* 0x008fc60007fbe0ff */
[----:B0-----:R-:W3:Y:S04]  /*16990*/  LDL.LU R69, [R1+0xa0] ;  /* 0x0000a00001457983 */ /* 0x001ee80000300800 */
[----:B------:R-:W-:Y:S04]  /*169a0*/  STL [R1+0x94], R70 ;  /* 0x0000944601007387 */ /* 0x000fe80000100800 */
[----:B------:R-:W2:Y:S04]  /*169b0*/  LDL.LU R71, [R1+0xac] ;  /* 0x0000ac0001477983 */ /* 0x000ea80000300800 */
[----:B------:R-:W-:Y:S04]  /*169c0*/  STL [R1+0x9c], R30 ;  /* 0x00009c1e01007387 */ /* 0x000fe80000100800 */
[----:B------:R-:W2:Y:S04]  /*169d0*/  LDL.LU R29, [R1+0xb4] ;  /* 0x0000b400011d7983 */ /* 0x000ea80000300800 */
[----:B------:R-:W2:Y:S01]  /*169e0*/  LDL.LU R41, [R1+0x2c] ;  /* 0x00002c0001297983 */ /* 0x000ea20000300800 */
[----:B------:R-:W-:-:S02]  /*169f0*/  ISETP.GT.AND P4, PT, R65, 0x19, PT ;  /* 0x000000194100780c */ /* 0x000fc40003f84270 */
[C---:B------:R-:W-:Y:S02]  /*16a00*/  ISETP.GT.AND P2, PT, R65.reuse, 0x1a, PT ;  /* 0x0000001a4100780c */ /* 0x040fe40003f44270 */
[----:B------:R-:W-:Y:S02]  /*16a10*/  PRMT R46, RZ, 0x7610, R46 ;  /* 0x00007610ff2e7816 */ /* 0x000fe4000000002e */
[----:B------:R-:W-:Y:S02]  /*16a20*/  ISETP.GT.AND P3, PT, R65, 0x1b, PT ;  /* 0x0000001b4100780c */ /* 0x000fe40003f64270 */
[----:B------:R-:W-:-:S05]  /*16a30*/  PRMT R107, RZ, 0x7610, R107 ;  /* 0x00007610ff6b7816 */ /* 0x000fca000000006b */
[----:B-1----:R-:W-:Y:S01]  /*16a40*/  @P4 IMAD.MOV.U32 R40, RZ, RZ, R70 ;  /* 0x000000ffff284224 */ /* 0x002fe200078e0046 */
[----:B------:R-:W-:Y:S01]  /*16a50*/  PRMT R145, RZ, 0x7610, R145 ;  /* 0x00007610ff917816 */ /* 0x000fe20000000091 */
[----:B----4-:R-:W-:Y:S01]  /*16a60*/  IMAD.X R68, R37, 0x1, R68, P5 ;  /* 0x0000000125447824 */ /* 0x010fe200028e0644 */
[----:B------:R-:W-:-:S05]  /*16a70*/  IADD3 R66, P5, PT, R35, R66, RZ ;  /* 0x0000004223427210 */ /* 0x000fca0007fbe0ff */
[C---:B---3--:R-:W-:Y:S02]  /*16a80*/  IMAD.X R69, R37.reuse, 0x1, R69, P5 ;  /* 0x0000000125457824 */ /* 0x048fe400028e0645 */
[----:B--2---:R-:W-:Y:S01]  /*16a90*/  IMAD.X R41, R37, 0x1, R41, P6 ;  /* 0x0000000125297824 */ /* 0x004fe200030e0629 */
[----:B------:R-:W-:-:S04]  /*16aa0*/  IADD3 R71, P6, PT, R35, R71, RZ ;  /* 0x0000004723477210 */ /* 0x000fc80007fde0ff */
[----:B------:R0:W-:Y:S04]  /*16ab0*/  STL [R1+0x2c], R41 ;  /* 0x00002c2901007387 */ /* 0x0001e80000100800 */
[----:B------:R1:W2:Y:S01]  /*16ac0*/  @P4 LDG.E.U8 R46, desc[UR18][R40.64] ;  /* 0x00000012282e4981 */ /* 0x0002a2000c1e1100 */
[----:B------:R-:W-:-:S03]  /*16ad0*/  IADD3 R29, P5, PT, R35, R29, RZ ;  /* 0x0000001d231d7210 */ /* 0x000fc60007fbe0ff */
[----:B------:R3:W-:Y:S01]  /*16ae0*/  STL [R1+0x98], R68 ;  /* 0x0000984401007387 */ /* 0x0007e20000100800 */
[----:B-1----:R-:W-:Y:S02]  /*16af0*/  @P2 IMAD.MOV.U32 R40, RZ, RZ, R30 ;  /* 0x000000ffff282224 */ /* 0x002fe400078e001e */
[----:B0-----:R-:W-:Y:S02]  /*16b00*/  @P2 IMAD.MOV.U32 R41, RZ, RZ, R68 ;  /* 0x000000ffff292224 */ /* 0x001fe400078e0044 */
[----:B---3--:R-:W3:Y:S04]  /*16b10*/  LDL.LU R68, [R1+0xb0] ;  /* 0x0000b00001447983 */ /* 0x008ee80000300800 */
[----:B------:R-:W4:Y:S04]  /*16b20*/  LDL.LU R30, [R1+0xbc] ;  /* 0x0000bc00011e7983 */ /* 0x000f280000300800 */
[----:B------:R-:W-:Y:S04]  /*16b30*/  STL [R1+0xa4], R66 ;  /* 0x0000a44201007387 */ /* 0x000fe80000100800 */
[----:B------:R0:W2:Y:S04]  /*16b40*/  @P2 LDG.E.U8 R107, desc[UR18][R40.64] ;  /* 0x00000012286b2981 */ /* 0x0000a8000c1e1100 */
[----:B------:R1:W-:Y:S01]  /*16b50*/  STL [R1+0xa0], R69 ;  /* 0x0000a04501007387 */ /* 0x0003e20000100800 */
[----:B0-----:R-:W-:-:S02]  /*16b60*/  @P3 IMAD.MOV.U32 R40, RZ, RZ, R66 ;  /* 0x000000ffff283224 */ /* 0x001fc400078e0042 */
[----:B------:R-:W-:Y:S02]  /*16b70*/  @P3 IMAD.MOV.U32 R41, RZ, RZ, R69 ;  /* 0x000000ffff293224 */ /* 0x000fe400078e0045 */
[----:B-1----:R-:W2:Y:S04]  /*16b80*/  LDL.LU R69, [R1+0xb8] ;  /* 0x0000b80001457983 */ /* 0x002ea80000300800 */
[----:B------:R-:W-:Y:S04]  /*16b90*/  STL [R1+0xac], R71 ;  /* 0x0000ac4701007387 */ /* 0x000fe80000100800 */
[----:B------:R-:W2:Y:S04]  /*16ba0*/  LDL.LU R70, [R1+0xc4] ;  /* 0x0000c40001467983 */ /* 0x000ea80000300800 */
[----:B------:R-:W-:Y:S04]  /*16bb0*/  STL [R1+0xb4], R29 ;  /* 0x0000b41d01007387 */ /* 0x000fe80000100800 */
[----:B------:R-:W2:Y:S04]  /*16bc0*/  LDL.LU R66, [R1+0xcc] ;  /* 0x0000cc0001427983 */ /* 0x000ea80000300800 */
[----:B------:R0:W2:Y:S04]  /*16bd0*/  @P3 LDG.E.U8 R145, desc[UR18][R40.64] ;  /* 0x0000001228913981 */ /* 0x0000a8000c1e1100 */
[----:B------:R-:W2:Y:S01]  /*16be0*/  LDL.LU R41, [R1+0xa8] ;  /* 0x0000a80001297983 */ /* 0x000ea20000300800 */
[----:B------:R-:W-:-:S02]  /*16bf0*/  ISETP.GT.AND P4, PT, R65, 0x1c, PT ;  /* 0x0000001c4100780c */ /* 0x000fc40003f84270 */
[C---:B------:R-:W-:Y:S02]  /*16c00*/  ISETP.GT.AND P2, PT, R65.reuse, 0x1d, PT ;  /* 0x0000001d4100780c */ /* 0x040fe40003f44270 */
[----:B------:R-:W-:Y:S02]  /*16c10*/  PRMT R13, RZ, 0x7610, R13 ;  /* 0x00007610ff0d7816 */ /* 0x000fe4000000000d */
[----:B------:R-:W-:Y:S02]  /*16c20*/  ISETP.GT.AND P3, PT, R65, 0x1e, PT ;  /* 0x0000001e4100780c */ /* 0x000fe40003f64270 */
[----:B------:R-:W-:-:S05]  /*16c30*/  PRMT R4, RZ, 0x7610, R4 ;  /* 0x00007610ff047816 */ /* 0x000fca0000000004 */
[----:B0-----:R-:W-:Y:S01]  /*16c40*/  @P4 IMAD.MOV.U32 R40, RZ, RZ, R71 ;  /* 0x000000ffff284224 */ /* 0x001fe200078e0047 */
[----:B------:R-:W-:Y:S01]  /*16c50*/  PRMT R25, RZ, 0x7610, R25 ;  /* 0x00007610ff197816 */ /* 0x000fe20000000019 */
[----:B---3--:R-:W-:Y:S01]  /*16c60*/  IMAD.X R68, R37, 0x1, R68, P5 ;  /* 0x0000000125447824 */ /* 0x008fe200028e0644 */
[----:B----4-:R-:W-:-:S05]  /*16c70*/  IADD3 R30, P5, PT, R35, R30, RZ ;  /* 0x0000001e231e7210 */ /* 0x010fca0007fbe0ff */
[----:B--2---:R-:W-:Y:S01]  /*16c80*/  IMAD.X R69, R37, 0x1, R69, P5 ;  /* 0x0000000125457824 */ /* 0x004fe200028e0645 */
[----:B------:R-:W-:Y:S01]  /*16c90*/  IADD3 R66, P5, PT, R35, R66, RZ ;  /* 0x0000004223427210 */ /* 0x000fe20007fbe0ff */
[----:B------:R-:W-:Y:S01]  /*16ca0*/  IMAD.X R41, R37, 0x1, R41, P6 ;  /* 0x0000000125297824 */ /* 0x000fe200030e0629 */
[----:B------:R-:W-:-:S04]  /*16cb0*/  IADD3 R70, P6, PT, R35, R70, RZ ;  /* 0x0000004623467210 */ /* 0x000fc80007fde0ff */
[----:B------:R0:W-:Y:S04]  /*16cc0*/  STL [R1+0xa8], R41 ;  /* 0x0000a82901007387 */ /* 0x0001e80000100800 */
[----:B------:R1:W2:Y:S04]  /*16cd0*/  @P4 LDG.E.U8 R13, desc[UR18][R40.64] ;  /* 0x00000012280d4981 */ /* 0x0002a8000c1e1100 */
[----:B------:R3:W-:Y:S01]  /*16ce0*/  STL [R1+0xb0], R68 ;  /* 0x0000b04401007387 */ /* 0x0007e20000100800 */
[----:B-1----:R-:W-:Y:S02]  /*16cf0*/  @P2 IMAD.MOV.U32 R40, RZ, RZ, R29 ;  /* 0x000000ffff282224 */ /* 0x002fe400078e001d */
[----:B0-----:R-:W-:-:S02]  /*16d00*/  @P2 IMAD.MOV.U32 R41, RZ, RZ, R68 ;  /* 0x000000ffff292224 */ /* 0x001fc400078e0044 */
        /* <DEDUP_REMOVED lines=25> */
[----:B------:R-:W-:-:S05]  /*16ea0*/  IMAD.X R41, R37, 0x1, R41, P6 ;  /* 0x0000000125297824 */ /* 0x000fca00030e0629 */
        /* <DEDUP_REMOVED lines=8> */
[----:B------:R0:W2:Y:S04]  /*16f30*/  @P2 LDG.E.U8 R61, desc[UR18][R40.64] ;  /* 0x00000012283d2981 */ /* 0x0000a8000c1e1100 */
[----:B------:R-:W-:Y:S04]  /*16f40*/  STL [R1+0xd4], R29 ;  /* 0x0000d41d01007387 */ /* 0x000fe80000100800 */
[----:B------:R1:W-:Y:S01]  /*16f50*/  STL [R1+0xd0], R69 ;  /* 0x0000d04501007387 */ /* 0x0003e20000100800 */
[----:B0-----:R-:W-:-:S02]  /*16f60*/  @P3 IMAD.MOV.U32 R40, RZ, RZ, R29 ;  /* 0x000000ffff283224 */ /* 0x001fc400078e001d */
[----:B------:R-:W-:-:S05]  /*16f70*/  @P3 IMAD.MOV.U32 R41, RZ, RZ, R69 ;  /* 0x000000ffff293224 */ /* 0x000fca00078e0045 */
[----:B------:R0:W2:Y:S04]  /*16f80*/  @P3 LDG.E.U8 R45, desc[UR18][R40.64] ;  /* 0x00000012282d3981 */ /* 0x0000a8000c1e1100 */
[----:B-1----:R-:W2:Y:S04]  /*16f90*/  LDL.LU R69, [R1+0xe8] ;  /* 0x0000e80001457983 */ /* 0x002ea80000300800 */
[----:B------:R1:W-:Y:S01]  /*16fa0*/  STL [R1+0xdc], R71 ;  /* 0x0000dc4701007387 */ /* 0x0003e20000100800 */
[----:B0-----:R-:W-:-:S03]  /*16fb0*/  IMAD.MOV.U32 R41, RZ, RZ, R71 ;  /* 0x000000ffff297224 */ /* 0x001fc600078e0047 */
[----:B------:R-:W2:Y:S04]  /*16fc0*/  LDL.LU R70, [R1+0x524] ;  /* 0x0005240001467983 */ /* 0x000ea80000300800 */
[----:B------:R-:W-:Y:S04]  /*16fd0*/  STL [R1+0xe4], R30 ;  /* 0x0000e41e01007387 */ /* 0x000fe80000100800 */
[----:B------:R-:W2:Y:S04]  /*16fe0*/  LDL.LU R29, [R1+0x52c] ;  /* 0x00052c00011d7983 */ /* 0x000ea80000300800 */
[----:B-1----:R-:W2:Y:S04]  /*16ff0*/  LDL.LU R71, [R1+0xa4c] ;  /* 0x000a4c0001477983 */ /* 0x002ea80000300800 */
[----:B------:R-:W2:Y:S01]  /*17000*/  LDL.LU R40, [R1+0xd8] ;  /* 0x0000d80001287983 */ /* 0x000ea20000300800 */
[----:B------:R-:W-:-:S02]  /*17010*/  ISETP.GT.AND P4, PT, R65, 0x22, PT ;  /* 0x000000224100780c */ /* 0x000fc40003f84270 */
[C---:B------:R-:W-:Y:S02]  /*17020*/  ISETP.GT.AND P2, PT, R65.reuse, 0x23, PT ;  /* 0x000000234100780c */ /* 0x040fe40003f44270 */
[----:B------:R-:W-:Y:S02]  /*17030*/  PRMT R106, RZ, 0x7610, R106 ;  /* 0x00007610ff6a7816 */ /* 0x000fe4000000006a */
[----:B------:R-:W-:Y:S02]  /*17040*/  ISETP.GT.AND P3, PT, R65, 0x24, PT ;  /* 0x000000244100780c */ /* 0x000fe40003f64270 */
[----:B------:R-:W-:Y:S02]  /*17050*/  PRMT R31, RZ, 0x7610, R31 ;  /* 0x00007610ff1f7816 */ /* 0x000fe4000000001f */
[----:B------:R-:W-:Y:S01]  /*17060*/  PRMT R16, RZ, 0x7610, R16 ;  /* 0x00007610ff107816 */ /* 0x000fe20000000010 */
[----:B---3--:R-:W-:Y:S01]  /*17070*/  IMAD.X R68, R37, 0x1, R68, P5 ;  /* 0x0000000125447824 */ /* 0x008fe200028e0644 */
[----:B----4-:R-:W-:-:S05]  /*17080*/  IADD3 R66, P5, PT, R35, R66, RZ ;  /* 0x0000004223427210 */ /* 0x010fca0007fbe0ff */
[C---:B--2---:R-:W-:Y:S02]  /*17090*/  IMAD.X R69, R37.reuse, 0x1, R69, P5 ;  /* 0x0000000125457824 */ /* 0x044fe400028e0645 */
[----:B------:R-:W-:-:S05]  /*170a0*/  IMAD.X R40, R37, 0x1, R40, P6 ;  /* 0x0000000125287824 */ /* 0x000fca00030e0628 */
[-C--:B------:R-:W-:Y:S01]  /*170b0*/  @P4 LOP3.LUT R41, R41, R40.reuse, RZ, 0x3c, !PT ;  /* 0x0000002829294212 */ /* 0x080fe200078e3cff */
[----:B------:R0:W-:Y:S03]  /*170c0*/  STL [R1+0xd8], R40 ;  /* 0x0000d82801007387 */ /* 0x0001e60000100800 */
[----:B0-----:R-:W-:-:S04]  /*170d0*/  @P4 LOP3.LUT R40, R41, R40, RZ, 0x3c, !PT ;  /* 0x0000002829284212 */ /* 0x001fc800078e3cff */
[----:B------:R-:W-:-:S05]  /*170e0*/  @P4 LOP3.LUT R41, R41, R40, RZ, 0x3c, !PT ;  /* 0x0000002829294212 */ /* 0x000fca00078e3cff */
[----:B------:R0:W2:Y:S02]  /*170f0*/  @P4 LDG.E.U8 R106, desc[UR18][R40.64] ;  /* 0x00000012286a4981 */ /* 0x0000a4000c1e1100 */
[----:B0-----:R-:W-:Y:S02]  /*17100*/  @P2 IMAD.MOV.U32 R40, RZ, RZ, R30 ;  /* 0x000000ffff282224 */ /* 0x001fe400078e001e */
[----:B------:R-:W-:-:S05]  /*17110*/  @P2 IMAD.MOV.U32 R41, RZ, RZ, R68 ;  /* 0x000000ffff292224 */ /* 0x000fca00078e0044 */
[----:B------:R0:W3:Y:S02]  /*17120*/  @P2 LDG.E.U8 R31, desc[UR18][R40.64] ;  /* 0x00000012281f2981 */ /* 0x0000e4000c1e1100 */
[----:B0-----:R-:W-:Y:S02]  /*17130*/  @P3 IMAD.MOV.U32 R40, RZ, RZ, R66 ;  /* 0x000000ffff283224 */ /* 0x001fe400078e0042 */
[----:B------:R-:W-:-:S05]  /*17140*/  @P3 IMAD.MOV.U32 R41, RZ, RZ, R69 ;  /* 0x000000ffff293224 */ /* 0x000fca00078e0045 */
[----:B------:R-:W4:Y:S04]  /*17150*/  @P3 LDG.E.U8 R16, desc[UR18][R40.64] ;  /* 0x0000001228103981 */ /* 0x000f28000c1e1100 */
[----:B------:R0:W-:Y:S01]  /*17160*/  STL [R1+0xe0], R68 ;  /* 0x0000e04401007387 */ /* 0x0001e20000100800 */
[C---:B------:R-:W-:Y:S02]  /*17170*/  IADD3 R70, P6, PT, R35.reuse, R70, RZ ;  /* 0x0000004623467210 */ /* 0x040fe40007fde0ff */
[----:B------:R-:W-:Y:S01]  /*17180*/  IADD3 R29, P5, PT, R35, R29, RZ ;  /* 0x0000001d231d7210 */ /* 0x000fe20007fbe0ff */
[----:B0-----:R-:W2:Y:S04]  /*17190*/  LDL.LU R68, [R1+0x528] ;  /* 0x0005280001447983 */ /* 0x001ea80000300800 */
[----:B------:R-:W2:Y:S04]  /*171a0*/  LDL.LU R30, [R1+0x534] ;  /* 0x00053400011e7983 */ /* 0x000ea80000300800 */
[----:B------:R0:W-:Y:S04]  /*171b0*/  STL [R1+0xec], R66 ;  /* 0x0000ec4201007387 */ /* 0x0001e80000100800 */
[----:B------:R1:W-:Y:S04]  /*171c0*/  STL [R1+0xe8], R69 ;  /* 0x0000e84501007387 */ /* 0x0003e80000100800 */
[----:B------:R-:W3:Y:S04]  /*171d0*/  LDL.LU R41, [R1+0xf0] ;  /* 0x0000f00001297983 */ /* 0x000ee80000300800 */
[----:B------:R-:W-:Y:S04]  /*171e0*/  STL [R1+0x524], R70 ;  /* 0x0005244601007387 */ /* 0x000fe80000100800 */
[----:B0-----:R-:W3:Y:S04]  /*171f0*/  LDL.LU R66, [R1+0x530] ;  /* 0x0005300001427983 */ /* 0x001ee80000300800 */
[----:B------:R-:W-:Y:S04]  /*17200*/  STL [R1+0x52c], R29 ;  /* 0x00052c1d01007387 */ /* 0x000fe80000100800 */
[----:B-1----:R-:W3:Y:S04]  /*17210*/  LDL.LU R69, [R1+0x53c] ;  /* 0x00053c0001457983 */ /* 0x002ee80000300800 */
[----:B----4-:R0:W-:Y:S04]  /*17220*/  STL [R1+0x50], R16 ;  /* 0x0000501001007387 */ /* 0x0101e80000100800 */
[----:B0-----:R-:W4:Y:S01]  /*17230*/  LDL.LU R16, [R1+0x544] ;  /* 0x0005440001107983 */ /* 0x001f220000300800 */
[----:B------:R-:W-:-:S02]  /*17240*/  ISETP.GT.AND P4, PT, R65, 0x25, PT ;  /* 0x000000254100780c */ /* 0x000fc40003f84270 */
[C---:B------:R-:W-:Y:S02]  /*17250*/  ISETP.GT.AND P2, PT, R65.reuse, 0x26, PT ;  /* 0x000000264100780c */ /* 0x040fe40003f44270 */
[----:B------:R-:W-:Y:S02]  /*17260*/  PRMT R5, RZ, 0x7610, R5 ;  /* 0x00007610ff057816 */ /* 0x000fe40000000005 */
[----:B------:R-:W-:Y:S01]  /*17270*/  ISETP.GT.AND P3, PT, R65, 0x27, PT ;  /* 0x000000274100780c */ /* 0x000fe20003f64270 */
[----:B--2---:R-:W-:Y:S01]  /*17280*/  IMAD.X R68, R37, 0x1, R68, P5 ;  /* 0x0000000125447824 */ /* 0x004fe200028e0644 */
[----:B------:R-:W-:-:S05]  /*17290*/  IADD3 R30, P5, PT, R35, R30, RZ ;  /* 0x0000001e231e7210 */ /* 0x000fca0007fbe0ff */
[----:B------:R-:W-:Y:S01]  /*172a0*/  @P4 IMAD.MOV.U32 R40, RZ, RZ, R70 ;  /* 0x000000ffff284224 */ /* 0x000fe200078e0046 */
[----:B------:R-:W-:Y:S01]  /*172b0*/  PRMT R22, RZ, 0x7610, R22 ;  /* 0x00007610ff167816 */ /* 0x000fe20000000016 */
[----:B---3--:R-:W-:-:S05]  /*172c0*/  IMAD.X R41, R37, 0x1, R41, P6 ;  /* 0x0000000125297824 */ /* 0x008fca00030e0629 */
[----:B------:R0:W-:Y:S04]  /*172d0*/  STL [R1+0xf0], R41 ;  /* 0x0000f02901007387 */ /* 0x0001e80000100800 */
[----:B------:R1:W2:Y:S01]  /*172e0*/  @P4 LDG.E.U8 R5, desc[UR18][R40.64] ;  /* 0x0000001228054981 */ /* 0x0002a2000c1e1100 */
[----:B------:R-:W-:-:S03]  /*172f0*/  IMAD.X R66, R37, 0x1, R66, P5 ;  /* 0x0000000125427824 */ /* 0x000fc600028e0642 */
[----:B------:R3:W-:Y:S01]  /*17300*/  STL [R1+0x528], R68 ;  /* 0x0005284401007387 */ /* 0x0007e20000100800 */
[----:B------:R-:W-:Y:S02]  /*17310*/  PRMT R11, RZ, 0x7610, R11 ;  /* 0x00007610ff0b7816 */ /* 0x000fe4000000000b */
[----:B------:R-:W-:Y:S01]  /*17320*/  IADD3 R69, P6, PT, R35, R69, RZ ;  /* 0x0000004523457210 */ /* 0x000fe20007fde0ff */
[----:B-1----:R-:W-:Y:S02]  /*17330*/  @P2 IMAD.MOV.U32 R40, RZ, RZ, R29 ;  /* 0x000000ffff282224 */ /* 0x002fe400078e001d */
[----:B0-----:R-:W-:Y:S02]  /*17340*/  @P2 IMAD.MOV.U32 R41, RZ, RZ, R68 ;  /* 0x000000ffff292224 */ /* 0x001fe400078e0044 */
[----:B---3--:R-:W3:Y:S04]  /*17350*/  LDL.LU R68, [R1+0x540] ;  /* 0x0005400001447983 */ /* 0x008ee80000300800 */
[----:B------:R-:W2:Y:S04]  /*17360*/  LDL.LU R29, [R1+0x54c] ;  /* 0x00054c00011d7983 */ /* 0x000ea80000300800 */
[----:B------:R0:W-:Y:S04]  /*17370*/  STL [R1+0x534], R30 ;  /* 0x0005341e01007387 */ /* 0x0001e80000100800 */
[----:B------:R1:W2:Y:S04]  /*17380*/  @P2 LDG.E.U8 R22, desc[UR18][R40.64] ;  /* 0x0000001228162981 */ /* 0x0002a8000c1e1100 */
[----:B------:R4:W-:Y:S01]  /*17390*/  STL [R1+0x530], R66 ;  /* 0x0005304201007387 */ /* 0x0009e20000100800 */
[----:B-1----:R-:W-:-:S02]  /*173a0*/  @P3 IMAD.MOV.U32 R40, RZ, RZ, R30 ;  /* 0x000000ffff283224 */ /* 0x002fc400078e001e */
[----:B------:R-:W-:Y:S01]  /*173b0*/  @P3 IMAD.MOV.U32 R41, RZ, RZ, R66 ;  /* 0x000000ffff293224 */ /* 0x000fe200078e0042 */
[----:B0-----:R-:W2:Y:S04]  /*173c0*/  LDL.LU R30, [R1+0x548] ;  /* 0x00054800011e7983 */ /* 0x001ea80000300800 */
[----:B------:R-:W-:Y:S04]  /*173d0*/  STL [R1+0x53c], R69 ;  /* 0x00053c4501007387 */ /* 0x000fe80000100800 */
[----:B------:R-:W2:Y:S04]  /*173e0*/  LDL.LU R70, [R1+0x554] ;  /* 0x0005540001467983 */ /* 0x000ea80000300800 */
[----:B------:R0:W2:Y:S01]  /*173f0*/  @P3 LDG.E.U8 R11, desc[UR18][R40.64] ;  /* 0x00000012280b3981 */ /* 0x0000a2000c1e1100 */
[----:B----4-:R-:W-:-:S05]  /*17400*/  IADD3 R16, P5, PT, R35, R16, RZ ;  /* 0x0000001023107210 */ /* 0x010fca0007fbe0ff */
[----:B------:R-:W-:Y:S04]  /*17410*/  STL [R1+0x544], R16 ;  /* 0x0005441001007387 */ /* 0x000fe80000100800 */
[----:B------:R-:W4:Y:S04]  /*17420*/  LDL.LU R66, [R1+0x55c] ;  /* 0x00055c0001427983 */ /* 0x000f280000300800 */
[----:B------:R-:W4:Y:S01]  /*17430*/  LDL.LU R41, [R1+0x538] ;  /* 0x0005380001297983 */ /* 0x000f220000300800 */
[C---:B------:R-:W-:Y:S02]  /*17440*/  ISETP.GT.AND P4, PT, R65.reuse, 0x28, PT ;  /* 0x000000284100780c */ /* 0x040fe40003f84270 */
[----:B------:R-:W-:-:S02]  /*17450*/  ISETP.GT.AND P2, PT, R65, 0x29, PT ;  /* 0x000000294100780c */ /* 0x000fc40003f44270 */
[----:B------:R-:W-:Y:S02]  /*17460*/  PRMT R60, RZ, 0x7610, R60 ;  /* 0x00007610ff3c7816 */ /* 0x000fe4000000003c */
[----:B------:R-:W-:Y:S02]  /*17470*/  ISETP.GT.AND P3, PT, R65, 0x2a, PT ;  /* 0x0000002a4100780c */ /* 0x000fe40003f64270 */
[----:B------:R-:W-:-:S05]  /*17480*/  PRMT R44, RZ, 0x7610, R44 ;  /* 0x00007610ff2c7816 */ /* 0x000fca000000002c */
[----:B0-----:R-:W-:Y:S01]  /*17490*/  @P4 IMAD.MOV.U32 R40, RZ, RZ, R69 ;  /* 0x000000ffff284224 */ /* 0x001fe200078e0045 */
[----:B------:R-:W-:Y:S01]  /*174a0*/  PRMT R105, RZ, 0x7610, R105 ;  /* 0x00007610ff697816 */ /* 0x000fe20000000069 */
[----:B---3--:R-:W-:Y:S01]  /*174b0*/  IMAD.X R68, R37, 0x1, R68, P5 ;  /* 0x0000000125447824 */ /* 0x008fe200028e0644 */
[----:B--2---:R-:W-:-:S05]  /*174c0*/  IADD3 R29, P5, PT, R35, R29, RZ ;  /* 0x0000001d231d7210 */ /* 0x004fca0007fbe0ff */
[C---:B------:R-:W-:Y:S02]  /*174d0*/  IMAD.X R30, R37.reuse, 0x1, R30, P5 ;  /* 0x00000001251e7824 */ /* 0x040fe400028e061e */
[----:B----4-:R-:W-:-:S05]  /*174e0*/  IMAD.X R41, R37, 0x1, R41, P6 ;  /* 0x0000000125297824 */ /* 0x010fca00030e0629 */
[----:B------:R0:W-:Y:S04]  /*174f0*/  STL [R1+0x538], R41 ;  /* 0x0005382901007387 */ /* 0x0001e80000100800 */
[----:B------:R1:W2:Y:S01]  /*17500*/  @P4 LDG.E.U8 R60, desc[UR18][R40.64] ;  /* 0x00000012283c4981 */ /* 0x0002a2000c1e1100 */
[----:B------:R-:W-:-:S03]  /*17510*/  IADD3 R70, P6, PT, R35, R70, RZ ;  /* 0x0000004623467210 */ /* 0x000fc60007fde0ff */
[----:B------:R3:W-:Y:S01]  /*17520*/  STL [R1+0x540], R68 ;  /* 0x0005404401007387 */ /* 0x0007e20000100800 */
[----:B-1----:R-:W-:Y:S02]  /*17530*/  @P2 IMAD.MOV.U32 R40, RZ, RZ, R16 ;  /* 0x000000ffff282224 */ /* 0x002fe400078e0010 */
[----:B0-----:R-:W-:Y:S02]  /*17540*/  @P2 IMAD.MOV.U32 R41, RZ, RZ, R68 ;  /* 0x000000ffff292224 */ /* 0x001fe400078e0044 */
[----:B---3--:R-:W3:Y:S01]  /*17550*/  LDL.LU R68, [R1+0x558] ;  /* 0x0005580001447983 */ /* 0x008ee20000300800 */
[----:B------:R-:W-:-:S03]  /*17560*/  IADD3 R66, P5, PT, R35, R66, RZ ;  /* 0x0000004223427210 */ /* 0x000fc60007fbe0ff */
        /* <DEDUP_REMOVED lines=16> */
[----:B------:R-:W-:Y:S02]  /*17670*/  ISETP.GT.AND P2, PT, R65, 0x2c, PT ;  /* 0x0000002c4100780c */ /* 0x000fe40003f44270 */
[----:B------:R-:W-:Y:S02]  /*17680*/  PRMT R147, RZ, 0x7610, R147 ;  /* 0x00007610ff937816 */ /* 0x000fe40000000093 */
[----:B------:R-:W-:Y:S01]  /*17690*/  PRMT R28, RZ, 0x7610, R28 ;  /* 0x00007610ff1c7816 */ /* 0x000fe2000000001c */
[C---:B---3--:R-:W-:Y:S02]  /*176a0*/  IMAD.X R68, R37.reuse, 0x1, R68, P5 ;  /* 0x0000000125447824 */ /* 0x048fe400028e0644 */
[----:B--2---:R-:W-:-:S05]  /*176b0*/  IMAD.X R40, R37, 0x1, R40, P6 ;  /* 0x0000000125287824 */ /* 0x004fca00030e0628 */
[-C--:B------:R-:W-:Y:S01]  /*176c0*/  @P4 LOP3.LUT R41, R41, R40.reuse, RZ, 0x3c, !PT ;  /* 0x0000002829294212 */ /* 0x080fe200078e3cff */
[----:B------:R0:W-:Y:S03]  /*176d0*/  STL [R1+0x550], R40 ;  /* 0x0005502801007387 */ /* 0x0001e60000100800 */
[----:B0-----:R-:W-:-:S04]  /*176e0*/  @P4 LOP3.LUT R40, R41, R40, RZ, 0x3c, !PT ;  /* 0x0000002829284212 */ /* 0x001fc800078e3cff */
[----:B------:R-:W-:-:S05]  /*176f0*/  @P4 LOP3.LUT R41, R41, R40, RZ, 0x3c, !PT ;  /* 0x0000002829294212 */ /* 0x000fca00078e3cff */
[----:B------:R0:W2:Y:S02]  /*17700*/  @P4 LDG.E.U8 R147, desc[UR18][R40.64] ;  /* 0x0000001228934981 */ /* 0x0000a4000c1e1100 */
[----:B0-----:R-:W-:Y:S02]  /*17710*/  @P2 IMAD.MOV.U32 R40, RZ, RZ, R66 ;  /* 0x000000ffff282224 */ /* 0x001fe400078e0042 */
[----:B------:R-:W-:-:S05]  /*17720*/  @P2 IMAD.MOV.U32 R41, RZ, RZ, R68 ;  /* 0x000000ffff292224 */ /* 0x000fca00078e0044 */
[----:B------:R0:W3:Y:S01]  /*17730*/  @P2 LDG.E.U8 R28, desc[UR18][R40.64] ;  /* 0x00000012281c2981 */ /* 0x0000e2000c1e1100 */
[----:B------:R-:W-:Y:S02]  /*17740*/  ISETP.GT.AND P3, PT, R65, 0x2d, PT ;  /* 0x0000002d4100780c */ /* 0x000fe40003f64270 */
[C---:B----4-:R-:W-:Y:S01]  /*17750*/  IADD3 R16, P5, PT, R35.reuse, R16, RZ ;  /* 0x0000001023107210 */ /* 0x050fe20007fbe0ff */
[----:B------:R-:W-:Y:S01]  /*17760*/  STL [R1+0x558], R68 ;  /* 0x0005584401007387 */ /* 0x000fe20000100800 */
[----:B------:R-:W-:-:S03]  /*17770*/  IADD3 R69, P6, PT, R35, R69, RZ ;  /* 0x0000004523457210 */ /* 0x000fc60007fde0ff */
[----:B------:R-:W-:Y:S01]  /*17780*/  IMAD.X R30, R37, 0x1, R30, P5 ;  /* 0x00000001251e7824 */ /* 0x000fe200028e061e */
[----:B------:R-:W4:Y:S01]  /*17790*/  LDL.LU R66, [R1+0x570] ;  /* 0x0005700001427983 */ /* 0x000f220000300800 */
[----:B------:R-:W-:-:S03]  /*177a0*/  PRMT R19, RZ, 0x7610, R19 ;  /* 0x00007610ff137816 */ /* 0x000fc60000000013 */
[----:B------:R-:W-:Y:S01]  /*177b0*/  STL [R1+0x564], R16 ;  /* 0x0005641001007387 */ /* 0x000fe20000100800 */
[----:B------:R-:W-:Y:S01]  /*177c0*/  IADD3 R29, P5, PT, R35, R29, RZ ;  /* 0x0000001d231d7210 */ /* 0x000fe20007fbe0ff */
[----:B0-----:R-:W-:Y:S02]  /*177d0*/  @P3 IMAD.MOV.U32 R40, RZ, RZ, R16 ;  /* 0x000000ffff283224 */ /* 0x001fe400078e0010 */
[----:B------:R-:W-:-:S05]  /*177e0*/  @P3 IMAD.MOV.U32 R41, RZ, RZ, R30 ;  /* 0x000000ffff293224 */ /* 0x000fca00078e001e */
[----:B------:R0:W2:Y:S04]  /*177f0*/  @P3 LDG.E.U8 R19, desc[UR18][R40.64] ;  /* 0x0000001228133981 */ /* 0x0000a8000c1e1100 */
[----:B---3--:R1:W-:Y:S04]  /*17800*/  STL [R1+0x40], R28 ;  /* 0x0000401c01007387 */ /* 0x0083e80000100800 */
[----:B-1----:R-:W3:Y:S04]  /*17810*/  LDL.LU R28, [R1+0x57c] ;  /* 0x00057c00011c7983 */ /* 0x002ee80000300800 */
[----:B------:R1:W-:Y:S04]  /*17820*/  STL [R1+0x560], R30 ;  /* 0x0005601e01007387 */ /* 0x0003e80000100800 */
[----:B-1----:R-:W2:Y:S04]  /*17830*/  LDL.LU R30, [R1+0x578] ;  /* 0x00057800011e7983 */ /* 0x002ea80000300800 */
        /* <DEDUP_REMOVED lines=8> */
[----:B------:R-:W-:Y:S01]  /*178c0*/  ISETP.GT.AND P3, PT, R65, 0x30, PT ;  /* 0x000000304100780c */ /* 0x000fe20003f64270 */
[----:B----4-:R-:W-:Y:S01]  /*178d0*/  IMAD.X R66, R37, 0x1, R66, P5 ;  /* 0x0000000125427824 */ /* 0x010fe200028e0642 */
[----:B------:R-:W-:-:S05]  /*178e0*/  PRMT R8, RZ, 0x7610, R8 ;  /* 0x00007610ff087816 */ /* 0x000fca0000000008 */
[----:B0-----:R-:W-:Y:S01]  /*178f0*/  @P4 IMAD.MOV.U32 R40, RZ, RZ, R69 ;  /* 0x000000ffff284224 */ /* 0x001fe200078e0045 */
[----:B------:R-:W-:Y:S02]  /*17900*/  PRMT R59, RZ, 0x7610, R59 ;  /* 0x00007610ff3b7816 */ /* 0x000fe4000000003b */
[----:B---3--:R-:W-:-:S05]  /*17910*/  IADD3 R28, P5, PT, R35, R28, RZ ;  /* 0x0000001c231c7210 */ /* 0x008fca0007fbe0ff */
[C---:B--2---:R-:W-:Y:S02]  /*17920*/  IMAD.X R30, R37.reuse, 0x1, R30, P5 ;  /* 0x00000001251e7824 */ /* 0x044fe400028e061e */
[----:B------:R-:W-:Y:S01]  /*17930*/  IMAD.X R41, R37, 0x1, R41, P6 ;  /* 0x0000000125297824 */ /* 0x000fe200030e0629 */
        /* <DEDUP_REMOVED lines=56> */
[----:B------:R-:W-:Y:S01]  /*17cc0*/  PRMT R67, RZ, 0x7610, R67 ;  /* 0x00007610ff437816 */ /* 0x000fe20000000043 */
[----:B--2---:R-:W-:-:S10]  /*17cd0*/  IMAD.X R40, R37, 0x1, R40, P6 ;  /* 0x0000000125287824 */ /* 0x004fd400030e0628 */
[-C--:B------:R-:W-:Y:S01]  /*17ce0*/  @P4 LOP3.LUT R41, R41, R40.reuse, RZ, 0x3c, !PT ;  /* 0x0000002829294212 */ /* 0x080fe200078e3cff */
[----:B------:R0:W-:Y:S03]  /*17cf0*/  STL [R1+0x598], R40 ;  /* 0x0005982801007387 */ /* 0x0001e60000100800 */
[----:B0-----:R-:W-:-:S04]  /*17d00*/  @P4 LOP3.LUT R40, R41, R40, RZ, 0x3c, !PT ;  /* 0x0000002829284212 */ /* 0x001fc800078e3cff */
[----:B------:R-:W-:-:S05]  /*17d10*/  @P4 LOP3.LUT R41, R41, R40, RZ, 0x3c, !PT ;  /* 0x0000002829294212 */ /* 0x000fca00078e3cff */
[----:B------:R0:W2:Y:S01]  /*17d20*/  @P4 LDG.E.U8 R67, desc[UR18][R40.64] ;  /* 0x0000001228434981 */ /* 0x0000a2000c1e1100 */
[C---:B------:R-:W-:Y:S02]  /*17d30*/  ISETP.GT.AND P2, PT, R65.reuse, 0x35, PT ;  /* 0x000000354100780c */ /* 0x040fe40003f44270 */
[----:B------:R-:W-:Y:S01]  /*17d40*/  ISETP.GT.AND P3, PT, R65, 0x36, PT ;  /* 0x000000364100780c */ /* 0x000fe20003f64270 */
[----:B---3--:R-:W-:Y:S01]  /*17d50*/  IMAD.X R66, R37, 0x1, R66, P5 ;  /* 0x0000000125427824 */ /* 0x008fe200028e0642 */
[----:B----4-:R-:W-:Y:S02]  /*17d60*/  IADD3 R16, P5, PT, R35, R16, RZ ;  /* 0x0000001023107210 */ /* 0x010fe40007fbe0ff */
[----:B------:R-:W-:Y:S02]  /*17d70*/  PRMT R26, RZ, 0x7610, R26 ;  /* 0x00007610ff1a7816 */ /* 0x000fe4000000001a */
[----:B------:R1:W-:Y:S01]  /*17d80*/  STL [R1+0x5a0], R66 ;  /* 0x0005a04201007387 */ /* 0x0003e20000100800 */
[----:B------:R-:W-:Y:S01]  /*17d90*/  IMAD.X R30, R37, 0x1, R30, P5 ;  /* 0x00000001251e7824 */ /* 0x000fe200028e061e */
[----:B------:R-:W-:-:S03]  /*17da0*/  IADD3 R68, P6, PT, R35, R68, RZ ;  /* 0x0000004423447210 */ /* 0x000fc60007fde0ff */
[----:B0-----:R-:W-:Y:S02]  /*17db0*/  @P2 IMAD.MOV.U32 R40, RZ, RZ, R28 ;  /* 0x000000ffff282224 */ /* 0x001fe400078e001c */
[----:B------:R-:W-:Y:S02]  /*17dc0*/  @P2 IMAD.MOV.U32 R41, RZ, RZ, R66 ;  /* 0x000000ffff292224 */ /* 0x000fe400078e0042 */
[----:B-1----:R-:W3:Y:S01]  /*17dd0*/  LDL.LU R66, [R1+0x5b8] ;  /* 0x0005b80001427983 */ /* 0x002ee20000300800 */
[----:B------:R-:W-:-:S03]  /*17de0*/  PRMT R18, RZ, 0x7610, R18 ;  /* 0x00007610ff127816 */ /* 0x000fc60000000012 */
[----:B------:R-:W4:Y:S01]  /*17df0*/  LDL.LU R28, [R1+0x5c4] ;  /* 0x0005c400011c7983 */ /* 0x000f220000300800 */
[----:B------:R-:W-:-:S03]  /*17e00*/  IADD3 R29, P5, PT, R35, R29, RZ ;  /* 0x0000001d231d7210 */ /* 0x000fc60007fbe0ff */
[----:B------:R-:W-:Y:S04]  /*17e10*/  STL [R1+0x5ac], R16 ;  /* 0x0005ac1001007387 */ /* 0x000fe80000100800 */
[----:B------:R0:W3:Y:S04]  /*17e20*/  @P2 LDG.E.U8 R26, desc[UR18][R40.64] ;  /* 0x00000012281a2981 */ /* 0x0000e8000c1e1100 */
[----:B------:R1:W-:Y:S01]  /*17e30*/  STL [R1+0x5a8], R30 ;  /* 0x0005a81e01007387 */ /* 0x0003e20000100800 */
[----:B0-----:R-:W-:Y:S02]  /*17e40*/  @P3 IMAD.MOV.U32 R41, RZ, RZ, R30 ;  /* 0x000000ffff293224 */ /* 0x001fe400078e001e */
[----:B------:R-:W-:Y:S01]  /*17e50*/  @P3 IMAD.MOV.U32 R40, RZ, RZ, R16 ;  /* 0x000000ffff283224 */ /* 0x000fe200078e0010 */
[----:B-1----:R-:W4:Y:S04]  /*17e60*/  LDL.LU R30, [R1+0x5c0] ;  /* 0x0005c000011e7983 */ /* 0x002f280000300800 */
[----:B------:R-:W-:Y:S04]  /*17e70*/  STL [R1+0x5b4], R68 ;  /* 0x0005b44401007387 */ /* 0x000fe80000100800 */
[----:B------:R0:W4:Y:S04]  /*17e80*/  @P3 LDG.E.U8 R18, desc[UR18][R40.64] ;  /* 0x0000001228123981 */ /* 0x000128000c1e1100 */
[----:B--2---:R1:W-:Y:S04]  /*17e90*/  STL [R1+0x28], R67 ;  /* 0x0000284301007387 */ /* 0x0043e80000100800 */
[----:B-1----:R-:W2:Y:S04]  /*17ea0*/  LDL.LU R67, [R1+0x5cc] ;  /* 0x0005cc0001437983 */ /* 0x002ea80000300800 */
[----:B------:R-:W-:Y:S04]  /*17eb0*/  STL [R1+0x5bc], R29 ;  /* 0x0005bc1d01007387 */ /* 0x000fe80000100800 */
[----:B------:R-:W2:Y:S04]  /*17ec0*/  LDL.LU R16, [R1+0x5d4] ;  /* 0x0005d40001107983 */ /* 0x000ea80000300800 */
[----:B------:R-:W2:Y:S01]  /*17ed0*/  LDL.LU R41, [R1+0x5b0] ;  /* 0x0005b00001297983 */ /* 0x000ea20000300800 */
[----:B------:R-:W-:-:S02]  /*17ee0*/  ISETP.GT.AND P4, PT, R65, 0x37, PT ;  /* 0x000000374100780c */ /* 0x000fc40003f84270 */
[C---:B------:R-:W-:Y:S02]  /*17ef0*/  ISETP.GT.AND P2, PT, R65.reuse, 0x38, PT ;  /* 0x000000384100780c */ /* 0x040fe40003f44270 */
[----:B------:R-:W-:Y:S02]  /*17f00*/  PRMT R9, RZ, 0x7610, R9 ;  /* 0x00007610ff097816 */ /* 0x000fe40000000009 */
[----:B------:R-:W-:Y:S01]  /*17f10*/  ISETP.GT.AND P3, PT, R65, 0x39, PT ;  /* 0x000000394100780c */ /* 0x000fe20003f64270 */
[----:B---3--:R-:W-:Y:S01]  /*17f20*/  IMAD.X R66, R37, 0x1, R66, P5 ;  /* 0x0000000125427824 */ /* 0x008fe200028e0642 */
[----:B----4-:R-:W-:-:S05]  /*17f30*/  IADD3 R28, P5, PT, R35, R28, RZ ;  /* 0x0000001c231c7210 */ /* 0x010fca0007fbe0ff */
[----:B0-----:R-:W-:Y:S01]  /*17f40*/  @P4 IMAD.MOV.U32 R40, RZ, RZ, R68 ;  /* 0x000000ffff284224 */ /* 0x001fe200078e0044 */
[----:B------:R-:W-:Y:S02]  /*17f50*/  PRMT R58, RZ, 0x7610, R58 ;  /* 0x00007610ff3a7816 */ /* 0x000fe4000000003a */
[----:B------:R-:W-:Y:S01]  /*17f60*/  PRMT R42, RZ, 0x7610, R42 ;  /* 0x00007610ff2a7816 */ /* 0x000fe2000000002a */
[C---:B------:R-:W-:Y:S02]  /*17f70*/  IMAD.X R30, R37.reuse, 0x1, R30, P5 ;  /* 0x00000001251e7824 */ /* 0x040fe400028e061e */
        /* <DEDUP_REMOVED lines=208> */
[----:B------:R0:W-:Y:S04]  /*18c80*/  STL [R1+0x65c], R67 ;  /* 0x00065c4301007387 */ /* 0x0001e80000100800 */
        /* <DEDUP_REMOVED lines=12> */
[----:B---3--:R-:W-:Y:S01]  /*18d50*/  IMAD.X R66, R37, 0x1, R66, P5 ;  /* 0x0000000125427824 */ /* 0x008fe200028e0642 */
[----:B----4-:R-:W-:-:S05]  /*18d60*/  IADD3 R29, P5, PT, R35, R29, RZ ;  /* 0x0000001d231d7210 */ /* 0x010fca0007fbe0ff */
[----:B--2---:R-:W-:Y:S01]  /*18d70*/  IMAD.X R30, R37, 0x1, R30, P5 ;  /* 0x00000001251e7824 */ /* 0x004fe200028e061e */
[----:B------:R-:W-:Y:S01]  /*18d80*/  IADD3 R28, P5, PT, R35, R28, RZ ;  /* 0x0000001c231c7210 */ /* 0x000fe20007fbe0ff */
[----:B------:R-:W-:-:S05]  /*18d90*/  IMAD.X R41, R37, 0x1, R41, P6 ;  /* 0x0000000125297824 */ /* 0x000fca00030e0629 */
[----:B------:R1:W-:Y:S04]  /*18da0*/  STL [R1+0x658], R41 ;  /* 0x0006582901007387 */ /* 0x0003e80000100800 */
[----:B------:R2:W3:Y:S01]  /*18db0*/  @P4 LDG.E.U8 R155, desc[UR18][R40.64] ;  /* 0x00000012289b4981 */ /* 0x0004e2000c1e1100 */
[----:B------:R-:W-:-:S03]  /*18dc0*/  IADD3 R68, P6, PT, R35, R68, RZ ;  /* 0x0000004423447210 */ /* 0x000fc60007fde0ff */
[----:B------:R-:W-:Y:S04]  /*18dd0*/  STL [R1+0x660], R66 ;  /* 0x0006604201007387 */ /* 0x000fe80000100800 */
[----:B0-----:R-:W4:Y:S01]  /*18de0*/  LDL.LU R67, [R1+0x678] ;  /* 0x0006780001437983 */ /* 0x001f220000300800 */
[----:B--2---:R-:W-:Y:S02]  /*18df0*/  @P2 IMAD.MOV.U32 R40, RZ, RZ, R16 ;  /* 0x000000ffff282224 */ /* 0x004fe400078e0010 */
[----:B-1----:R-:W-:Y:S01]  /*18e00*/  @P2 IMAD.MOV.U32 R41, RZ, RZ, R66 ;  /* 0x000000ffff292224 */ /* 0x002fe200078e0042 */
[----:B------:R-:W2:Y:S04]  /*18e10*/  LDL.LU R16, [R1+0x684] ;  /* 0x0006840001107983 */ /* 0x000ea80000300800 */
[----:B------:R0:W3:Y:S04]  /*18e20*/  @P2 LDG.E.U8 R154, desc[UR18][R40.64] ;  /* 0x00000012289a2981 */ /* 0x0000e8000c1e1100 */
[----:B------:R-:W-:Y:S04]  /*18e30*/  STL [R1+0x66c], R29 ;  /* 0x00066c1d01007387 */ /* 0x000fe80000100800 */
[----:B------:R1:W-:Y:S01]  /*18e40*/  STL [R1+0x668], R30 ;  /* 0x0006681e01007387 */ /* 0x0003e20000100800 */
[----:B0-----:R-:W-:-:S02]  /*18e50*/  @P3 IMAD.MOV.U32 R40, RZ, RZ, R29 ;  /* 0x000000ffff283224 */ /* 0x001fc400078e001d */
[----:B------:R-:W-:-:S05]  /*18e60*/  @P3 IMAD.MOV.U32 R41, RZ, RZ, R30 ;  /* 0x000000ffff293224 */ /* 0x000fca00078e001e */
[----:B------:R0:W3:Y:S04]  /*18e70*/  @P3 LDG.E.U8 R152, desc[UR18][R40.64] ;  /* 0x0000001228983981 */ /* 0x0000e8000c1e1100 */
[----:B-1----:R-:W3:Y:S04]  /*18e80*/  LDL.LU R30, [R1+0x680] ;  /* 0x00068000011e7983 */ /* 0x002ee80000300800 */
[----:B------:R1:W-:Y:S01]  /*18e90*/  STL [R1+0x674], R68 ;  /* 0x0006744401007387 */ /* 0x0003e20000100800 */
[----:B0-----:R-:W-:-:S03]  /*18ea0*/  IMAD.MOV.U32 R41, RZ, RZ, R68 ;  /* 0x000000ffff297224 */ /* 0x001fc600078e0044 */
[----:B------:R-:W3:Y:S04]  /*18eb0*/  LDL.LU R66, [R1+0x68c] ;  /* 0x00068c0001427983 */ /* 0x000ee80000300800 */
[----:B------:R-:W-:Y:S04]  /*18ec0*/  STL [R1+0x67c], R28 ;  /* 0x00067c1c01007387 */ /* 0x000fe80000100800 */
[----:B------:R-:W3:Y:S04]  /*18ed0*/  LDL.LU R29, [R1+0x694] ;  /* 0x00069400011d7983 */ /* 0x000ee80000300800 */
[----:B-1----:R-:W3:Y:S04]  /*18ee0*/  LDL.LU R68, [R1+0xa40] ;  /* 0x000a400001447983 */ /* 0x002ee80000300800 */
[----:B------:R-:W3:Y:S01]  /*18ef0*/  LDL.LU R40, [R1+0x670] ;  /* 0x0006700001287983 */ /* 0x000ee20000300800 */
[----:B------:R-:W-:-:S02]  /*18f00*/  ISETP.GT.AND P4, PT, R65, 0x4f, PT ;  /* 0x0000004f4100780c */ /* 0x000fc40003f84270 */
[C---:B------:R-:W-:Y:S02]  /*18f10*/  ISETP.GT.AND P2, PT, R65.reuse, 0x50, PT ;  /* 0x000000504100780c */ /* 0x040fe40003f44270 */
[----:B------:R-:W-:Y:S02]  /*18f20*/  PRMT R148, RZ, 0x7610, R148 ;  /* 0x00007610ff947816 */ /* 0x000fe40000000094 */
[----:B------:R-:W-:Y:S02]  /*18f30*/  ISETP.GT.AND P3, PT, R65, 0x51, PT ;  /* 0x000000514100780c */ /* 0x000fe40003f64270 */
[----:B------:R-:W-:Y:S02]  /*18f40*/  PRMT R55, RZ, 0x7610, R55 ;  /* 0x00007610ff377816 */ /* 0x000fe40000000037 */
[----:B------:R-:W-:Y:S01]  /*18f50*/  PRMT R85, RZ, 0x7610, R85 ;  /* 0x00007610ff557816 */ /* 0x000fe20000000055 */
[----:B----4-:R-:W-:Y:S01]  /*18f60*/  IMAD.X R67, R37, 0x1, R67, P5 ;  /* 0x0000000125437824 */ /* 0x010fe200028e0643 */
[----:B--2---:R-:W-:-:S05]  /*18f70*/  IADD3 R16, P5, PT, R35, R16, RZ ;  /* 0x0000001023107210 */ /* 0x004fca0007fbe0ff */
[C---:B---3--:R-:W-:Y:S02]  /*18f80*/  IMAD.X R30, R37.reuse, 0x1, R30, P5 ;  /* 0x00000001251e7824 */ /* 0x048fe400028e061e */
[----:B------:R-:W-:-:S05]  /*18f90*/  IMAD.X R40, R37, 0x1, R40, P6 ;  /* 0x0000000125287824 */ /* 0x000fca00030e0628 */
[-C--:B------:R-:W-:Y:S01]  /*18fa0*/  @P4 LOP3.LUT R41, R41, R40.reuse, RZ, 0x3c, !PT ;  /* 0x0000002829294212 */ /* 0x080fe200078e3cff */
[----:B------:R0:W-:Y:S03]  /*18fb0*/  STL [R1+0x670], R40 ;  /* 0x0006702801007387 */ /* 0x0001e60000100800 */
[----:B0-----:R-:W-:-:S04]  /*18fc0*/  @P4 LOP3.LUT R40, R41, R40, RZ, 0x3c, !PT ;  /* 0x0000002829284212 */ /* 0x001fc800078e3cff */
[----:B------:R-:W-:Y:S01]  /*18fd0*/  @P4 LOP3.LUT R41, R41, R40, RZ, 0x3c, !PT ;  /* 0x0000002829294212 */ /* 0x000fe200078e3cff */
[----:B------:R0:W-:Y:S04]  /*18fe0*/  STL [R1+0x678], R67 ;  /* 0x0006784301007387 */ /* 0x0001e80000100800 */
[----:B------:R1:W2:Y:S01]  /*18ff0*/  @P4 LDG.E.U8 R148, desc[UR18][R40.64] ;  /* 0x0000001228944981 */ /* 0x0002a2000c1e1100 */
[C---:B------:R-:W-:Y:S02]  /*19000*/  IADD3 R66, P6, PT, R35.reuse, R66, RZ ;  /* 0x0000004223427210 */ /* 0x040fe40007fde0ff */
[----:B------:R-:W-:Y:S01]  /*19010*/  IADD3 R29, P5, PT, R35, R29, RZ ;  /* 0x0000001d231d7210 */ /* 0x000fe20007fbe0ff */
[----:B-1----:R-:W-:Y:S02]  /*19020*/  @P2 IMAD.MOV.U32 R40, RZ, RZ, R28 ;  /* 0x000000ffff282224 */ /* 0x002fe400078e001c */
[----:B------:R-:W-:-:S02]  /*19030*/  @P2 IMAD.MOV.U32 R41, RZ, RZ, R67 ;  /* 0x000000ffff292224 */ /* 0x000fc400078e0043 */
[----:B0-----:R-:W3:Y:S04]  /*19040*/  LDL.LU R67, [R1+0x690] ;  /* 0x0006900001437983 */ /* 0x001ee80000300800 */
[----:B------:R-:W4:Y:S04]  /*19050*/  LDL.LU R28, [R1+0x69c] ;  /* 0x00069c00011c7983 */ /* 0x000f280000300800 */
[----:B------:R0:W2:Y:S04]  /*19060*/  @P2 LDG.E.U8 R55, desc[UR18][R40.64] ;  /* 0x0000001228372981 */ /* 0x0000a8000c1e1100 */
[----:B------:R1:W-:Y:S04]  /*19070*/  STL [R1+0x684], R16 ;  /* 0x0006841001007387 */ /* 0x0003e80000100800 */
[----:B------:R1:W-:Y:S01]  /*19080*/  STL [R1+0x680], R30 ;  /* 0x0006801e01007387 */ /* 0x0003e20000100800 */
[----:B0-----:R-:W-:-:S02]  /*19090*/  @P3 IMAD.MOV.U32 R40, RZ, RZ, R16 ;  /* 0x000000ffff283224 */ /* 0x001fc400078e0010 */
[----:B------:R-:W-:Y:S01]  /*190a0*/  @P3 IMAD.MOV.U32 R41, RZ, RZ, R30 ;  /* 0x000000ffff293224 */ /* 0x000fe200078e001e */
[----:B-1----:R-:W2:Y:S04]  /*190b0*/  LDL.LU R16, [R1+0x6a4] ;  /* 0x0006a40001107983 */ /* 0x002ea80000300800 */
[----:B------:R0:W-:Y:S04]  /*190c0*/  STL [R1+0x68c], R66 ;  /* 0x00068c4201007387 */ /* 0x0001e80000100800 */
[----:B------:R-:W2:Y:S04]  /*190d0*/  LDL.LU R30, [R1+0x6ac] ;  /* 0x0006ac00011e7983 */ /* 0x000ea80000300800 */
[----:B------:R-:W-:Y:S04]  /*190e0*/  STL [R1+0x694], R29 ;  /* 0x0006941d01007387 */ /* 0x000fe80000100800 */
[----:B------:R1:W2:Y:S04]  /*190f0*/  @P3 LDG.E.U8 R85, desc[UR18][R40.64] ;  /* 0x0000001228553981 */ /* 0x0002a8000c1e1100 */
[----:B------:R-:W2:Y:S01]  /*19100*/  LDL.LU R41, [R1+0x688] ;  /* 0x0006880001297983 */ /* 0x000ea20000300800 */
[----:B------:R-:W-:-:S02]  /*19110*/  ISETP.GT.AND P4, PT, R65, 0x52, PT ;  /* 0x000000524100780c */ /* 0x000fc40003f84270 */
[----:B------:R-:W-:Y:S02]  /*19120*/  ISETP.GT.AND P2, PT, R65, 0x53, PT ;  /* 0x000000534100780c */ /* 0x000fe40003f44270 */
[----:B------:R-:W-:Y:S02]  /*19130*/  PRMT R100, RZ, 0x7610, R100 ;  /* 0x00007610ff647816 */ /* 0x000fe40000000064 */
[----:B------:R-:W-:-:S07]  /*19140*/  PRMT R137, RZ, 0x7610, R137 ;  /* 0x00007610ff897816 */ /* 0x000fce0000000089 */
[----:B-1----:R-:W-:Y:S02]  /*19150*/  @P4 IMAD.MOV.U32 R40, RZ, RZ, R66 ;  /* 0x000000ffff284224 */ /* 0x002fe400078e0042 */
[C---:B---3--:R-:W-:Y:S02]  /*19160*/  IMAD.X R67, R37.reuse, 0x1, R67, P5 ;  /* 0x0000000125437824 */ /* 0x048fe400028e0643 */
[----:B--2---:R-:W-:-:S05]  /*19170*/  IMAD.X R41, R37, 0x1, R41, P6 ;  /* 0x0000000125297824 */ /* 0x004fca00030e0629 */
[----:B------:R1:W-:Y:S04]  /*19180*/  STL [R1+0x688], R41 ;  /* 0x0006882901007387 */ /* 0x0003e80000100800 */
[----:B------:R1:W2:Y:S04]  /*19190*/  @P4 LDG.E.U8 R100, desc[UR18][R40.64] ;  /* 0x0000001228644981 */ /* 0x0002a8000c1e1100 */
[----:B------:R3:W-:Y:S04]  /*191a0*/  STL [R1+0x690], R67 ;  /* 0x0006904301007387 */ /* 0x0007e80000100800 */
[----:B0-----:R-:W2:Y:S01]  /*191b0*/  LDL.LU R66, [R1+0x6a8] ;  /* 0x0006a80001427983 */ /* 0x001ea20000300800 */
[----:B-1----:R-:W-:-:S02]  /*191c0*/  IMAD.MOV.U32 R41, RZ, RZ, R67 ;  /* 0x000000ffff297224 */ /* 0x002fc400078e0043 */
[----:B------:R-:W-:Y:S01]  /*191d0*/  @P2 IMAD.MOV.U32 R40, RZ, RZ, R29 ;  /* 0x000000ffff282224 */ /* 0x000fe200078e001d */
[----:B---3--:R-:W3:Y:S04]  /*191e0*/  LDL.LU R67, [R1+0xa3c] ;  /* 0x000a3c0001437983 */ /* 0x008ee80000300800 */
[----:B------:R-:W2:Y:S04]  /*191f0*/  LDL.LU R29, [R1+0xf8] ;  /* 0x0000f800011d7983 */ /* 0x000ea80000300800 */
[----:B------:R0:W2:Y:S04]  /*19200*/  @P2 LDG.E.U8 R137, desc[UR18][R40.64] ;  /* 0x0000001228892981 */ /* 0x0000a8000c1e1100 */
[----:B------:R-:W2:Y:S01]  /*19210*/  LDL.LU R41, [R1+0x698] ;  /* 0x0006980001297983 */ /* 0x000ea20000300800 */
[----:B------:R-:W-:-:S02]  /*19220*/  ISETP.GT.AND P3, PT, R65, 0x54, PT ;  /* 0x000000544100780c */ /* 0x000fc40003f64270 */
[C---:B----4-:R-:W-:Y:S02]  /*19230*/  IADD3 R28, P5, PT, R35.reuse, R28, RZ ;  /* 0x0000001c231c7210 */ /* 0x050fe40007fbe0ff */
[----:B------:R-:W-:Y:S02]  /*19240*/  PRMT R143, RZ, 0x7610, R143 ;  /* 0x00007610ff8f7816 */ /* 0x000fe4000000008f */
[----:B------:R-:W-:Y:S01]  /*19250*/  IADD3 R16, P6, PT, R35, R16, RZ ;  /* 0x0000001023107210 */ /* 0x000fe20007fde0ff */
[----:B------:R1:W-:Y:S06]  /*19260*/  STL [R1+0x69c], R28 ;  /* 0x00069c1c01007387 */ /* 0x0003ec0000100800 */
[----:B0-----:R-:W-:-:S02]  /*19270*/  @P3 IMAD.MOV.U32 R40, RZ, RZ, R28 ;  /* 0x000000ffff283224 */ /* 0x001fc400078e001c */
[----:B--2---:R-:W-:-:S05]  /*19280*/  IMAD.X R41, R37, 0x1, R41, P5 ;  /* 0x0000000125297824 */ /* 0x004fca00028e0629 */
[----:B------:R0:W-:Y:S04]  /*19290*/  STL [R1+0x698], R41 ;  /* 0x0006982901007387 */ /* 0x0001e80000100800 */
[----:B-1----:R-:W2:Y:S04]  /*192a0*/  LDL.LU R28, [R1+0x6b4] ;  /* 0x0006b400011c7983 */ /* 0x002ea80000300800 */
[----:B------:R-:W-:Y:S04]  /*192b0*/  STL [R1+0x6a4], R16 ;  /* 0x0006a41001007387 */ /* 0x000fe80000100800 */
[----:B------:R1:W4:Y:S04]  /*192c0*/  @P3 LDG.E.U8 R143, desc[UR18][R40.64] ;  /* 0x00000012288f3981 */ /* 0x000328000c1e1100 */
[----:B0-----:R-:W2:Y:S01]  /*192d0*/  LDL.LU R41, [R1+0x6a0] ;  /* 0x0006a00001297983 */ /* 0x001ea20000300800 */
[----:B------:R-:W-:-:S02]  /*192e0*/  ISETP.GT.AND P4, PT, R65, 0x55, PT ;  /* 0x000000554100780c */ /* 0x000fc40003f84270 */
[----:B------:R-:W-:Y:S02]  /*192f0*/  IADD3 R30, P5, PT, R35, R30, RZ ;  /* 0x0000001e231e7210 */ /* 0x000fe40007fbe0ff */
[----:B------:R-:W-:Y:S02]  /*19300*/  ISETP.GT.AND P2, PT, R65, 0x56, PT ;  /* 0x000000564100780c */ /* 0x000fe40003f44270 */
[----:B------:R-:W-:Y:S01]  /*19310*/  PRMT R141, RZ, 0x7610, R141 ;  /* 0x00007610ff8d7816 */ /* 0x000fe2000000008d */
[C---:B------:R-:W-:Y:S01]  /*19320*/  IMAD.X R66, R37.reuse, 0x1, R66, P5 ;  /* 0x0000000125427824 */ /* 0x040fe200028e0642 */
[----:B------:R-:W-:Y:S05]  /*19330*/  STL [R1+0x6ac], R30 ;  /* 0x0006ac1e01007387 */ /* 0x000fea0000100800 */
[----:B-1----:R-:W-:Y:S01]  /*19340*/  @P4 IMAD.MOV.U32 R40, RZ, RZ, R16 ;  /* 0x000000ffff284224 */ /* 0x002fe200078e0010 */
[----:B------:R-:W-:Y:S01]  /*19350*/  PRMT R140, RZ, 0x7610, R140 ;  /* 0x00007610ff8c7816 */ /* 0x000fe2000000008c */
[----:B--2---:R-:W-:-:S05]  /*19360*/  IMAD.X R41, R37, 0x1, R41, P6 ;  /* 0x0000000125297824 */ /* 0x004fca00030e0629 */
[----:B------:R0:W-:Y:S04]  /*19370*/  STL [R1+0x6a0], R41 ;  /* 0x0006a02901007387 */ /* 0x0001e80000100800 */
[----:B------:R1:W2:Y:S02]  /*19380*/  @P4 LDG.E.U8 R141, desc[UR18][R40.64] ;  /* 0x00000012288d4981 */ /* 0x0002a4000c1e1100 */
[----:B-1----:R-:W-:Y:S02]  /*19390*/  IMAD.MOV.U32 R40, RZ, RZ, R66 ;  /* 0x000000ffff287224 */ /* 0x002fe400078e0042 */
[----:B0-----:R-:W-:-:S05]  /*193a0*/  IMAD.MOV.U32 R41, RZ, RZ, R30 ;  /* 0x000000ffff297224 */ /* 0x001fca00078e001e */
[----:B------:R-:W-:-:S04]  /*193b0*/  @P2 LOP3.LUT R41, R41, R40, RZ, 0x3c, !PT ;  /* 0x0000002829292212 */ /* 0x000fc800078e3cff */
[----:B------:R-:W-:Y:S02]  /*193c0*/  @P2 LOP3.LUT R40, R41, R40, RZ, 0x3c, !PT ;  /* 0x0000002829282212 */ /* 0x000fe400078e3cff */
[----:B------:R-:W-:Y:S02]  /*193d0*/  IADD3 R29, P4, PT, R35, R29, RZ ;  /* 0x0000001d231d7210 */ /* 0x000fe40007f9e0ff */
[----:B------:R-:W-:Y:S01]  /*193e0*/  @P2 LOP3.LUT R41, R41, R40, RZ, 0x3c, !PT ;  /* 0x0000002829292212 */ /* 0x000fe200078e3cff */
[----:B------:R0:W-:Y:S04]  /*193f0*/  STL [R1+0x6a8], R66 ;  /* 0x0006a84201007387 */ /* 0x0001e80000100800 */
[----:B------:R-:W2:Y:S04]  /*19400*/  LDL.LU R16, [R1+0x6bc] ;  /* 0x0006bc0001107983 */ /* 0x000ea80000300800 */
[----:B------:R1:W2:Y:S04]  /*19410*/  @P2 LDG.E.U8 R140, desc[UR18][R40.64] ;  /* 0x00000012288c2981 */ /* 0x0002a8000c1e1100 */
[----:B0-----:R-:W2:Y:S04]  /*19420*/  LDL.LU R66, [R1+0xa38] ;  /* 0x000a380001427983 */ /* 0x001ea80000300800 */
[----:B------:R-:W-:Y:S04]  /*19430*/  STL [R1+0xf8], R29 ;  /* 0x0000f81d01007387 */ /* 0x000fe80000100800 */
[----:B------:R-:W2:Y:S01]  /*19440*/  LDL.LU R40, [R1+0xf4] ;  /* 0x0000f40001287983 */ /* 0x000ea20000300800 */
[----:B------:R-:W-:Y:S01]  /*19450*/  ISETP.GT.AND P3, PT, R65, 0x57, PT ;  /* 0x000000574100780c */ /* 0x000fe20003f64270 */
[----:B-1----:R-:W-:Y:S01]  /*19460*/  IMAD.MOV.U32 R41, RZ, RZ, R29 ;  /* 0x000000ffff297224 */ /* 0x002fe200078e001d */
[----:B------:R-:W-:Y:S01]  /*19470*/  PRMT R136, RZ, 0x7610, R136 ;  /* 0x00007610ff887816 */ /* 0x000fe20000000088 */
[----:B--2---:R-:W-:-:S10]  /*19480*/  IMAD.X R40, R37, 0x1, R40, P4 ;  /* 0x0000000125287824 */ /* 0x004fd400020e0628 */
[-C--:B------:R-:W-:Y:S01]  /*19490*/  @P3 LOP3.LUT R41, R41, R40.reuse, RZ, 0x3c, !PT ;  /* 0x0000002829293212 */ /* 0x080fe200078e3cff */
[----:B------:R0:W-:Y:S03]  /*194a0*/  STL [R1+0xf4], R40 ;  /* 0x0000f42801007387 */ /* 0x0001e60000100800 */
[----:B0-----:R-:W-:-:S04]  /*194b0*/  @P3 LOP3.LUT R40, R41, R40, RZ, 0x3c, !PT ;  /* 0x0000002829283212 */ /* 0x001fc800078e3cff */
[----:B------:R-:W-:-:S05]  /*194c0*/  @P3 LOP3.LUT R41, R41, R40, RZ, 0x3c, !PT ;  /* 0x0000002829293212 */ /* 0x000fca00078e3cff */
[----:B------:R0:W2:Y:S04]  /*194d0*/  @P3 LDG.E.U8 R136, desc[UR18][R40.64] ;  /* 0x0000001228883981 */ /* 0x0000a8000c1e1100 */
[----:B------:R-:W2:Y:S01]  /*194e0*/  LDL.LU R41, [R1+0x6b0] ;  /* 0x0006b00001297983 */ /* 0x000ea20000300800 */
[----:B------:R-:W-:Y:S02]  /*194f0*/  ISETP.GT.AND P5, PT, R65, 0x58, PT ;  /* 0x000000584100780c */ /* 0x000fe40003fa4270 */
[----:B------:R-:W-:Y:S02]  /*19500*/  IADD3 R28, P2, PT, R35, R28, RZ ;  /* 0x0000001c231c7210 */ /* 0x000fe40007f5e0ff */
[----:B------:R-:W-:-:S03]  /*19510*/  PRMT R54, RZ, 0x7610, R54 ;  /* 0x00007610ff367816 */ /* 0x000fc60000000036 */
[----:B------:R1:W-:Y:S06]  /*19520*/  STL [R1+0x6b4], R28 ;  /* 0x0006b41c01007387 */ /* 0x0003ec0000100800 */
[----:B0-----:R-:W-:Y:S02]  /*19530*/  @P5 IMAD.MOV.U32 R40, RZ, RZ, R28 ;  /* 0x000000ffff285224 */ /* 0x001fe400078e001c */
[----:B--2---:R-:W-:-:S05]  /*19540*/  IMAD.X R41, R37, 0x1, R41, P2 ;  /* 0x0000000125297824 */ /* 0x004fca00010e0629 */
[----:B------:R0:W-:Y:S04]  /*19550*/  STL [R1+0x6b0], R41 ;  /* 0x0006b02901007387 */ /* 0x0001e80000100800 */
[----:B-1----:R-:W2:Y:S04]  /*19560*/  LDL.LU R28, [R1+0x6cc] ;  /* 0x0006cc00011c7983 */ /* 0x002ea80000300800 */
[----:B------:R1:W2:Y:S04]  /*19570*/  @P5 LDG.E.U8 R54, desc[UR18][R40.64] ;  /* 0x0000001228365981 */ /* 0x0002a8000c1e1100 */
[----:B0-----:R-:W2:Y:S01]  /*19580*/  LDL.LU R41, [R1+0x6b8] ;  /* 0x0006b80001297983 */ /* 0x001ea20000300800 */
[----:B------:R-:W-:-:S02]  /*19590*/  ISETP.GT.AND P3, PT, R65, 0x59, PT ;  /* 0x000000594100780c */ /* 0x000fc40003f64270 */
[----:B------:R-:W-:Y:S02]  /*195a0*/  IADD3 R16, P2, PT, R35, R16, RZ ;  /* 0x0000001023107210 */ /* 0x000fe40007f5e0ff */
[----:B------:R-:W-:-:S03]  /*195b0*/  PRMT R86, RZ, 0x7610, R86 ;  /* 0x00007610ff567816 */ /* 0x000fc60000000056 */
[----:B------:R0:W-:Y:S06]  /*195c0*/  STL [R1+0x6bc], R16 ;  /* 0x0006bc1001007387 */ /* 0x0001ec0000100800 */
[----:B-1----:R-:W-:Y:S02]  /*195d0*/  @P3 IMAD.MOV.U32 R40, RZ, RZ, R16 ;  /* 0x000000ffff283224 */ /* 0x002fe400078e0010 */
[----:B--2---:R-:W-:-:S05]  /*195e0*/  IMAD.X R41, R37, 0x1, R41, P2 ;  /* 0x0000000125297824 */ /* 0x004fca00010e0629 */
[----:B------:R1:W-:Y:S04]  /*195f0*/  STL [R1+0x6b8], R41 ;  /* 0x0006b82901007387 */ /* 0x0003e80000100800 */
[----:B0-----:R-:W2:Y:S04]  /*19600*/  LDL.LU R16, [R1+0x6d4] ;  /* 0x0006d40001107983 */ /* 0x001ea80000300800 */
[----:B------:R0:W2:Y:S04]  /*19610*/  @P3 LDG.E.U8 R86, desc[UR18][R40.64] ;  /* 0x0000001228563981 */ /* 0x0000a8000c1e1100 */
[----:B------:R-:W2:Y:S04]  /*19620*/  LDL.LU R40, [R1+0x6c0] ;  /* 0x0006c00001287983 */ /* 0x000ea80000300800 */
[----:B-1----:R-:W0:Y:S01]  /*19630*/  LDL.LU R41, [R1+0x6c4] ;  /* 0x0006c40001297983 */ /* 0x002e220000300800 */
[----:B------:R-:W-:-:S02]  /*19640*/  ISETP.GT.AND P3, PT, R65, 0x5a, PT ;  /* 0x0000005a4100780c */ /* 0x000fc40003f64270 */
[----:B------:R-:W-:Y:S02]  /*19650*/  PRMT R99, RZ, 0x7610, R99 ;  /* 0x00007610ff637816 */ /* 0x000fe40000000063 */
[----:B0-----:R-:W-:-:S05]  /*19660*/  IADD3 R41, P2, PT, R35, R41, RZ ;  /* 0x0000002923297210 */ /* 0x001fca0007f5e0ff */
[----:B--2---:R-:W-:Y:S01]  /*19670*/  IMAD.X R40, R37, 0x1, R40, P2 ;  /* 0x0000000125287824 */ /* 0x004fe200010e0628 */
[----:B------:R0:W-:Y:S04]  /*19680*/  STL [R1+0x6c4], R41 ;  /* 0x0006c42901007387 */ /* 0x0001e80000100800 */
[----:B------:R1:W-:Y:S01]  /*19690*/  STL [R1+0x6c0], R40 ;  /* 0x0006c02801007387 */ /* 0x0003e20000100800 */
[----:B0-----:R-:W-:-:S04]  /*196a0*/  @P3 LOP3.LUT R41, R41, R40, RZ, 0x3c, !PT ;  /* 0x0000002829293212 */ /* 0x001fc800078e3cff */
[----:B-1----:R-:W-:-:S04]  /*196b0*/  @P3 LOP3.LUT R40, R41, R40, RZ, 0x3c, !PT ;  /* 0x0000002829283212 */ /* 0x002fc800078e3cff */
        /* <DEDUP_REMOVED lines=246> */
[----:B-1----:R-:W2:Y:S01]  /*1a620*/  LDL.LU R41, [R1+0x768] ;  /* 0x0007680001297983 */ /* 0x002ea20000300800 */
[----:B------:R-:W-:-:S02]  /*1a630*/  ISETP.GT.AND P3, PT, R65, RZ, PT ;  /* 0x000000ff4100720c */ /* 0x000fc40003f64270 */
[----:B------:R-:W-:Y:S02]  /*1a640*/  IADD3 R2, P2, PT, R35, R2, RZ ;  /* 0x0000000223027210 */ /* 0x000fe40007f5e0ff */
[----:B------:R-:W-:-:S03]  /*1a650*/  PRMT R83, RZ, 0x7610, R83 ;  /* 0x00007610ff537816 */ /* 0x000fc60000000053 */
[----:B------:R-:W-:-:S06]  /*1a660*/  IMAD.X R3, R37, 0x1, R3, P2 ;  /* 0x0000000125037824 */ /* 0x000fcc00010e0603 */
[----:B------:R-:W3:Y:S01]  /*1a670*/  @P3 LDG.E.U8 R83, desc[UR18][R2.64] ;  /* 0x0000001202533981 */ /* 0x000ee2000c1e1100 */
        /* <DEDUP_REMOVED lines=131> */
[----:B------:R-:W-:Y:S06]  /*1aeb0*/  STL [R1+0x7c4], R28 ;  /* 0x0007c41c01007387 */ /* 0x000fec0000100800 */
[----:B0-----:R-:W-:Y:S02]  /*1aec0*/  @P3 IMAD.MOV.U32 R40, RZ, RZ, R28 ;  /* 0x000000ffff283224 */ /* 0x001fe400078e001c */
[----:B--2---:R-:W-:-:S05]  /*1aed0*/  IMAD.X R41, R37, 0x1, R41, P2 ;  /* 0x0000000125297824 */ /* 0x004fca00010e0629 */
[----:B------:R0:W-:Y:S04]  /*1aee0*/  STL [R1+0x7c0], R41 ;  /* 0x0007c02901007387 */ /* 0x0001e80000100800 */
[----:B------:R1:W2:Y:S04]  /*1aef0*/  @P3 LDG.E.U8 R76, desc[UR18][R40.64] ;  /* 0x00000012284c3981 */ /* 0x0002a8000c1e1100 */
[----:B0-----:R-:W2:Y:S01]  /*1af00*/  LDL.LU R41, [R1+0x11c] ;  /* 0x00011c0001297983 */ /* 0x001ea20000300800 */
[----:B------:R-:W-:Y:S02]  /*1af10*/  ISETP.GT.AND P4, PT, R65, 0x7f, PT ;  /* 0x0000007f4100780c */ /* 0x000fe40003f84270 */
[----:B------:R-:W-:-:S02]  /*1af20*/  IADD3 R16, P3, PT, R35, R16, RZ ;  /* 0x0000001023107210 */ /* 0x000fc40007f7e0ff */
[----:B------:R-:W-:-:S03]  /*1af30*/  PRMT R74, RZ, 0x7610, R74 ;  /* 0x00007610ff4a7816 */ /* 0x000fc6000000004a */
[----:B------:R0:W-:Y:S06]  /*1af40*/  STL [R1+0x120], R16 ;  /* 0x0001201001007387 */ /* 0x0001ec0000100800 */
[----:B-1----:R-:W-:Y:S01]  /*1af50*/  @P4 IMAD.MOV.U32 R40, RZ, RZ, R16 ;  /* 0x000000ffff284224 */ /* 0x002fe200078e0010 */
[----:B------:R-:W1:Y:S01]  /*1af60*/  S2R R28, SR_TID.X ;  /* 0x00000000001c7919 */ /* 0x000e620000002100 */
[----:B--2---:R-:W-:-:S05]  /*1af70*/  IMAD.X R41, R37, 0x1, R41, P3 ;  /* 0x0000000125297824 */ /* 0x004fca00018e0629 */
[----:B------:R2:W-:Y:S04]  /*1af80*/  STL [R1+0x11c], R41 ;  /* 0x00011c2901007387 */ /* 0x0005e80000100800 */
[----:B0-----:R-:W3:Y:S04]  /*1af90*/  LDL.LU R16, [R1+0x1e8] ;  /* 0x0001e80001107983 */ /* 0x001ee80000300800 */
[----:B------:R0:W3:Y:S04]  /*1afa0*/  @P4 LDG.E.U8 R74, desc[UR18][R40.64] ;  /* 0x00000012284a4981 */ /* 0x0000e8000c1e1100 */
[----:B------:R-:W3:Y:S04]  /*1afb0*/  LDL.LU R40, [R1+0x124] ;  /* 0x0001240001287983 */ /* 0x000ee80000300800 */
[----:B--2---:R-:W0:Y:S01]  /*1afc0*/  LDL.LU R41, [R1+0x128] ;  /* 0x0001280001297983 */ /* 0x004e220000300800 */
[----:B-1----:R-:W-:Y:S01]  /*1afd0*/  LOP3.LUT R28, R28, 0x7f, RZ, 0xc0, !PT ;  /* 0x0000007f1c1c7812 */ /* 0x002fe200078ec0ff */
[----:B------:R-:W-:Y:S03]  /*1afe0*/  BAR.SYNC.DEFER_BLOCKING 0x0 ;  /* 0x0000000000007b1d */ /* 0x000fe60000010000 */
[----:B------:R-:W-:-:S02]  /*1aff0*/  ISETP.GE.AND P2, PT, R28, R65, PT ;  /* 0x000000411c00720c */ /* 0x000fc40003f46270 */
[----:B------:R-:W-:Y:S02]  /*1b000*/  PRMT R73, RZ, 0x7610, R73 ;  /* 0x00007610ff497816 */ /* 0x000fe40000000049 */
[----:B0-----:R-:W-:-:S05]  /*1b010*/  IADD3 R41, P3, PT, R36, R41, RZ ;  /* 0x0000002924297210 */ /* 0x001fca0007f7e0ff */
[----:B---3--:R-:W-:Y:S01]  /*1b020*/  IMAD.X R40, R38, 0x1, R40, P3 ;  /* 0x0000000126287824 */ /* 0x008fe200018e0628 */
[----:B------:R0:W-:Y:S04]  /*1b030*/  STL [R1+0x128], R41 ;  /* 0x0001282901007387 */ /* 0x0001e80000100800 */
[----:B------:R1:W-:Y:S01]  /*1b040*/  STL [R1+0x124], R40 ;  /* 0x0001242801007387 */ /* 0x0003e20000100800 */
[----:B0-----:R-:W-:-:S04]  /*1b050*/  @!P2 LOP3.LUT R41, R41, R40, RZ, 0x3c, !PT ;  /* 0x000000282929a212 */ /* 0x001fc800078e3cff */
[----:B-1----:R-:W-:-:S04]  /*1b060*/  @!P2 LOP3.LUT R40, R41, R40, RZ, 0x3c, !PT ;  /* 0x000000282928a212 */ /* 0x002fc800078e3cff */
[----:B------:R-:W-:-:S05]  /*1b070*/  @!P2 LOP3.LUT R41, R41, R40, RZ, 0x3c, !PT ;  /* 0x000000282929a212 */ /* 0x000fca00078e3cff */
[----:B------:R0:W2:Y:S04]  /*1b080*/  @!P2 LDG.E.U8 R73, desc[UR18][R40.64] ;  /* 0x000000122849a981 */ /* 0x0000a8000c1e1100 */
[----:B------:R-:W3:Y:S04]  /*1b090*/  LDL.LU R40, [R1+0x164] ;  /* 0x0001640001287983 */ /* 0x000ee80000300800 */
[----:B------:R-:W0:Y:S01]  /*1b0a0*/  LDL.LU R41, [R1+0x168] ;  /* 0x0001680001297983 */ /* 0x000e220000300800 */
        /* <DEDUP_REMOVED lines=8> */
[----:B------:R0:W3:Y:S04]  /*1b130*/  @!P2 LDG.E.U8 R72, desc[UR18][R40.64] ;  /* 0x000000122848a981 */ /* 0x0000e8000c1e1100 */
[----:B------:R-:W2:Y:S04]  /*1b140*/  LDL.LU R40, [R1+0x1a4] ;  /* 0x0001a40001287983 */ /* 0x000ea80000300800 */
[----:B------:R-:W0:Y:S01]  /*1b150*/  LDL.LU R41, [R1+0x1a8] ;  /* 0x0001a80001297983 */ /* 0x000e220000300800 */
[----:B------:R-:W-:Y:S02]  /*1b160*/  PRMT R71, RZ, 0x7610, R71 ;  /* 0x00007610ff477816 */ /* 0x000fe40000000047 */
[----:B0-----:R-:W-:-:S05]  /*1b170*/  IADD3 R41, P3, PT, R36, R41, RZ ;  /* 0x0000002924297210 */ /* 0x001fca0007f7e0ff */
[----:B--2---:R-:W-:Y:S01]  /*1b180*/  IMAD.X R40, R38, 0x1, R40, P3 ;  /* 0x0000000126287824 */ /* 0x004fe200018e0628 */
[----:B------:R0:W-:Y:S04]  /*1b190*/  STL [R1+0x1a8], R41 ;  /* 0x0001a82901007387 */ /* 0x0001e80000100800 */
[----:B------:R1:W-:Y:S01]  /*1b1a0*/  STL [R1+0x1a4], R40 ;  /* 0x0001a42801007387 */ /* 0x0003e20000100800 */
[----:B0-----:R-:W-:-:S04]  /*1b1b0*/  @!P2 LOP3.LUT R41, R41, R40, RZ, 0x3c, !PT ;  /* 0x000000282929a212 */ /* 0x001fc800078e3cff */
[----:B-1----:R-:W-:-:S04]  /*1b1c0*/  @!P2 LOP3.LUT R40, R41, R40, RZ, 0x3c, !PT ;  /* 0x000000282928a212 */ /* 0x002fc800078e3cff */
[----:B------:R-:W-:-:S05]  /*1b1d0*/  @!P2 LOP3.LUT R41, R41, R40, RZ, 0x3c, !PT ;  /* 0x000000282929a212 */ /* 0x000fca00078e3cff */
[----:B------:R0:W2:Y:S04]  /*1b1e0*/  @!P2 LDG.E.U8 R71, desc[UR18][R40.64] ;  /* 0x000000122847a981 */ /* 0x0000a8000c1e1100 */
[----:B------:R-:W2:Y:S01]  /*1b1f0*/  LDL.LU R41, [R1+0x1e4] ;  /* 0x0001e40001297983 */ /* 0x000ea20000300800 */
[----:B------:R-:W-:Y:S02]  /*1b200*/  IADD3 R16, P3, PT, R36, R16, RZ ;  /* 0x0000001024107210 */ /* 0x000fe40007f7e0ff */
[----:B------:R-:W-:-:S03]  /*1b210*/  PRMT R70, RZ, 0x7610, R70 ;  /* 0x00007610ff467816 */ /* 0x000fc60000000046 */
[----:B0-----:R-:W-:Y:S01]  /*1b220*/  @!P2 IMAD.MOV.U32 R40, RZ, RZ, R16 ;  /* 0x000000ffff28a224 */ /* 0x001fe200078e0010 */
[----:B------:R0:W-:Y:S01]  /*1b230*/  STL [R1+0x1e8], R16 ;  /* 0x0001e81001007387 */ /* 0x0001e20000100800 */
[----:B--2---:R-:W-:-:S05]  /*1b240*/  IMAD.X R41, R38, 0x1, R41, P3 ;  /* 0x0000000126297824 */ /* 0x004fca00018e0629 */
[----:B------:R1:W-:Y:S04]  /*1b250*/  STL [R1+0x1e4], R41 ;  /* 0x0001e42901007387 */ /* 0x0003e80000100800 */
[----:B0-----:R-:W2:Y:S04]  /*1b260*/  LDL.LU R16, [R1+0x308] ;  /* 0x0003080001107983 */ /* 0x001ea80000300800 */
[----:B------:R0:W2:Y:S04]  /*1b270*/  @!P2 LDG.E.U8 R70, desc[UR18][R40.64] ;  /* 0x000000122846a981 */ /* 0x0000a8000c1e1100 */
[----:B------:R-:W2:Y:S04]  /*1b280*/  LDL.LU R40, [R1+0x224] ;  /* 0x0002240001287983 */ /* 0x000ea80000300800 */
[----:B-1----:R-:W0:Y:S01]  /*1b290*/  LDL.LU R41, [R1+0x240] ;  /* 0x0002400001297983 */ /* 0x002e220000300800 */
[----:B------:R-:W-:-:S02]  /*1b2a0*/  PRMT R69, RZ, 0x7610, R69 ;  /* 0x00007610ff457816 */ /* 0x000fc40000000045 */
        /* <DEDUP_REMOVED lines=41> */
[----:B------:R-:W-:-:S03]  /*1b540*/  PRMT R65, RZ, 0x7610, R65 ;  /* 0x00007610ff417816 */ /* 0x000fc60000000041 */
[----:B------:R1:W-:Y:S01]  /*1b550*/  STS.U8 [R28+UR9+0x8000], R83 ;  /* 0x008000531c007988 */ /* 0x0003e20008000009 */
[----:B0-----:R-:W-:-:S05]  /*1b560*/  IADD3 R41, P3, PT, R36, R41, RZ ;  /* 0x0000002924297210 */ /* 0x001fca0007f7e0ff */
[----:B--2---:R-:W-:Y:S01]  /*1b570*/  IMAD.X R40, R38, 0x1, R40, P3 ;  /* 0x0000000126287824 */ /* 0x004fe200018e0628 */
[----:B------:R0:W-:Y:S04]  /*1b580*/  STL [R1+0x348], R41 ;  /* 0x0003482901007387 */ /* 0x0001e80000100800 */
[----:B------:R2:W-:Y:S04]  /*1b590*/  STL [R1+0x344], R40 ;  /* 0x0003442801007387 */ /* 0x0005e80000100800 */
[----:B-1----:R-:W3:Y:S01]  /*1b5a0*/  LDL.LU R83, [R1+0x448] ;  /* 0x0004480001537983 */ /* 0x002ee20000300800 */
[----:B0-----:R-:W-:-:S04]  /*1b5b0*/  @!P2 LOP3.LUT R41, R41, R40, RZ, 0x3c, !PT ;  /* 0x000000282929a212 */ /* 0x001fc800078e3cff */
[----:B--2---:R-:W-:-:S04]  /*1b5c0*/  @!P2 LOP3.LUT R40, R41, R40, RZ, 0x3c, !PT ;  /* 0x000000282928a212 */ /* 0x004fc800078e3cff */
[----:B------:R-:W-:-:S05]  /*1b5d0*/  @!P2 LOP3.LUT R41, R41, R40, RZ, 0x3c, !PT ;  /* 0x000000282929a212 */ /* 0x000fca00078e3cff */
[----:B------:R0:W2:Y:S04]  /*1b5e0*/  @!P2 LDG.E.U8 R65, desc[UR18][R40.64] ;  /* 0x000000122841a981 */ /* 0x0000a8000c1e1100 */
[----:B------:R-:W2:Y:S04]  /*1b5f0*/  LDL.LU R40, [R1+0x384] ;  /* 0x0003840001287983 */ /* 0x000ea80000300800 */
[----:B------:R-:W0:Y:S04]  /*1b600*/  LDL.LU R41, [R1+0x388] ;  /* 0x0003880001297983 */ /* 0x000e280000300800 */
[----:B------:R1:W-:Y:S02]  /*1b610*/  STS.U8 [R28+UR9+0x8400], R64 ;  /* 0x008400401c007988 */ /* 0x0003e40008000009 */
[----:B-1----:R-:W-:-:S02]  /*1b620*/  PRMT R64, RZ, 0x7610, R64 ;  /* 0x00007610ff407816 */ /* 0x002fc40000000040 */
        /* <DEDUP_REMOVED lines=21> */
[----:B------:R-:W-:-:S03]  /*1b780*/  IADD3 R16, P3, PT, R36, R16, RZ ;  /* 0x0000001024107210 */ /* 0x000fc60007f7e0ff */
[----:B------:R1:W-:Y:S02]  /*1b790*/  STS.U8 [R28+UR9+0x8c00], R62 ;  /* 0x008c003e1c007988 */ /* 0x0003e40008000009 */
[----:B0-----:R-:W-:Y:S02]  /*1b7a0*/  @!P2 IMAD.MOV.U32 R40, RZ, RZ, R16 ;  /* 0x000000ffff28a224 */ /* 0x001fe400078e0010 */
[----:B------:R0:W-:Y:S01]  /*1b7b0*/  STL [R1+0x408], R16 ;  /* 0x0004081001007387 */ /* 0x0001e20000100800 */
[----:B-1----:R-:W-:Y:S01]  /*1b7c0*/  PRMT R62, RZ, 0x7610, R62 ;  /* 0x00007610ff3e7816 */ /* 0x002fe2000000003e */
[----:B--2---:R-:W-:-:S05]  /*1b7d0*/  IMAD.X R41, R38, 0x1, R41, P3 ;  /* 0x0000000126297824 */ /* 0x004fca00018e0629 */
[----:B------:R1:W-:Y:S04]  /*1b7e0*/  STL [R1+0x404], R41 ;  /* 0x0004042901007387 */ /* 0x0003e80000100800 */
[----:B0-----:R-:W2:Y:S04]  /*1b7f0*/  LDL.LU R16, [R1+0x500] ;  /* 0x0005000001107983 */ /* 0x001ea80000300800 */
[----:B------:R0:W2:Y:S04]  /*1b800*/  @!P2 LDG.E.U8 R62, desc[UR18][R40.64] ;  /* 0x00000012283ea981 */ /* 0x0000a8000c1e1100 */
[----:B-1----:R-:W2:Y:S01]  /*1b810*/  LDL.LU R41, [R1+0x444] ;  /* 0x0004440001297983 */ /* 0x002ea20000300800 */
[----:B---3--:R-:W-:-:S03]  /*1b820*/  IADD3 R83, P3, PT, R36, R83, RZ ;  /* 0x0000005324537210 */ /* 0x008fc60007f7e0ff */
[----:B------:R1:W-:Y:S02]  /*1b830*/  STS.U8 [R28+UR9+0x9000], R61 ;  /* 0x0090003d1c007988 */ /* 0x0003e40008000009 */
[----:B0-----:R-:W-:Y:S02]  /*1b840*/  @!P2 IMAD.MOV.U32 R40, RZ, RZ, R83 ;  /* 0x000000ffff28a224 */ /* 0x001fe400078e0053 */
[----:B------:R0:W-:Y:S01]  /*1b850*/  STL [R1+0x448], R83 ;  /* 0x0004485301007387 */ /* 0x0001e20000100800 */
[----:B-1----:R-:W-:Y:S01]  /*1b860*/  PRMT R61, RZ, 0x7610, R61 ;  /* 0x00007610ff3d7816 */ /* 0x002fe2000000003d */
[----:B--2---:R-:W-:-:S05]  /*1b870*/  IMAD.X R41, R38, 0x1, R41, P3 ;  /* 0x0000000126297824 */ /* 0x004fca00018e0629 */
[----:B------:R1:W-:Y:S04]  /*1b880*/  STL [R1+0x444], R41 ;  /* 0x0004442901007387 */ /* 0x0003e80000100800 */
[----:B0-----:R-:W2:Y:S04]  /*1b890*/  LDL.LU R83, [R1+0x130] ;  /* 0x0001300001537983 */ /* 0x001ea80000300800 */
[----:B------:R0:W3:Y:S04]  /*1b8a0*/  @!P2 LDG.E.U8 R61, desc[UR18][R40.64] ;  /* 0x00000012283da981 */ /* 0x0000e8000c1e1100 */
[----:B------:R-:W2:Y:S04]  /*1b8b0*/  LDL.LU R40, [R1+0x484] ;  /* 0x0004840001287983 */ /* 0x000ea80000300800 */
[----:B-1----:R-:W0:Y:S04]  /*1b8c0*/  LDL.LU R41, [R1+0x488] ;  /* 0x0004880001297983 */ /* 0x002e280000300800 */
        /* <DEDUP_REMOVED lines=111> */
[----:B0-----:R-:W0:Y:S01]  /*1bfc0*/  S2R R40, SR_TID.X ;  /* 0x0000000000287919 */ /* 0x001e220000002100 */
[----:B------:R-:W-:-:S05]  /*1bfd0*/  IADD3 R16, P3, PT, R36, R16, RZ ;  /* 0x0000001024107210 */ /* 0x000fca0007f7e0ff */
[----:B------:R-:W-:Y:S01]  /*1bfe0*/  STL [R1+0x310], R16 ;  /* 0x0003101001007387 */ /* 0x000fe20000100800 */
[----:B0-----:R-:W-:-:S05]  /*1bff0*/  LOP3.LUT R40, R40, 0x7f, RZ, 0xc0, !PT ;  /* 0x0000007f28287812 */ /* 0x001fca00078ec0ff */
[----:B------:R0:W-:Y:S02]  /*1c000*/  STS.U8 [R40+UR9+0xbc00], R50 ;  /* 0x00bc003228007988 */ /* 0x0001e40008000009 */
[----:B0-----:R-:W-:Y:S01]  /*1c010*/  PRMT R50, RZ, 0x7610, R50 ;  /* 0x00007610ff327816 */ /* 0x001fe20000000032 */
[----:B------:R-:W-:Y:S02]  /*1c020*/  @!P2 IMAD.MOV.U32 R40, RZ, RZ, R16 ;  /* 0x000000ffff28a224 */ /* 0x000fe400078e0010 */
[----:B--2---:R-:W-:-:S05]  /*1c030*/  IMAD.X R41, R38, 0x1, R41, P3 ;  /* 0x0000000126297824 */ /* 0x004fca00018e0629 */
[----:B------:R0:W-:Y:S04]  /*1c040*/  STL [R1+0x30c], R41 ;  /* 0x00030c2901007387 */ /* 0x0001e80000100800 */
[----:B------:R-:W2:Y:S04]  /*1c050*/  LDL.LU R16, [R1+0x410] ;  /* 0x0004100001107983 */ /* 0x000ea80000300800 */
[----:B------:R1:W2:Y:S04]  /*1c060*/  @!P2 LDG.E.U8 R50, desc[UR18][R40.64] ;  /* 0x000000122832a981 */ /* 0x0002a8000c1e1100 */
[----:B0-----:R-:W2:Y:S01]  /*1c070*/  LDL.LU R41, [R1+0x34c] ;  /* 0x00034c0001297983 */ /* 0x001ea20000300800 */
[----:B------:R-:W0:Y:S01]  /*1c080*/  S2R R28, SR_TID.X ;  /* 0x00000000001c7919 */ /* 0x000e220000002100 */
[----:B------:R-:W-:-:S05]  /*1c090*/  IADD3 R83, P3, PT, R36, R83, RZ ;  /* 0x0000005324537210 */ /* 0x000fca0007f7e0ff */
[----:B-1----:R-:W-:Y:S01]  /*1c0a0*/  @!P2 IMAD.MOV.U32 R40, RZ, RZ, R83 ;  /* 0x000000ffff28a224 */ /* 0x002fe200078e0053 */
[----:B------:R-:W-:Y:S01]  /*1c0b0*/  STL [R1+0x350], R83 ;  /* 0x0003505301007387 */ /* 0x000fe20000100800 */
[----:B0-----:R-:W-:-:S04]  /*1c0c0*/  LOP3.LUT R28, R28, 0x7f, RZ, 0xc0, !PT ;  /* 0x0000007f1c1c7812 */ /* 0x001fc800078ec0ff */
[----:B------:R-:W-:-:S05]  /*1c0d0*/  LOP3.LUT R28, R28, 0x10, RZ, 0x3c, !PT ;  /* 0x000000101c1c7812 */ /* 0x000fca00078e3cff */
[----:B------:R0:W-:Y:S02]  /*1c0e0*/  STS.U8 [R28+UR9+0x8080], R49 ;  /* 0x008080311c007988 */ /* 0x0001e40008000009 */
[----:B0-----:R-:W-:Y:S01]  /*1c0f0*/  PRMT R49, RZ, 0x7610, R49 ;  /* 0x00007610ff317816 */ /* 0x001fe20000000031 */
[----:B--2---:R-:W-:-:S05]  /*1c100*/  IMAD.X R41, R38, 0x1, R41, P3 ;  /* 0x0000000126297824 */ /* 0x004fca00018e0629 */
[----:B------:R0:W-:Y:S04]  /*1c110*/  STL [R1+0x34c], R41 ;  /* 0x00034c2901007387 */ /* 0x0001e80000100800 */
[----:B------:R-:W2:Y:S04]  /*1c120*/  LDL.LU R83, [R1+0x450] ;  /* 0x0004500001537983 */ /* 0x000ea80000300800 */
[----:B------:R1:W2:Y:S04]  /*1c130*/  @!P2 LDG.E.U8 R49, desc[UR18][R40.64] ;  /* 0x000000122831a981 */ /* 0x0002a8000c1e1100 */
[----:B------:R-:W2:Y:S04]  /*1c140*/  LDL.LU R40, [R1+0x38c] ;  /* 0x00038c0001287983 */ /* 0x000ea80000300800 */
[----:B0-----:R-:W1:Y:S04]  /*1c150*/  LDL.LU R41, [R1+0x390] ;  /* 0x0003900001297983 */ /* 0x001e680000300800 */
[----:B------:R0:W-:Y:S02]  /*1c160*/  STS.U8 [R28+UR9+0x8480], R48 ;  /* 0x008480301c007988 */ /* 0x0001e40008000009 */
[----:B0-----:R-:W-:-:S02]  /*1c170*/  PRMT R48, RZ, 0x7610, R48 ;  /* 0x00007610ff307816 */ /* 0x001fc40000000030 */
[----:B-1----:R-:W-:-:S05]  /*1c180*/  IADD3 R41, P3, PT, R36, R41, RZ ;  /* 0x0000002924297210 */ /* 0x002fca0007f7e0ff */
        /* <DEDUP_REMOVED lines=65> */
[----:B------:R-:W-:Y:S02]  /*1c5a0*/  STS.U8 [R28+UR9+0xa080], R82 ;  /* 0x00a080521c007988 */ /* 0x000fe40008000009 */
[----:B0-----:R-:W-:Y:S02]  /*1c5b0*/  @!P2 IMAD.MOV.U32 R40, RZ, RZ, R16 ;  /* 0x000000ffff28a224 */ /* 0x001fe400078e0010 */
[----:B------:R0:W-:Y:S01]  /*1c5c0*/  STL [R1+0x508], R16 ;  /* 0x0005081001007387 */ /* 0x0001e20000100800 */
[----:B--2---:R-:W-:-:S05]  /*1c5d0*/  IMAD.X R41, R38, 0x1, R41, P3 ;  /* 0x0000000126297824 */ /* 0x004fca00018e0629 */
[----:B------:R-:W-:Y:S04]  /*1c5e0*/  STL [R1+0x504], R41 ;  /* 0x0005042901007387 */ /* 0x000fe80000100800 */
[----:B0-----:R-:W2:Y:S04]  /*1c5f0*/  LDL.LU R16, [R1+0x1f8] ;  /* 0x0001f80001107983 */ /* 0x001ea80000300800 */
[----:B------:R-:W2:Y:S01]  /*1c600*/  LDL.LU R82, [R1+0x134] ;  /* 0x0001340001527983 */ /* 0x000ea20000300800 */
[----:B------:R-:W-:-:S03]  /*1c610*/  IADD3 R83, P3, PT, R36, R83, RZ ;  /* 0x0000005324537210 */ /* 0x000fc60007f7e0ff */
[----:B------:R0:W-:Y:S04]  /*1c620*/  STS.U8 [R28+UR9+0x9c80], R42 ;  /* 0x009c802a1c007988 */ /* 0x0001e80008000009 */
[----:B------:R1:W-:Y:S01]  /*1c630*/  STL [R1+0x138], R83 ;  /* 0x0001385301007387 */ /* 0x0003e20000100800 */
[----:B0-----:R-:W-:-:S06]  /*1c640*/  PRMT R42, RZ, 0x7610, R42 ;  /* 0x00007610ff2a7816 */ /* 0x001fcc000000002a */
[----:B------:R0:W3:Y:S02]  /*1c650*/  @!P2 LDG.E.U8 R42, desc[UR18][R40.64] ;  /* 0x00000012282aa981 */ /* 0x0000e4000c1e1100 */
[----:B0-----:R-:W-:Y:S01]  /*1c660*/  PRMT R41, RZ, 0x7610, R41 ;  /* 0x00007610ff297816 */ /* 0x001fe20000000029 */
[----:B--2---:R-:W-:-:S05]  /*1c670*/  IMAD.X R82, R38, 0x1, R82, P3 ;  /* 0x0000000126527824 */ /* 0x004fca00018e0652 */
[-C--:B-1----:R-:W-:Y:S01]  /*1c680*/  @!P2 LOP3.LUT R83, R83, R82.reuse, RZ, 0x3c, !PT ;  /* 0x000000525353a212 */ /* 0x082fe200078e3cff */
[----:B------:R0:W-:Y:S03]  /*1c690*/  STL [R1+0x134], R82 ;  /* 0x0001345201007387 */ /* 0x0001e60000100800 */
[----:B0-----:R-:W-:-:S04]  /*1c6a0*/  @!P2 LOP3.LUT R82, R83, R82, RZ, 0x3c, !PT ;  /* 0x000000525352a212 */ /* 0x001fc800078e3cff */
        /* <DEDUP_REMOVED lines=75> */
[----:B------:R0:W-:Y:S01]  /*1cb60*/  STS.U8 [R28+UR9+0xa480], R109 ;  /* 0x00a4806d1c007988 */ /* 0x0001e20008000009 */
[----:B-1----:R-:W-:-:S03]  /*1cb70*/  PRMT R90, RZ, 0x7610, R90 ;  /* 0x00007610ff5a7816 */ /* 0x002fc6000000005a */
[----:B0-----:R-:W3:Y:S04]  /*1cb80*/  LDL.LU R28, [R1+0x398] ;  /* 0x00039800011c7983 */ /* 0x001ee80000300800 */
[----:B------:R0:W-:Y:S01]  /*1cb90*/  STL [R1+0x318], R16 ;  /* 0x0003181001007387 */ /* 0x0001e20000100800 */
[----:B--2---:R-:W-:-:S05]  /*1cba0*/  IMAD.X R83, R38, 0x1, R83, P3 ;  /* 0x0000000126537824 */ /* 0x004fca00018e0653 */
[----:B------:R1:W-:Y:S04]  /*1cbb0*/  STL [R1+0x314], R83 ;  /* 0x0003145301007387 */ /* 0x0003e80000100800 */
[----:B0-----:R-:W2:Y:S04]  /*1cbc0*/  LDL.LU R16, [R1+0x418] ;  /* 0x0004180001107983 */ /* 0x001ea80000300800 */
[----:B------:R0:W2:Y:S04]  /*1cbd0*/  @!P2 LDG.E.U8 R90, desc[UR18][R82.64] ;  /* 0x00000012525aa981 */ /* 0x0000a8000c1e1100 */
[----:B------:R-:W2:Y:S04]  /*1cbe0*/  LDL.LU R82, [R1+0x354] ;  /* 0x0003540001527983 */ /* 0x000ea80000300800 */
[----:B-1----:R-:W0:Y:S01]  /*1cbf0*/  LDL.LU R83, [R1+0x358] ;  /* 0x0003580001537983 */ /* 0x002e220000300800 */
[----:B------:R-:W1:Y:S02]  /*1cc00*/  S2R R29, SR_TID.X ;  /* 0x00000000001d7919 */ /* 0x000e640000002100 */
[----:B-1----:R-:W-:-:S04]  /*1cc10*/  LOP3.LUT R29, R29, 0x7f, RZ, 0xc0, !PT ;  /* 0x0000007f1d1d7812 */ /* 0x002fc800078ec0ff */
[----:B------:R-:W-:-:S05]  /*1cc20*/  LOP3.LUT R29, R29, 0x20, RZ, 0x3c, !PT ;  /* 0x000000201d1d7812 */ /* 0x000fca00078e3cff */
[----:B------:R1:W-:Y:S02]  /*1cc30*/  STS.U8 [R29+UR9+0x8100], R91 ;  /* 0x0081005b1d007988 */ /* 0x0003e40008000009 */
[----:B-1----:R-:W-:Y:S02]  /*1cc40*/  PRMT R91, RZ, 0x7610, R91 ;  /* 0x00007610ff5b7816 */ /* 0x002fe4000000005b */
        /* <DEDUP_REMOVED lines=165> */
[----:B0-----:R-:W-:Y:S01]  /*1d6a0*/  @!P2 IMAD.MOV.U32 R82, RZ, RZ, R16 ;  /* 0x000000ffff52a224 */ /* 0x001fe200078e0010 */
[----:B-1----:R-:W-:Y:S01]  /*1d6b0*/  PRMT R95, RZ, 0x7610, R95 ;  /* 0x00007610ff5f7816 */ /* 0x002fe2000000005f */
[----:B------:R-:W3:Y:S04]  /*1d6c0*/  LDL.LU R29, [R1+0x3a0] ;  /* 0x0003a000011d7983 */ /* 0x000ee80000300800 */
[----:B------:R0:W-:Y:S01]  /*1d6d0*/  STL [R1+0x320], R16 ;  /* 0x0003201001007387 */ /* 0x0001e20000100800 */
[----:B------:R-:W1:Y:S01]  /*1d6e0*/  S2R R30, SR_TID.X ;  /* 0x00000000001e7919 */ /* 0x000e620000002100 */
[----:B--2---:R-:W-:-:S05]  /*1d6f0*/  IMAD.X R83, R38, 0x1, R83, P3 ;  /* 0x0000000126537824 */ /* 0x004fca00018e0653 */
[----:B------:R2:W-:Y:S04]  /*1d700*/  STL [R1+0x31c], R83 ;  /* 0x00031c5301007387 */ /* 0x0005e80000100800 */
[----:B0-----:R-:W3:Y:S04]  /*1d710*/  LDL.LU R16, [R1+0x3e0] ;  /* 0x0003e00001107983 */ /* 0x001ee80000300800 */
[----:B------:R0:W3:Y:S04]  /*1d720*/  @!P2 LDG.E.U8 R95, desc[UR18][R82.64] ;  /* 0x00000012525fa981 */ /* 0x0000e8000c1e1100 */
[----:B--2---:R-:W2:Y:S01]  /*1d730*/  LDL.LU R83, [R1+0x35c] ;  /* 0x00035c0001537983 */ /* 0x004ea20000300800 */
[----:B-1----:R-:W-:-:S02]  /*1d740*/  LOP3.LUT R30, R30, 0x7f, RZ, 0xc0, !PT ;  /* 0x0000007f1e1e7812 */ /* 0x002fc400078ec0ff */
[----:B------:R-:W-:Y:S02]  /*1d750*/  IADD3 R28, P3, PT, R36, R28, RZ ;  /* 0x0000001c241c7210 */ /* 0x000fe40007f7e0ff */
[----:B------:R-:W-:-:S03]  /*1d760*/  LOP3.LUT R30, R30, 0x30, RZ, 0x3c, !PT ;  /* 0x000000301e1e7812 */ /* 0x000fc600078e3cff */
[----:B0-----:R-:W-:Y:S02]  /*1d770*/  @!P2 IMAD.MOV.U32 R82, RZ, RZ, R28 ;  /* 0x000000ffff52a224 */ /* 0x001fe400078e001c */
[----:B------:R0:W-:Y:S04]  /*1d780*/  STS.U8 [R30+UR9+0x8180], R94 ;  /* 0x0081805e1e007988 */ /* 0x0001e80008000009 */
[----:B------:R1:W-:Y:S01]  /*1d790*/  STL [R1+0x360], R28 ;  /* 0x0003601c01007387 */ /* 0x0003e20000100800 */
[----:B0-----:R-:W-:Y:S01]  /*1d7a0*/  PRMT R94, RZ, 0x7610, R94 ;  /* 0x00007610ff5e7816 */ /* 0x001fe2000000005e */
[----:B--2---:R-:W-:-:S05]  /*1d7b0*/  IMAD.X R83, R38, 0x1, R83, P3 ;  /* 0x0000000126537824 */ /* 0x004fca00018e0653 */
[----:B------:R0:W-:Y:S04]  /*1d7c0*/  STL [R1+0x35c], R83 ;  /* 0x00035c5301007387 */ /* 0x0001e80000100800 */
[----:B-1----:R-:W2:Y:S04]  /*1d7d0*/  LDL.LU R28, [R1+0x420] ;  /* 0x00042000011c7983 */ /* 0x002ea80000300800 */
[----:B------:R1:W2:Y:S04]  /*1d7e0*/  @!P2 LDG.E.U8 R94, desc[UR18][R82.64] ;  /* 0x00000012525ea981 */ /* 0x0002a8000c1e1100 */
[----:B0-----:R-:W2:Y:S01]  /*1d7f0*/  LDL.LU R83, [R1+0x39c] ;  /* 0x00039c0001537983 */ /* 0x001ea20000300800 */
[----:B---3--:R-:W-:-:S03]  /*1d800*/  IADD3 R29, P3, PT, R36, R29, RZ ;  /* 0x0000001d241d7210 */ /* 0x008fc60007f7e0ff */
[----:B------:R0:W-:Y:S02]  /*1d810*/  STS.U8 [R30+UR9+0x8580], R93 ;  /* 0x0085805d1e007988 */ /* 0x0001e40008000009 */
[----:B-1----:R-:W-:Y:S02]  /*1d820*/  @!P2 IMAD.MOV.U32 R82, RZ, RZ, R29 ;  /* 0x000000ffff52a224 */ /* 0x002fe400078e001d */
[----:B------:R1:W-:Y:S01]  /*1d830*/  STL [R1+0x3a0], R29 ;  /* 0x0003a01d01007387 */ /* 0x0003e20000100800 */
[----:B0-----:R-:W-:Y:S01]  /*1d840*/  PRMT R93, RZ, 0x7610, R93 ;  /* 0x00007610ff5d7816 */ /* 0x001fe2000000005d */
[----:B--2---:R-:W-:-:S05]  /*1d850*/  IMAD.X R83, R38, 0x1, R83, P3 ;  /* 0x0000000126537824 */ /* 0x004fca00018e0653 */
[----:B------:R0:W-:Y:S04]  /*1d860*/  STL [R1+0x39c], R83 ;  /* 0x00039c5301007387 */ /* 0x0001e80000100800 */
[----:B-1----:R-:W2:Y:S04]  /*1d870*/  LDL.LU R29, [R1+0x460] ;  /* 0x00046000011d7983 */ /* 0x002ea80000300800 */
[----:B------:R1:W3:Y:S04]  /*1d880*/  @!P2 LDG.E.U8 R93, desc[UR18][R82.64] ;  /* 0x00000012525da981 */ /* 0x0002e8000c1e1100 */
[----:B0-----:R-:W2:Y:S01]  /*1d890*/  LDL.LU R83, [R1+0x3dc] ;  /* 0x0003dc0001537983 */ /* 0x001ea20000300800 */
[----:B------:R-:W-:-:S02]  /*1d8a0*/  IADD3 R16, P3, PT, R36, R16, RZ ;  /* 0x0000001024107210 */ /* 0x000fc40007f7e0ff */
[----:B------:R-:W-:-:S03]  /*1d8b0*/  PRMT R109, RZ, 0x7610, R109 ;  /* 0x00007610ff6d7816 */ /* 0x000fc6000000006d */
[----:B-1----:R-:W-:Y:S01]  /*1d8c0*/  @!P2 IMAD.MOV.U32 R82, RZ, RZ, R16 ;  /* 0x000000ffff52a224 */ /* 0x002fe200078e0010 */
[----:B------:R0:W-:Y:S01]  /*1d8d0*/  STL [R1+0x3e0], R16 ;  /* 0x0003e01001007387 */ /* 0x0001e20000100800 */
        /* <DEDUP_REMOVED lines=26> */
[----:B------:R1:W-:Y:S04]  /*1da80*/  STS.U8 [R30+UR9+0x9580], R147 ;  /* 0x009580931e007988 */ /* 0x0003e80008000009 */
[----:B------:R3:W-:Y:S01]  /*1da90*/  STS.U8 [R30+UR9+0x9980], R149 ;  /* 0x009980951e007988 */ /* 0x0007e20008000009 */
[----:B-1----:R-:W-:-:S02]  /*1daa0*/  PRMT R147, RZ, 0x7610, R147 ;  /* 0x00007610ff937816 */ /* 0x002fc40000000093 */
[----:B---3--:R-:W-:Y:S02]  /*1dab0*/  PRMT R149, RZ, 0x7610, R149 ;  /* 0x00007610ff957816 */ /* 0x008fe40000000095 */
[----:B0-----:R-:W-:-:S05]  /*1dac0*/  IADD3 R83, P3, PT, R36, R83, RZ ;  /* 0x0000005324537210 */ /* 0x001fca0007f7e0ff */
[----:B--2---:R-:W-:Y:S01]  /*1dad0*/  IMAD.X R82, R38, 0x1, R82, P3 ;  /* 0x0000000126527824 */ /* 0x004fe200018e0652 */
[----:B------:R0:W-:Y:S01]  /*1dae0*/  STL [R1+0x4a0], R83 ;  /* 0x0004a05301007387 */ /* 0x0001e20000100800 */
[----:B------:R-:W-:-:S03]  /*1daf0*/  IADD3 R16, P3, PT, R36, R16, RZ ;  /* 0x0000001024107210 */ /* 0x000fc60007f7e0ff */
[----:B------:R1:W-:Y:S01]  /*1db00*/  STL [R1+0x49c], R82 ;  /* 0x00049c5201007387 */ /* 0x0003e20000100800 */
[----:B0-----:R-:W-:-:S04]  /*1db10*/  @!P2 LOP3.LUT R83, R83, R82, RZ, 0x3c, !PT ;  /* 0x000000525353a212 */ /* 0x001fc800078e3cff */
[----:B-1----:R-:W-:Y:S01]  /*1db20*/  @!P2 LOP3.LUT R82, R83, R82, RZ, 0x3c, !PT ;  /* 0x000000525352a212 */ /* 0x002fe200078e3cff */
[----:B------:R-:W-:-:S03]  /*1db30*/  IMAD.X R28, R38, 0x1, R28, P3 ;  /* 0x00000001261c7824 */ /* 0x000fc600018e061c */
[----:B------:R-:W-:Y:S01]  /*1db40*/  @!P2 LOP3.LUT R83, R83, R82, RZ, 0x3c, !PT ;  /* 0x000000525353a212 */ /* 0x000fe200078e3cff */
[----:B------:R0:W-:Y:S04]  /*1db50*/  STL [R1+0x4e0], R16 ;  /* 0x0004e01001007387 */ /* 0x0001e80000100800 */
[----:B------:R1:W2:Y:S04]  /*1db60*/  @!P2 LDG.E.U8 R147, desc[UR18][R82.64] ;  /* 0x000000125293a981 */ /* 0x0002a8000c1e1100 */
[----:B------:R3:W-:Y:S01]  /*1db70*/  STL [R1+0x4dc], R28 ;  /* 0x0004dc1c01007387 */ /* 0x0007e20000100800 */
[----:B-1----:R-:W-:-:S02]  /*1db80*/  @!P2 IMAD.MOV.U32 R82, RZ, RZ, R16 ;  /* 0x000000ffff52a224 */ /* 0x002fc400078e0010 */
[----:B------:R-:W-:Y:S01]  /*1db90*/  @!P2 IMAD.MOV.U32 R83, RZ, RZ, R28 ;  /* 0x000000ffff53a224 */ /* 0x000fe200078e001c */
[----:B0-----:R-:W2:Y:S04]  /*1dba0*/  LDL.LU R16, [R1+0x188] ;  /* 0x0001880001107983 */ /* 0x001ea80000300800 */
[----:B---3--:R-:W3:Y:S04]  /*1dbb0*/  LDL.LU R28, [R1+0x1c8] ;  /* 0x0001c800011c7983 */ /* 0x008ee80000300800 */
        /* <DEDUP_REMOVED lines=27> */
[----:B------:R-:W-:Y:S01]  /*1dd70*/  STL [R1+0x188], R16 ;  /* 0x0001881001007387 */ /* 0x000fe20000100800 */
[----:B-1----:R-:W-:-:S03]  /*1dd80*/  PRMT R144, RZ, 0x7610, R144 ;  /* 0x00007610ff907816 */ /* 0x002fc60000000090 */
[----:B------:R0:W-:Y:S02]  /*1dd90*/  STS.U8 [R30+UR9+0xa980], R137 ;  /* 0x00a980891e007988 */ /* 0x0001e40008000009 */
[----:B0-----:R-:W-:Y:S01]  /*1dda0*/  PRMT R137, RZ, 0x7610, R137 ;  /* 0x00007610ff897816 */ /* 0x001fe20000000089 */
[----:B--2---:R-:W-:Y:S01]  /*1ddb0*/  IMAD.X R83, R38, 0x1, R83, P3 ;  /* 0x0000000126537824 */ /* 0x004fe200018e0653 */
[----:B---3--:R-:W-:-:S04]  /*1ddc0*/  IADD3 R28, P3, PT, R36, R28, RZ ;  /* 0x0000001c241c7210 */ /* 0x008fc80007f7e0ff */
[----:B------:R0:W2:Y:S01]  /*1ddd0*/  @!P2 LDG.E.U8 R144, desc[UR18][R82.64] ;  /* 0x000000125290a981 */ /* 0x0000a2000c1e1100 */
[----:B------:R-:W-:-:S03]  /*1dde0*/  IMAD.X R29, R38, 0x1, R29, P3 ;  /* 0x00000001261d7824 */ /* 0x000fc600018e061d */
[----:B------:R1:W-:Y:S04]  /*1ddf0*/  STL [R1+0x184], R83 ;  /* 0x0001845301007387 */ /* 0x0003e80000100800 */
[----:B------:R-:W3:Y:S01]  /*1de00*/  LDL.LU R16, [R1+0x90] ;  /* 0x0000900001107983 */ /* 0x000ee20000300800 */
[----:B0-----:R-:W-:-:S03]  /*1de10*/  @!P2 IMAD.MOV.U32 R82, RZ, RZ, R28 ;  /* 0x000000ffff52a224 */ /* 0x001fc600078e001c */
[----:B------:R-:W-:Y:S01]  /*1de20*/  STL [R1+0x1c8], R28 ;  /* 0x0001c81c01007387 */ /* 0x000fe20000100800 */
[----:B-1----:R-:W-:-:S03]  /*1de30*/  @!P2 IMAD.MOV.U32 R83, RZ, RZ, R29 ;  /* 0x000000ffff53a224 */ /* 0x002fc600078e001d */
[----:B------:R0:W-:Y:S04]  /*1de40*/  STL [R1+0x1c4], R29 ;  /* 0x0001c41d01007387 */ /* 0x0001e80000100800 */
[----:B------:R1:W2:Y:S04]  /*1de50*/  @!P2 LDG.E.U8 R137, desc[UR18][R82.64] ;  /* 0x000000125289a981 */ /* 0x0002a8000c1e1100 */
[----:B0-----:R-:W2:Y:S04]  /*1de60*/  LDL.LU R29, [R1+0x40] ;  /* 0x00004000011d7983 */ /* 0x001ea80000300800 */
[----:B------:R-:W2:Y:S04]  /*1de70*/  LDL.LU R28, [R1+0x28] ;  /* 0x00002800011c7983 */ /* 0x000ea80000300800 */
[----:B------:R-:W2:Y:S04]  /*1de80*/  LDL.LU R82, [R1+0x204] ;  /* 0x0002040001527983 */ /* 0x000ea80000300800 */
[----:B------:R-:W1:Y:S04]  /*1de90*/  LDL.LU R83, [R1+0x208] ;  /* 0x0002080001537983 */ /* 0x000e680000300800 */
        /* <DEDUP_REMOVED lines=36> */
[----:B------:R1:W-:Y:S04]  /*1e0e0*/  STS.U8 [R30+UR9+0x9180], R31 ;  /* 0x0091801f1e007988 */ /* 0x0003e80008000009 */
[----:B------:R-:W-:Y:S04]  /*1e0f0*/  STS.U8 [R30+UR9+0xb980], R84 ;  /* 0x00b980541e007988 */ /* 0x000fe80008000009 */
[----:B------:R0:W-:Y:S01]  /*1e100*/  STS.U8 [R30+UR9+0xbd80], R39 ;  /* 0x00bd80271e007988 */ /* 0x0001e20008000009 */
[----:B-1----:R-:W1:Y:S01]  /*1e110*/  S2R R31, SR_TID.X ;  /* 0x00000000001f7919 */ /* 0x002e620000002100 */
[----:B0-----:R-:W-:-:S05]  /*1e120*/  IADD3 R83, P3, PT, R36, R83, RZ ;  /* 0x0000005324537210 */ /* 0x001fca0007f7e0ff */
[----:B--2---:R-:W-:Y:S01]  /*1e130*/  IMAD.X R82, R38, 0x1, R82, P3 ;  /* 0x0000000126527824 */ /* 0x004fe200018e0652 */
[----:B------:R-:W-:Y:S04]  /*1e140*/  STL [R1+0x2e8], R83 ;  /* 0x0002e85301007387 */ /* 0x000fe80000100800 */
[----:B------:R-:W-:Y:S04]  /*1e150*/  STL [R1+0x2e4], R82 ;  /* 0x0002e45201007387 */ /* 0x000fe80000100800 */
[----:B------:R-:W2:Y:S01]  /*1e160*/  LDL.LU R30, [R1+0x50] ;  /* 0x00005000011e7983 */ /* 0x000ea20000300800 */
[----:B-1----:R-:W-:-:S04]  /*1e170*/  LOP3.LUT R31, R31, 0x7f, RZ, 0xc0, !PT ;  /* 0x0000007f1f1f7812 */ /* 0x002fc800078ec0ff */
[----:B------:R-:W-:-:S05]  /*1e180*/  LOP3.LUT R31, R31, 0x40, RZ, 0x3c, !PT ;  /* 0x000000401f1f7812 */ /* 0x000fca00078e3cff */
[----:B---3--:R0:W-:Y:S04]  /*1e190*/  STS.U8 [R31+UR9+0x8200], R16 ;  /* 0x008200101f007988 */ /* 0x0081e80008000009 */
[----:B------:R1:W-:Y:S04]  /*1e1a0*/  STS.U8 [R31+UR9+0x8600], R17 ;  /* 0x008600111f007988 */ /* 0x0003e80008000009 */
[----:B------:R3:W-:Y:S04]  /*1e1b0*/  STS.U8 [R31+UR9+0x8a00], R12 ;  /* 0x008a000c1f007988 */ /* 0x0007e80008000009 */
[----:B0-----:R-:W5:Y:S04]  /*1e1c0*/  LDL.LU R16, [R1+0xa34] ;  /* 0x000a340001107983 */ /* 0x001f680000300800 */
[----:B-1----:R-:W5:Y:S04]  /*1e1d0*/  LDL.LU R17, [R1+0xa30] ;  /* 0x000a300001117983 */ /* 0x002f680000300800 */
[----:B------:R0:W-:Y:S04]  /*1e1e0*/  STS.U8 [R31+UR9+0x9e00], R32 ;  /* 0x009e00201f007988 */ /* 0x0001e80008000009 */
[----:B---3--:R-:W5:Y:S04]  /*1e1f0*/  LDL.LU R12, [R1+0xa2c] ;  /* 0x000a2c00010c7983 */ /* 0x008f680000300800 */
[----:B------:R1:W-:Y:S01]  /*1e200*/  STS.U8 [R31+UR9+0x8e00], R13 ;  /* 0x008e000d1f007988 */ /* 0x0003e20008000009 */
[----:B0-----:R-:W0:Y:S03]  /*1e210*/  S2R R32, SR_TID.X ;  /* 0x0000000000207919 */ /* 0x001e260000002100 */
[----:B------:R3:W-:Y:S04]  /*1e220*/  STS.U8 [R31+UR9+0xa200], R162 ;  /* 0x00a200a21f007988 */ /* 0x0007e80008000009 */
[----:B-1----:R-:W5:Y:S04]  /*1e230*/  LDL.LU R13, [R1+0xa28] ;  /* 0x000a2800010d7983 */ /* 0x002f680000300800 */
[----:B------:R1:W-:Y:S04]  /*1e240*/  STS.U8 [R31+UR9+0xa600], R155 ;  /* 0x00a6009b1f007988 */ /* 0x0003e80008000009 */
[----:B---3--:R-:W3:Y:S04]  /*1e250*/  LDL.LU R162, [R1+0x88] ;  /* 0x0000880001a27983 */ /* 0x008ee80000300800 */
[----:B-1----:R-:W3:Y:S01]  /*1e260*/  LDL.LU R155, [R1+0x8c] ;  /* 0x00008c00019b7983 */ /* 0x002ee20000300800 */
[----:B0-----:R-:W-:-:S04]  /*1e270*/  LOP3.LUT R32, R32, 0x7f, RZ, 0xc0, !PT ;  /* 0x0000007f20207812 */ /* 0x001fc800078ec0ff */
[----:B------:R-:W-:Y:S01]  /*1e280*/  LOP3.LUT R32, R32, 0x50, RZ, 0x3c, !PT ;  /* 0x0000005020207812 */ /* 0x000fe200078e3cff */
[----:B------:R-:W-:Y:S04]  /*1e290*/  STS.U8 [R31+UR9+0x9600], R29 ;  /* 0x0096001d1f007988 */ /* 0x000fe80008000009 */
[----:B------:R-:W-:Y:S04]  /*1e2a0*/  STS.U8 [R31+UR9+0x9a00], R28 ;  /* 0x009a001c1f007988 */ /* 0x000fe80008000009 */
[----:B----4-:R-:W-:Y:S04]  /*1e2b0*/  STS.U8 [R31+UR9+0xaa00], R143 ;  /* 0x00aa008f1f007988 */ /* 0x010fe80008000009 */
[----:B------:R-:W-:Y:S04]  /*1e2c0*/  STS.U8 [R31+UR9+0xae00], R134 ;  /* 0x00ae00861f007988 */ /* 0x000fe80008000009 */
[----:B------:R-:W-:Y:S04]  /*1e2d0*/  STS.U8 [R31+UR9+0xb200], R127 ;  /* 0x00b2007f1f007988 */ /* 0x000fe80008000009 */
[----:B------:R-:W-:Y:S04]  /*1e2e0*/  STS.U8 [R31+UR9+0xb600], R117 ;  /* 0x00b600751f007988 */ /* 0x000fe80008000009 */
[----:B------:R-:W-:Y:S04]  /*1e2f0*/  STS.U8 [R31+UR9+0xba00], R81 ;  /* 0x00ba00511f007988 */ /* 0x000fe80008000009 */
[----:B------:R-:W-:Y:S04]  /*1e300*/  STS.U8 [R31+UR9+0xbe00], R80 ;  /* 0x00be00501f007988 */ /* 0x000fe80008000009 */
[----:B--2---:R-:W-:Y:S04]  /*1e310*/  STS.U8 [R31+UR9+0x9200], R30 ;  /* 0x0092001e1f007988 */ /* 0x004fe80008000009 */
[----:B------:R0:W-:Y:S04]  /*1e320*/  STS.U8 [R32+UR9+0x8680], R6 ;  /* 0x0086800620007988 */ /* 0x0001e80008000009 */
[----:B------:R1:W-:Y:S04]  /*1e330*/  STS.U8 [R32+UR9+0x8a80], R7 ;  /* 0x008a800720007988 */ /* 0x0003e80008000009 */
[----:B------:R2:W-:Y:S04]  /*1e340*/  STS.U8 [R32+UR9+0x8e80], R4 ;  /* 0x008e800420007988 */ /* 0x0005e80008000009 */
[----:B0-----:R-:W5:Y:S04]  /*1e350*/  LDL.LU R6, [R1+0xa24] ;  /* 0x000a240001067983 */ /* 0x001f680000300800 */
[----:B-1----:R-:W5:Y:S04]  /*1e360*/  LDL.LU R7, [R1+0xa20] ;  /* 0x000a200001077983 */ /* 0x002f680000300800 */
[----:B--2---:R-:W5:Y:S04]  /*1e370*/  LDL.LU R4, [R1+0xa1c] ;  /* 0x000a1c0001047983 */ /* 0x004f680000300800 */
[----:B------:R0:W-:Y:S04]  /*1e380*/  STS.U8 [R32+UR9+0x9280], R5 ;  /* 0x0092800520007988 */ /* 0x0001e80008000009 */
[----:B------:R1:W-:Y:S04]  /*1e390*/  STS.U8 [R32+UR9+0x9680], R19 ;  /* 0x0096801320007988 */ /* 0x0003e80008000009 */
[----:B0-----:R-:W5:Y:S04]  /*1e3a0*/  LDL.LU R5, [R1+0xa18] ;  /* 0x000a180001057983 */ /* 0x001f680000300800 */
[----:B-1----:R-:W2:Y:S04]  /*1e3b0*/  LDL.LU R19, [R1+0xa14] ;  /* 0x000a140001137983 */ /* 0x002ea80000300800 */
[----:B------:R0:W-:Y:S02]  /*1e3c0*/  STS.U8 [R32+UR9+0x9e80], R33 ;  /* 0x009e802120007988 */ /* 0x0001e40008000009 */
[----:B0-----:R-:W0:Y:S02]  /*1e3d0*/  S2R R33, SR_TID.X ;  /* 0x0000000000217919 */ /* 0x001e240000002100 */
[----:B------:R1:W-:Y:S04]  /*1e3e0*/  STS.U8 [R32+UR9+0x9a80], R26 ;  /* 0x009a801a20007988 */ /* 0x0003e80008000009 */
[----:B---3--:R-:W-:Y:S04]  /*1e3f0*/  STS.U8 [R32+UR9+0x8280], R155 ;  /* 0x0082809b20007988 */ /* 0x008fe80008000009 */
[----:B------:R-:W-:Y:S04]  /*1e400*/  STS.U8 [R32+UR9+0xa280], R161 ;  /* 0x00a280a120007988 */ /* 0x000fe80008000009 */
[----:B------:R-:W-:Y:S04]  /*1e410*/  STS.U8 [R32+UR9+0xa680], R154 ;  /* 0x00a6809a20007988 */ /* 0x000fe80008000009 */
[----:B------:R-:W-:Y:S04]  /*1e420*/  STS.U8 [R32+UR9+0xaa80], R141 ;  /* 0x00aa808d20007988 */ /* 0x000fe80008000009 */
[----:B------:R-:W-:Y:S04]  /*1e430*/  STS.U8 [R32+UR9+0xae80], R133 ;  /* 0x00ae808520007988 */ /* 0x000fe80008000009 */
[----:B------:R-:W-:Y:S01]  /*1e440*/  STS.U8 [R32+UR9+0xb280], R124 ;  /* 0x00b2807c20007988 */ /* 0x000fe20008000009 */
[----:B0-----:R-:W-:-:S03]  /*1e450*/  LOP3.LUT R33, R33, 0x7f, RZ, 0xc0, !PT ;  /* 0x0000007f21217812 */ /* 0x001fc600078ec0ff */
[----:B------:R-:W-:Y:S01]  /*1e460*/  STS.U8 [R32+UR9+0xb680], R115 ;  /* 0x00b6807320007988 */ /* 0x000fe20008000009 */
[----:B------:R-:W-:-:S03]  /*1e470*/  LOP3.LUT R33, R33, 0x60, RZ, 0x3c, !PT ;  /* 0x0000006021217812 */ /* 0x000fc600078e3cff */
[----:B------:R-:W-:Y:S04]  /*1e480*/  STS.U8 [R32+UR9+0xba80], R79 ;  /* 0x00ba804f20007988 */ /* 0x000fe80008000009 */
[----:B------:R-:W-:Y:S04]  /*1e490*/  STS.U8 [R32+UR9+0xbe80], R78 ;  /* 0x00be804e20007988 */ /* 0x000fe80008000009 */
[----:B------:R0:W-:Y:S04]  /*1e4a0*/  STS.U8 [R33+UR9+0x9f00], R34 ;  /* 0x009f002221007988 */ /* 0x0001e80008000009 */
[----:B------:R3:W-:Y:S04]  /*1e4b0*/  STS.U8 [R33+UR9+0x8300], R162 ;  /* 0x008300a221007988 */ /* 0x0007e80008000009 */
[----:B-1----:R-:W5:Y:S01]  /*1e4c0*/  LDL.LU R26, [R1+0xa10] ;  /* 0x000a1000011a7983 */ /* 0x002f620000300800 */
[----:B0-----:R-:W0:Y:S01]  /*1e4d0*/  S2R R34, SR_TID.X ;  /* 0x0000000000227919 */ /* 0x001e220000002100 */
[----:B---3--:R-:W1:Y:S02]  /*1e4e0*/  S2R R162, SR_TID.X ;  /* 0x0000000000a27919 */ /* 0x008e640000002100 */
[----:B------:R3:W-:Y:S04]  /*1e4f0*/  STS.U8 [R33+UR9+0x8700], R27 ;  /* 0x0087001b21007988 */ /* 0x0007e80008000009 */
[----:B------:R4:W-:Y:S04]  /*1e500*/  STS.U8 [R33+UR9+0x8b00], R24 ;  /* 0x008b001821007988 */ /* 0x0009e80008000009 */
[----:B------:R4:W-:Y:S04]  /*1e510*/  STS.U8 [R33+UR9+0x8f00], R25 ;  /* 0x008f001921007988 */ /* 0x0009e80008000009 */
[----:B---3--:R-:W5:Y:S04]  /*1e520*/  LDL.LU R27, [R1+0xa0c] ;  /* 0x000a0c00011b7983 */ /* 0x008f680000300800 */
[----:B----4-:R-:W5:Y:S04]  /*1e530*/  LDL.LU R24, [R1+0xa08] ;  /* 0x000a080001187983 */ /* 0x010f680000300800 */
[----:B------:R-:W5:Y:S01]  /*1e540*/  LDL.LU R25, [R1+0xa04] ;  /* 0x000a040001197983 */ /* 0x000f620000300800 */
[----:B0-----:R-:W-:-:S04]  /*1e550*/  LOP3.LUT R34, R34, 0x7f, RZ, 0xc0, !PT ;  /* 0x0000007f22227812 */ /* 0x001fc800078ec0ff */
[----:B------:R-:W-:Y:S02]  /*1e560*/  LOP3.LUT R34, R34, 0x70, RZ, 0x3c, !PT ;  /* 0x0000007022227812 */ /* 0x000fe400078e3cff */
[----:B-1----:R-:W-:Y:S01]  /*1e570*/  LOP3.LUT R162, R162, 0x7f, RZ, 0xc0, !PT ;  /* 0x0000007fa2a27812 */ /* 0x002fe200078ec0ff */
[----:B------:R0:W-:Y:S04]  /*1e580*/  STS.U8 [R33+UR9+0x9300], R22 ;  /* 0x0093001621007988 */ /* 0x0001e80008000009 */
[----:B------:R1:W-:Y:S04]  /*1e590*/  STS.U8 [R33+UR9+0x9700], R23 ;  /* 0x0097001721007988 */ /* 0x0003e80008000009 */
[----:B------:R3:W-:Y:S04]  /*1e5a0*/  STS.U8 [R33+UR9+0x9b00], R18 ;  /* 0x009b001221007988 */ /* 0x0007e80008000009 */
        /* <DEDUP_REMOVED lines=8> */
[----:B0-----:R-:W5:Y:S04]  /*1e630*/  LDL.LU R22, [R1+0xa00] ;  /* 0x000a000001167983 */ /* 0x001f680000300800 */
        /* <DEDUP_REMOVED lines=15> */
[----:B-1----:R-:W5:Y:S04]  /*1e730*/  LDL.LU R23, [R1+0x9fc] ;  /* 0x0009fc0001177983 */ /* 0x002f680000300800 */
[----:B---3--:R-:W5:Y:S04]  /*1e740*/  LDL.LU R18, [R1+0x9f8] ;  /* 0x0009f80001127983 */ /* 0x008f680000300800 */
[----:B--2---:R0:W-:Y:S04]  /*1e750*/  STS.U8 [R34+UR9+0x8380], R19 ;  /* 0x0083801322007988 */ /* 0x0041e80008000009 */
[----:B------:R-:W-:Y:S04]  /*1e760*/  STS.U8 [R162+UR9+0xc000], R73 ;  /* 0x00c00049a2007988 */ /* 0x000fe80008000009 */
[----:B------:R-:W-:Y:S04]  /*1e770*/  STS.U8 [R162+UR9+0xc400], R72 ;  /* 0x00c40048a2007988 */ /* 0x000fe80008000009 */
[----:B0-----:R-:W5:Y:S04]  /*1e780*/  LDL.LU R19, [R1+0x9f4] ;  /* 0x0009f40001137983 */ /* 0x001f680000300800 */
[----:B------:R-:W-:Y:S04]  /*1e790*/  STS.U8 [R162+UR9+0xc800], R71 ;  /* 0x00c80047a2007988 */ /* 0x000fe80008000009 */
[----:B------:R-:W5:Y:S04]  /*1e7a0*/  LDL.LU R14, [R1+0x9f0] ;  /* 0x0009f000010e7983 */ /* 0x000f680000300800 */
        /* <DEDUP_REMOVED lines=13> */
[----:B------:R-:W-:Y:S04]  /*1e880*/  STS.U8 [R162+UR9+0xe800], R63 ;  /* 0x00e8003fa2007988 */ /* 0x000fe80008000009 */
[----:B------:R-:W2:Y:S04]  /*1e890*/  LDL.LU R134, [R1+0x14c] ;  /* 0x00014c0001867983 */ /* 0x000ea80000300800 */
[----:B------:R-:W-:Y:S04]  /*1e8a0*/  STS.U8 [R162+UR9+0xec00], R62 ;  /* 0x00ec003ea2007988 */ /* 0x000fe80008000009 */
[----:B------:R-:W3:Y:S04]  /*1e8b0*/  LDL.LU R133, [R1+0x150] ;  /* 0x0001500001857983 */ /* 0x000ee80000300800 */
[----:B------:R-:W-:Y:S04]  /*1e8c0*/  STS.U8 [R162+UR9+0xf000], R61 ;  /* 0x00f0003da2007988 */ /* 0x000fe80008000009 */
[----:B------:R-:W4:Y:S04]  /*1e8d0*/  LDL.LU R131, [R1+0x154] ;  /* 0x0001540001837983 */ /* 0x000f280000300800 */
[----:B------:R-:W-:Y:S04]  /*1e8e0*/  STS.U8 [R162+UR9+0xf400], R60 ;  /* 0x00f4003ca2007988 */ /* 0x000fe80008000009 */
[----:B------:R-:W4:Y:S04]  /*1e8f0*/  LDL.LU R128, [R1+0x158] ;  /* 0x0001580001807983 */ /* 0x000f280000300800 */
[----:B------:R0:W-:Y:S04]  /*1e900*/  STS.U8 [R162+UR9+0xf800], R59 ;  /* 0x00f8003ba2007988 */ /* 0x0001e80008000009 */
[----:B------:R-:W4:Y:S04]  /*1e910*/  LDL.LU R127, [R1+0x15c] ;  /* 0x00015c00017f7983 */ /* 0x000f280000300800 */
[----:B0-----:R-:W4:Y:S01]  /*1e920*/  LDL.LU R59, [R1+0x160] ;  /* 0x00016000013b7983 */ /* 0x001f220000300800 */
[----:B------:R-:W0:Y:S01]  /*1e930*/  S2R R28, SR_TID.X ;  /* 0x00000000001c7919 */ /* 0x000e220000002100 */
[----:B------:R-:W1:Y:S01]  /*1e940*/  S2R R29, SR_TID.X ;  /* 0x00000000001d7919 */ /* 0x000e620000002100 */
[----:B------:R-:W1:Y:S01]  /*1e950*/  S2R R30, SR_TID.X ;  /* 0x00000000001e7919 */ /* 0x000e620000002100 */
        /* <DEDUP_REMOVED lines=8> */
[----:B------:R-:W-:Y:S02]  /*1e9e0*/  LOP3.LUT R28, R28, 0x10, RZ, 0x3c, !PT ;  /* 0x000000101c1c7812 */ /* 0x000fe400078e3cff */
[----:B-1----:R-:W-:Y:S01]  /*1e9f0*/  LOP3.LUT R29, R29, 0x7f, RZ, 0xc0, !PT ;  /* 0x0000007f1d1d7812 */ /* 0x002fe200078ec0ff */
[----:B------:R-:W-:Y:S01]  /*1ea00*/  STS.U8 [R162+UR9+0xfc00], R58 ;  /* 0x00fc003aa2007988 */ /* 0x000fe20008000009 */
[----:B------:R-:W-:Y:S02]  /*1ea10*/  LOP3.LUT R30, R30, 0x7f, RZ, 0xc0, !PT ;  /* 0x0000007f1e1e7812 */ /* 0x000fe400078ec0ff */
[----:B------:R-:W-:Y:S01]  /*1ea20*/  LOP3.LUT R29, R29, 0x20, RZ, 0x3c, !PT ;  /* 0x000000201d1d7812 */ /* 0x000fe200078e3cff */
[----:B------:R0:W-:Y:S01]  /*1ea30*/  STS.U8 [R28+UR9+0xe480], R48 ;  /* 0x00e480301c007988 */ /* 0x0001e20008000009 */
[----:B------:R-:W-:-:S03]  /*1ea40*/  LOP3.LUT R30, R30, 0x30, RZ, 0x3c, !PT ;  /* 0x000000301e1e7812 */ /* 0x000fc600078e3cff */
        /* <DEDUP_REMOVED lines=31> */
[----:B------:R0:W-:Y:S01]  /*1ec40*/  STS.U8 [R30+UR9+0xc980], R100 ;  /* 0x00c980641e007988 */ /* 0x0001e20008000009 */
[----:B---3--:R-:W-:-:S05]  /*1ec50*/  IADD3 R133, P5, PT, R36, R133, RZ ;  /* 0x0000008524857210 */ /* 0x008fca0007fbe0ff */
[----:B--2---:R-:W-:Y:S01]  /*1ec60*/  IMAD.X R134, R38, 0x1, R134, P5 ;  /* 0x0000000126867824 */ /* 0x004fe200028e0686 */
[----:B------:R-:W-:Y:S01]  /*1ec70*/  STL [R1+0x150], R133 ;  /* 0x0001508501007387 */ /* 0x000fe20000100800 */
[----:B----4-:R-:W-:-:S05]  /*1ec80*/  IADD3 R128, P4, PT, R36, R128, RZ ;  /* 0x0000008024807210 */ /* 0x010fca0007f9e0ff */
[----:B------:R-:W-:Y:S01]  /*1ec90*/  IMAD.X R131, R38, 0x1, R131, P4 ;  /* 0x0000000126837824 */ /* 0x000fe200020e0683 */
[----:B------:R-:W-:-:S05]  /*1eca0*/  IADD3 R59, P3, PT, R36, R59, RZ ;  /* 0x0000003b243b7210 */ /* 0x000fca0007f7e0ff */
[----:B------:R2:W-:Y:S01]  /*1ecb0*/  STL [R1+0x160], R59 ;  /* 0x0001603b01007387 */ /* 0x0005e20000100800 */
[----:B------:R-:W-:-:S03]  /*1ecc0*/  IMAD.X R127, R38, 0x1, R127, P3 ;  /* 0x00000001267f7824 */ /* 0x000fc600018e067f */
[----:B------:R-:W-:Y:S04]  /*1ecd0*/  STL [R1+0x158], R128 ;  /* 0x0001588001007387 */ /* 0x000fe80000100800 */
[----:B------:R-:W-:Y:S04]  /*1ece0*/  STL [R1+0x14c], R134 ;  /* 0x00014c8601007387 */ /* 0x000fe80000100800 */
[----:B------:R-:W-:Y:S04]  /*1ecf0*/  STL [R1+0x154], R131 ;  /* 0x0001548301007387 */ /* 0x000fe80000100800 */
[----:B0-----:R-:W3:Y:S04]  /*1ed00*/  LDL.LU R48, [R1+0x1d0] ;  /* 0x0001d00001307983 */ /* 0x001ee80000300800 */
[----:B------:R-:W4:Y:S04]  /*1ed10*/  LDL.LU R58, [R1+0x1d8] ;  /* 0x0001d800013a7983 */ /* 0x000f280000300800 */
[----:B------:R-:W-:Y:S04]  /*1ed20*/  STL [R1+0x15c], R127 ;  /* 0x00015c7f01007387 */ /* 0x000fe80000100800 */
[----:B-1----:R-:W4:Y:S04]  /*1ed30*/  LDL.LU R49, [R1+0x1cc] ;  /* 0x0001cc0001317983 */ /* 0x002f280000300800 */
[----:B------:R-:W4:Y:S04]  /*1ed40*/  LDL.LU R100, [R1+0x1d4] ;  /* 0x0001d40001647983 */ /* 0x000f280000300800 */
[----:B------:R-:W4:Y:S01]  /*1ed50*/  LDL.LU R55, [R1+0x1dc] ;  /* 0x0001dc0001377983 */ /* 0x000f220000300800 */
[----:B------:R-:W-:Y:S01]  /*1ed60*/  PRMT R39, RZ, 0x7610, R39 ;  /* 0x00007610ff277816 */ /* 0x000fe20000000027 */
[----:B------:R-:W-:-:S02]  /*1ed70*/  @!P2 IMAD.MOV.U32 R42, RZ, RZ, R133 ;  /* 0x000000ffff2aa224 */ /* 0x000fc400078e0085 */
[----:B------:R-:W-:Y:S01]  /*1ed80*/  @!P2 IMAD.MOV.U32 R43, RZ, RZ, R134 ;  /* 0x000000ffff2ba224 */ /* 0x000fe200078e0086 */
[----:B------:R-:W-:Y:S02]  /*1ed90*/  PRMT R40, RZ, 0x7610, R40 ;  /* 0x00007610ff287816 */ /* 0x000fe40000000028 */
[C---:B------:R-:W-:Y:S02]  /*1eda0*/  IADD3 R121, P5, PT, R36.reuse, R121, RZ ;  /* 0x0000007924797210 */ /* 0x040fe40007fbe0ff */
[----:B------:R0:W4:Y:S01]  /*1edb0*/  @!P2 LDG.E.U8 R39, desc[UR18][R42.64] ;  /* 0x000000122a27a981 */ /* 0x000122000c1e1100 */
[C---:B------:R-:W-:Y:S02]  /*1edc0*/  IADD3 R117, P4, PT, R36.reuse, R117, RZ ;  /* 0x0000007524757210 */ /* 0x040fe40007f9e0ff */
[----:B------:R-:W-:Y:S01]  /*1edd0*/  IADD3 R114, P3, PT, R36, R114, RZ ;  /* 0x0000007224727210 */ /* 0x000fe20007f7e0ff */
[----:B------:R-:W-:Y:S02]  /*1ede0*/  IMAD.X R124, R38, 0x1, R124, P5 ;  /* 0x00000001267c7824 */ /* 0x000fe400028e067c */
[----:B0-----:R-:W-:-:S02]  /*1edf0*/  @!P2 IMAD.MOV.U32 R42, RZ, RZ, R128 ;  /* 0x000000ffff2aa224 */ /* 0x001fc400078e0080 */
[----:B------:R-:W-:Y:S02]  /*1ee00*/  @!P2 IMAD.MOV.U32 R43, RZ, RZ, R131 ;  /* 0x000000ffff2ba224 */ /* 0x000fe400078e0083 */
[----:B------:R-:W-:-:S03]  /*1ee10*/  IMAD.X R120, R38, 0x1, R120, P4 ;  /* 0x0000000126787824 */ /* 0x000fc600020e0678 */
[----:B------:R0:W4:Y:S01]  /*1ee20*/  @!P2 LDG.E.U8 R40, desc[UR18][R42.64] ;  /* 0x000000122a28a981 */ /* 0x000122000c1e1100 */
[----:B------:R-:W-:Y:S01]  /*1ee30*/  IMAD.X R115, R38, 0x1, R115, P3 ;  /* 0x0000000126737824 */ /* 0x000fe200018e0673 */
[----:B------:R-:W-:Y:S01]  /*1ee40*/  PRMT R41, RZ, 0x7610, R41 ;  /* 0x00007610ff297816 */ /* 0x000fe20000000029 */
[----:B0-----:R-:W-:Y:S02]  /*1ee50*/  @!P2 IMAD.MOV.U32 R42, RZ, RZ, R59 ;  /* 0x000000ffff2aa224 */ /* 0x001fe400078e003b */
[----:B--2---:R-:W2:Y:S04]  /*1ee60*/  LDL.LU R59, [R1+0x220] ;  /* 0x00022000013b7983 */ /* 0x004ea80000300800 */
[----:B------:R-:W-:Y:S04]  /*1ee70*/  STL [R1+0x190], R121 ;  /* 0x0001907901007387 */ /* 0x000fe80000100800 */
[----:B------:R-:W-:Y:S04]  /*1ee80*/  STL [R1+0x1a0], R114 ;  /* 0x0001a07201007387 */ /* 0x000fe80000100800 */
[----:B------:R-:W-:Y:S04]  /*1ee90*/  STL [R1+0x198], R117 ;  /* 0x0001987501007387 */ /* 0x000fe80000100800 */
[----:B------:R-:W-:Y:S01]  /*1eea0*/  STL [R1+0x18c], R124 ;  /* 0x00018c7c01007387 */ /* 0x000fe20000100800 */
[----:B------:R-:W-:-:S03]  /*1eeb0*/  @!P2 IMAD.MOV.U32 R43, RZ, RZ, R127 ;  /* 0x000000ffff2ba224 */ /* 0x000fc600078e007f */
[----:B------:R-:W-:Y:S04]  /*1eec0*/  STL [R1+0x194], R120 ;  /* 0x0001947801007387 */ /* 0x000fe80000100800 */
[----:B------:R-:W2:Y:S04]  /*1eed0*/  LDL.LU R52, [R1+0x210] ;  /* 0x0002100001347983 */ /* 0x000ea80000300800 */
[----:B------:R0:W-:Y:S01]  /*1eee0*/  STS.U8 [R30+UR9+0xc180], R102 ;  /* 0x00c180661e007988 */ /* 0x0001e20008000009 */
[----:B------:R-:W-:-:S03]  /*1eef0*/  @!P2 IMAD.MOV.U32 R46, RZ, RZ, R121 ;  /* 0x000000ffff2ea224 */ /* 0x000fc600078e0079 */
[----:B------:R1:W2:Y:S04]  /*1ef00*/  @!P2 LDG.E.U8 R41, desc[UR18][R42.64] ;  /* 0x000000122a29a981 */ /* 0x0002a8000c1e1100 */
[----:B0-----:R-:W2:Y:S04]  /*1ef10*/  LDL.LU R102, [R1+0x218] ;  /* 0x0002180001667983 */ /* 0x001ea80000300800 */
[----:B------:R-:W-:Y:S01]  /*1ef20*/  STL [R1+0x19c], R115 ;  /* 0x00019c7301007387 */ /* 0x000fe20000100800 */
[----:B-1----:R-:W-:-:S03]  /*1ef30*/  PRMT R42, RZ, 0x7610, R42 ;  /* 0x00007610ff2a7816 */ /* 0x002fc6000000002a */
[----:B------:R-:W2:Y:S01]  /*1ef40*/  LDL.LU R53, [R1+0x20c] ;  /* 0x00020c0001357983 */ /* 0x000ea20000300800 */
[----:B------:R-:W-:-:S03]  /*1ef50*/  @!P2 IMAD.MOV.U32 R47, RZ, RZ, R124 ;  /* 0x000000ffff2fa224 */ /* 0x000fc600078e007c */
[----:B------:R-:W2:Y:S01]  /*1ef60*/  LDL.LU R103, [R1+0x214] ;  /* 0x0002140001677983 */ /* 0x000ea20000300800 */
[----:B------:R-:W-:-:S03]  /*1ef70*/  PRMT R43, RZ, 0x7610, R43 ;  /* 0x00007610ff2b7816 */ /* 0x000fc6000000002b */
[----:B------:R0:W-:Y:S04]  /*1ef80*/  STS.U8 [R30+UR9+0xcd80], R99 ;  /* 0x00cd80631e007988 */ /* 0x0001e80008000009 */
[----:B------:R1:W2:Y:S04]  /*1ef90*/  @!P2 LDG.E.U8 R42, desc[UR18][R46.64] ;  /* 0x000000122e2aa981 */ /* 0x0002a8000c1e1100 */
[----:B0-----:R-:W2:Y:S01]  /*1efa0*/  LDL.LU R99, [R1+0x21c] ;  /* 0x00021c0001637983 */ /* 0x001ea20000300800 */
[----:B-1----:R-:W-:Y:S02]  /*1efb0*/  @!P2 IMAD.MOV.U32 R46, RZ, RZ, R117 ;  /* 0x000000ffff2ea224 */ /* 0x002fe400078e0075 */
[----:B------:R-:W-:Y:S01]  /*1efc0*/  @!P2 IMAD.MOV.U32 R47, RZ, RZ, R120 ;  /* 0x000000ffff2fa224 */ /* 0x000fe200078e0078 */
[----:B------:R-:W-:-:S02]  /*1efd0*/  PRMT R44, RZ, 0x7610, R44 ;  /* 0x00007610ff2c7816 */ /* 0x000fc4000000002c */
[----:B------:R-:W-:Y:S02]  /*1efe0*/  IADD3 R113, P3, PT, R36, R113, RZ ;  /* 0x0000007124717210 */ /* 0x000fe40007f7e0ff */
[----:B------:R0:W2:Y:S01]  /*1eff0*/  @!P2 LDG.E.U8 R43, desc[UR18][R46.64] ;  /* 0x000000122e2ba981 */ /* 0x0000a2000c1e1100 */
[----:B------:R-:W-:-:S03]  /*1f000*/  PRMT R45, RZ, 0x7610, R45 ;  /* 0x00007610ff2d7816 */ /* 0x000fc6000000002d */
[----:B------:R1:W-:Y:S01]  /*1f010*/  STS.U8 [R30+UR9+0xd180], R98 ;  /* 0x00d180621e007988 */ /* 0x0003e20008000009 */
[----:B0-----:R-:W-:Y:S02]  /*1f020*/  @!P2 IMAD.MOV.U32 R46, RZ, RZ, R114 ;  /* 0x000000ffff2ea224 */ /* 0x001fe400078e0072 */
[----:B------:R-:W-:Y:S01]  /*1f030*/  @!P2 IMAD.MOV.U32 R47, RZ, RZ, R115 ;  /* 0x000000ffff2fa224 */ /* 0x000fe200078e0073 */
[----:B-1----:R-:W2:Y:S04]  /*1f040*/  LDL.LU R98, [R1+0x280] ;  /* 0x0002800001627983 */ /* 0x002ea80000300800 */
[----:B------:R0:W2:Y:S02]  /*1f050*/  @!P2 LDG.E.U8 R44, desc[UR18][R46.64] ;  /* 0x000000122e2ca981 */ /* 0x0000a4000c1e1100 */
[----:B0-----:R-:W-:-:S02]  /*1f060*/  PRMT R46, RZ, 0x7610, R46 ;  /* 0x00007610ff2e7816 */ /* 0x001fc4000000002e */
[C---:B---3--:R-:W-:Y:S02]  /*1f070*/  IADD3 R48, P5, PT, R36.reuse, R48, RZ ;  /* 0x0000003024307210 */ /* 0x048fe40007fbe0ff */
[----:B----4-:R-:W-:-:S03]  /*1f080*/  IADD3 R58, P4, PT, R36, R58, RZ ;  /* 0x0000003a243a7210 */ /* 0x010fc60007f9e0ff */
[----:B------:R0:W-:Y:S04]  /*1f090*/  STL [R1+0x1d0], R48 ;  /* 0x0001d03001007387 */ /* 0x0001e80000100800 */
[----:B------:R-:W-:Y:S01]  /*1f0a0*/  STL [R1+0x1e0], R113 ;  /* 0x0001e07101007387 */ /* 0x000fe20000100800 */
[----:B------:R-:W-:-:S03]  /*1f0b0*/  IMAD.X R49, R38, 0x1, R49, P5 ;  /* 0x0000000126317824 */ /* 0x000fc600028e0631 */
[----:B------:R-:W-:Y:S01]  /*1f0c0*/  STL [R1+0x1d8], R58 ;  /* 0x0001d83a01007387 */ /* 0x000fe20000100800 */
[----:B------:R-:W-:-:S03]  /*1f0d0*/  IMAD.X R100, R38, 0x1, R100, P4 ;  /* 0x0000000126647824 */ /* 0x000fc600020e0664 */
[----:B------:R1:W-:Y:S04]  /*1f0e0*/  STL [R1+0x1cc], R49 ;  /* 0x0001cc3101007387 */ /* 0x0003e80000100800 */
[----:B------:R0:W3:Y:S01]  /*1f0f0*/  @!P2 LDG.E.U8 R45, desc[UR18][R48.64] ;  /* 0x00000012302da981 */ /* 0x0000e2000c1e1100 */
[----:B------:R-:W-:-:S03]  /*1f100*/  IMAD.X R55, R38, 0x1, R55, P3 ;  /* 0x0000000126377824 */ /* 0x000fc600018e0637 */
[----:B------:R-:W-:Y:S04]  /*1f110*/  STL [R1+0x1d4], R100 ;  /* 0x0001d46401007387 */ /* 0x000fe80000100800 */
[----:B------:R-:W4:Y:S01]  /*1f120*/  LDL.LU R54, [R1+0x270] ;  /* 0x0002700001367983 */ /* 0x000f220000300800 */
[----:B0-----:R-:W-:Y:S02]  /*1f130*/  @!P2 IMAD.MOV.U32 R48, RZ, RZ, R58 ;  /* 0x000000ffff30a224 */ /* 0x001fe400078e003a */
[----:B-1----:R-:W-:Y:S01]  /*1f140*/  @!P2 IMAD.MOV.U32 R49, RZ, RZ, R100 ;  /* 0x000000ffff31a224 */ /* 0x002fe200078e0064 */
[----:B------:R-:W3:Y:S04]  /*1f150*/  LDL.LU R105, [R1+0x278] ;  /* 0x0002780001697983 */ /* 0x000ee80000300800 */
[----:B------:R0:W3:Y:S04]  /*1f160*/  @!P2 LDG.E.U8 R46, desc[UR18][R48.64] ;  /* 0x00000012302ea981 */ /* 0x0000e8000c1e1100 */
[----:B------:R1:W-:Y:S01]  /*1f170*/  STL [R1+0x1dc], R55 ;  /* 0x0001dc3701007387 */ /* 0x0003e20000100800 */
[----:B0-----:R-:W-:-:S03]  /*1f180*/  @!P2 IMAD.MOV.U32 R49, RZ, RZ, R55 ;  /* 0x000000ffff31a224 */ /* 0x001fc600078e0037 */
[----:B-1----:R-:W3:Y:S04]  /*1f190*/  LDL.LU R55, [R1+0x26c] ;  /* 0x00026c0001377983 */ /* 0x002ee80000300800 */
[----:B------:R-:W3:Y:S04]  /*1f1a0*/  LDL.LU R106, [R1+0x274] ;  /* 0x00027400016a7983 */ /* 0x000ee80000300800 */
[----:B------:R-:W3:Y:S01]  /*1f1b0*/  LDL.LU R100, [R1+0x27c] ;  /* 0x00027c0001647983 */ /* 0x000ee20000300800 */
[----:B------:R-:W-:Y:S01]  /*1f1c0*/  PRMT R47, RZ, 0x7610, R47 ;  /* 0x00007610ff2f7816 */ /* 0x000fe2000000002f */
[----:B------:R-:W-:Y:S01]  /*1f1d0*/  @!P2 IMAD.MOV.U32 R48, RZ, RZ, R113 ;  /* 0x000000ffff30a224 */ /* 0x000fe200078e0071 */
[----:B--2---:R-:W-:Y:S01]  /*1f1e0*/  IADD3 R59, P3, PT, R36, R59, RZ ;  /* 0x0000003b243b7210 */ /* 0x004fe20007f7e0ff */
[----:B------:R0:W-:Y:S04]  /*1f1f0*/  STS.U8 [R30+UR9+0xc580], R101 ;  /* 0x00c580651e007988 */ /* 0x0001e80008000009 */
[----:B------:R1:W2:Y:S04]  /*1f200*/  @!P2 LDG.E.U8 R47, desc[UR18][R48.64] ;  /* 0x00000012302fa981 */ /* 0x0002a8000c1e1100 */
[----:B0-----:R-:W2:Y:S01]  /*1f210*/  LDL.LU R101, [R1+0x2c0] ;  /* 0x0002c00001657983 */ /* 0x001ea20000300800 */
[----:B-1----:R-:W-:-:S02]  /*1f220*/  PRMT R48, RZ, 0x7610, R48 ;  /* 0x00007610ff307816 */ /* 0x002fc40000000030 */
[----:B------:R-:W-:Y:S02]  /*1f230*/  IADD3 R52, P5, PT, R36, R52, RZ ;  /* 0x0000003424347210 */ /* 0x000fe40007fbe0ff */
[----:B------:R-:W-:-:S03]  /*1f240*/  PRMT R49, RZ, 0x7610, R49 ;  /* 0x00007610ff317816 */ /* 0x000fc60000000031 */
[----:B------:R0:W-:Y:S01]  /*1f250*/  STL [R1+0x210], R52 ;  /* 0x0002103401007387 */ /* 0x0001e20000100800 */
[----:B------:R-:W-:-:S03]  /*1f260*/  IADD3 R102, P4, PT, R36, R102, RZ ;  /* 0x0000006624667210 */ /* 0x000fc60007f9e0ff */
[----:B------:R-:W-:Y:S01]  /*1f270*/  STL [R1+0x220], R59 ;  /* 0x0002203b01007387 */ /* 0x000fe20000100800 */
[----:B------:R-:W-:-:S03]  /*1f280*/  IMAD.X R53, R38, 0x1, R53, P5 ;  /* 0x0000000126357824 */ /* 0x000fc600028e0635 */
[----:B------:R-:W-:Y:S01]  /*1f290*/  STL [R1+0x218], R102 ;  /* 0x0002186601007387 */ /* 0x000fe20000100800 */
[----:B------:R-:W-:-:S03]  /*1f2a0*/  IMAD.X R103, R38, 0x1, R103, P4 ;  /* 0x0000000126677824 */ /* 0x000fc600020e0667 */
[----:B------:R1:W-:Y:S04]  /*1f2b0*/  STL [R1+0x20c], R53 ;  /* 0x00020c3501007387 */ /* 0x0003e80000100800 */
[----:B------:R0:W2:Y:S04]  /*1f2c0*/  @!P2 LDG.E.U8 R48, desc[UR18][R52.64] ;  /* 0x000000123430a981 */ /* 0x0000a8000c1e1100 */
[----:B------:R1:W-:Y:S04]  /*1f2d0*/  STL [R1+0x214], R103 ;  /* 0x0002146701007387 */ /* 0x0003e80000100800 */
[----:B------:R-:W2:Y:S01]  /*1f2e0*/  LDL.LU R58, [R1+0x2b0] ;  /* 0x0002b000013a7983 */ /* 0x000ea20000300800 */
[----:B------:R-:W-:-:S02]  /*1f2f0*/  IMAD.X R99, R38, 0x1, R99, P3 ;  /* 0x0000000126637824 */ /* 0x000fc400018e0663 */
[----:B0-----:R-:W-:Y:S01]  /*1f300*/  @!P2 IMAD.MOV.U32 R52, RZ, RZ, R102 ;  /* 0x000000ffff34a224 */ /* 0x001fe200078e0066 */
[----:B------:R-:W2:Y:S01]  /*1f310*/  LDL.LU R104, [R1+0x2b8] ;  /* 0x0002b80001687983 */ /* 0x000ea20000300800 */
[----:B-1----:R-:W-:-:S03]  /*1f320*/  @!P2 IMAD.MOV.U32 R53, RZ, RZ, R103 ;  /* 0x000000ffff35a224 */ /* 0x002fc600078e0067 */
[----:B------:R0:W-:Y:S04]  /*1f330*/  STL [R1+0x21c], R99 ;  /* 0x00021c6301007387 */ /* 0x0001e80000100800 */
[----:B------:R1:W2:Y:S02]  /*1f340*/  @!P2 LDG.E.U8 R49, desc[UR18][R52.64] ;  /* 0x000000123431a981 */ /* 0x0002a4000c1e1100 */
[----:B-1----:R-:W-:Y:S02]  /*1f350*/  @!P2 IMAD.MOV.U32 R52, RZ, RZ, R59 ;  /* 0x000000ffff34a224 */ /* 0x002fe400078e003b */
[----:B------:R-:W2:Y:S04]  /*1f360*/  LDL.LU R59, [R1+0x2ac] ;  /* 0x0002ac00013b7983 */ /* 0x000ea80000300800 */
[----:B------:R-:W2:Y:S04]  /*1f370*/  LDL.LU R107, [R1+0x2b4] ;  /* 0x0002b400016b7983 */ /* 0x000ea80000300800 */
[----:B------:R-:W2:Y:S01]  /*1f380*/  LDL.LU R103, [R1+0x2bc] ;  /* 0x0002bc0001677983 */ /* 0x000ea20000300800 */
[----:B------:R-:W-:-:S03]  /*1f390*/  IADD3 R98, P3, PT, R36, R98, RZ ;  /* 0x0000006224627210 */ /* 0x000fc60007f7e0ff */
[----:B------:R-:W2:Y:S01]  /*1f3a0*/  LDL.LU R102, [R1+0x300] ;  /* 0x0003000001667983 */ /* 0x000ea20000300800 */
[----:B------:R-:W-:Y:S01]  /*1f3b0*/  @!P2 IMAD.MOV.U32 R53, RZ, RZ, R99 ;  /* 0x000000ffff35a224 */ /* 0x000fe200078e0063 */
[----:B------:R-:W-:Y:S02]  /*1f3c0*/  PRMT R51, RZ, 0x7610, R51 ;  /* 0x00007610ff337816 */ /* 0x000fe40000000033 */
[----:B------:R1:W-:Y:S01]  /*1f3d0*/  STS.U8 [R30+UR9+0xe980], R109 ;  /* 0x00e9806d1e007988 */ /* 0x0003e20008000009 */
[C---:B----4-:R-:W-:Y:S02]  /*1f3e0*/  IADD3 R54, P5, PT, R36.reuse, R54, RZ ;  /* 0x0000003624367210 */ /* 0x050fe40007fbe0ff */
[----:B---3--:R-:W-:-:S03]  /*1f3f0*/  IADD3 R105, P4, PT, R36, R105, RZ ;  /* 0x0000006924697210 */ /* 0x008fc60007f9e0ff */
[----:B------:R-:W-:Y:S04]  /*1f400*/  STL [R1+0x270], R54 ;  /* 0x0002703601007387 */ /* 0x000fe80000100800 */
[----:B------:R-:W-:Y:S04]  /*1f410*/  STL [R1+0x280], R98 ;  /* 0x0002806201007387 */ /* 0x000fe80000100800 */
[----:B------:R-:W-:Y:S01]  /*1f420*/  STL [R1+0x278], R105 ;  /* 0x0002786901007387 */ /* 0x000fe20000100800 */
[C---:B------:R-:W-:Y:S02]  /*1f430*/  IMAD.X R55, R38.reuse, 0x1, R55, P5 ;  /* 0x0000000126377824 */ /* 0x040fe400028e0637 */
[----:B------:R-:W-:-:S03]  /*1f440*/  IMAD.X R106, R38, 0x1, R106, P4 ;  /* 0x00000001266a7824 */ /* 0x000fc600020e066a */
[----:B------:R3:W-:Y:S01]  /*1f450*/  STL [R1+0x26c], R55 ;  /* 0x00026c3701007387 */ /* 0x0007e20000100800 */
[----:B------:R-:W-:-:S03]  /*1f460*/  IMAD.X R100, R38, 0x1, R100, P3 ;  /* 0x0000000126647824 */ /* 0x000fc600018e0664 */
[----:B------:R4:W-:Y:S04]  /*1f470*/  STL [R1+0x274], R106 ;  /* 0x0002746a01007387 */ /* 0x0009e80000100800 */
[----:B0-----:R-:W2:Y:S04]  /*1f480*/  LDL.LU R99, [R1+0x2f0] ;  /* 0x0002f00001637983 */ /* 0x001ea80000300800 */
[----:B------:R-:W2:Y:S04]  /*1f490*/  LDL.LU R108, [R1+0x2f8] ;  /* 0x0002f800016c7983 */ /* 0x000ea80000300800 */
[----:B------:R0:W-:Y:S04]  /*1f4a0*/  STL [R1+0x27c], R100 ;  /* 0x00027c6401007387 */ /* 0x0001e80000100800 */
[----:B-1----:R-:W2:Y:S04]  /*1f4b0*/  LDL.LU R109, [R1+0x2ec] ;  /* 0x0002ec00016d7983 */ /* 0x002ea80000300800 */
[----:B------:R-:W2:Y:S04]  /*1f4c0*/  LDL.LU R113, [R1+0x2f4] ;  /* 0x0002f40001717983 */ /* 0x000ea80000300800 */
[----:B------:R3:W2:Y:S02]  /*1f4d0*/  @!P2 LDG.E.U8 R51, desc[UR18][R54.64] ;  /* 0x000000123633a981 */ /* 0x0006a4000c1e1100 */
[----:B---3--:R-:W-:-:S02]  /*1f4e0*/  @!P2 IMAD.MOV.U32 R55, RZ, RZ, R106 ;  /* 0x000000ffff37a224 */ /* 0x008fc400078e006a */
[----:B----4-:R-:W3:Y:S01]  /*1f4f0*/  LDL.LU R106, [R1+0x2fc] ;  /* 0x0002fc00016a7983 */ /* 0x010ee20000300800 */
[----:B------:R-:W-:Y:S01]  /*1f500*/  PRMT R50, RZ, 0x7610, R50 ;  /* 0x00007610ff327816 */ /* 0x000fe20000000032 */
[----:B------:R-:W-:-:S05]  /*1f510*/  @!P2 IMAD.MOV.U32 R54, RZ, RZ, R105 ;  /* 0x000000ffff36a224 */ /* 0x000fca00078e0069 */
[----:B------:R1:W4:Y:S01]  /*1f520*/  @!P2 LDG.E.U8 R50, desc[UR18][R52.64] ;  /* 0x000000123432a981 */ /* 0x000322000c1e1100 */
[----:B--2---:R-:W-:Y:S02]  /*1f530*/  IADD3 R101, P3, PT, R36, R101, RZ ;  /* 0x0000006524657210 */ /* 0x004fe40007f7e0ff */
[----:B-1----:R-:W-:Y:S02]  /*1f540*/  PRMT R52, RZ, 0x7610, R52 ;  /* 0x00007610ff347816 */ /* 0x002fe40000000034 */
[----:B------:R-:W-:-:S04]  /*1f550*/  PRMT R53, RZ, 0x7610, R53 ;  /* 0x00007610ff357816 */ /* 0x000fc80000000035 */
[----:B------:R1:W2:Y:S01]  /*1f560*/  @!P2 LDG.E.U8 R52, desc[UR18][R54.64] ;  /* 0x000000123634a981 */ /* 0x0002a2000c1e1100 */
[C---:B------:R-:W-:Y:S02]  /*1f570*/  IADD3 R58, P5, PT, R36.reuse, R58, RZ ;  /* 0x0000003a243a7210 */ /* 0x040fe40007fbe0ff */
[----:B------:R-:W-:Y:S01]  /*1f580*/  IADD3 R104, P4, PT, R36, R104, RZ ;  /* 0x0000006824687210 */ /* 0x000fe20007f9e0ff */
[----:B-1----:R-:W-:Y:S02]  /*1f590*/  @!P2 IMAD.MOV.U32 R54, RZ, RZ, R98 ;  /* 0x000000ffff36a224 */ /* 0x002fe400078e0062 */
[----:B------:R-:W-:Y:S02]  /*1f5a0*/  @!P2 IMAD.MOV.U32 R55, RZ, RZ, R100 ;  /* 0x000000ffff37a224 */ /* 0x000fe400078e0064 */
[----:B0-----:R-:W2:Y:S04]  /*1f5b0*/  LDL.LU R100, [R1+0x338] ;  /* 0x0003380001647983 */ /* 0x001ea80000300800 */
[----:B------:R0:W-:Y:S04]  /*1f5c0*/  STL [R1+0x2b0], R58 ;  /* 0x0002b03a01007387 */ /* 0x0001e80000100800 */
[----:B------:R1:W4:Y:S01]  /*1f5d0*/  @!P2 LDG.E.U8 R53, desc[UR18][R54.64] ;  /* 0x000000123635a981 */ /* 0x000322000c1e1100 */
[----:B------:R-:W-:-:S03]  /*1f5e0*/  IMAD.X R59, R38, 0x1, R59, P5 ;  /* 0x00000001263b7824 */ /* 0x000fc600028e063b */
[----:B------:R-:W-:Y:S01]  /*1f5f0*/  STL [R1+0x2c0], R101 ;  /* 0x0002c06501007387 */ /* 0x000fe20000100800 */
[----:B------:R-:W-:-:S03]  /*1f600*/  IMAD.X R107, R38, 0x1, R107, P4 ;  /* 0x00000001266b7824 */ /* 0x000fc600020e066b */
[----:B------:R-:W-:Y:S01]  /*1f610*/  STL [R1+0x2b8], R104 ;  /* 0x0002b86801007387 */ /* 0x000fe20000100800 */
[----:B-1----:R-:W-:Y:S01]  /*1f620*/  PRMT R54, RZ, 0x7610, R54 ;  /* 0x00007610ff367816 */ /* 0x002fe20000000036 */
[----:B------:R-:W-:Y:S02]  /*1f630*/  IMAD.X R103, R38, 0x1, R103, P3 ;  /* 0x0000000126677824 */ /* 0x000fe400018e0667 */
[----:B------:R1:W-:Y:S04]  /*1f640*/  STL [R1+0x2ac], R59 ;  /* 0x0002ac3b01007387 */ /* 0x0003e80000100800 */
[----:B------:R0:W-:Y:S01]  /*1f650*/  STL [R1+0x2b4], R107 ;  /* 0x0002b46b01007387 */ /* 0x0001e20000100800 */
[----:B------:R-:W-:-:S03]  /*1f660*/  PRMT R55, RZ, 0x7610, R55 ;  /* 0x00007610ff377816 */ /* 0x000fc60000000037 */
[----:B------:R-:W4:Y:S04]  /*1f670*/  LDL.LU R98, [R1+0x328] ;  /* 0x0003280001627983 */ /* 0x000f280000300800 */
[----:B------:R-:W4:Y:S04]  /*1f680*/  LDL.LU R105, [R1+0x330] ;  /* 0x0003300001697983 */ /* 0x000f280000300800 */
[----:B------:R0:W4:Y:S04]  /*1f690*/  @!P2 LDG.E.U8 R54, desc[UR18][R58.64] ;  /* 0x000000123a36a981 */ /* 0x000128000c1e1100 */
[----:B------:R1:W-:Y:S01]  /*1f6a0*/  STL [R1+0x2bc], R103 ;  /* 0x0002bc6701007387 */ /* 0x0003e20000100800 */
[----:B0-----:R-:W-:-:S02]  /*1f6b0*/  @!P2 IMAD.MOV.U32 R58, RZ, RZ, R104 ;  /* 0x000000ffff3aa224 */ /* 0x001fc400078e0068 */
[----:B-1----:R-:W-:Y:S01]  /*1f6c0*/  @!P2 IMAD.MOV.U32 R59, RZ, RZ, R107 ;  /* 0x000000ffff3ba224 */ /* 0x002fe200078e006b */
[----:B------:R-:W4:Y:S04]  /*1f6d0*/  LDL.LU R104, [R1+0x324] ;  /* 0x0003240001687983 */ /* 0x000f280000300800 */
[----:B------:R-:W4:Y:S04]  /*1f6e0*/  LDL.LU R107, [R1+0x32c] ;  /* 0x00032c00016b7983 */ /* 0x000f280000300800 */
[----:B------:R0:W4:Y:S02]  /*1f6f0*/  @!P2 LDG.E.U8 R55, desc[UR18][R58.64] ;  /* 0x000000123a37a981 */ /* 0x000124000c1e1100 */
[----:B0-----:R-:W-:-:S02]  /*1f700*/  @!P2 IMAD.MOV.U32 R59, RZ, RZ, R103 ;  /* 0x000000ffff3ba224 */ /* 0x001fc400078e0067 */
[----:B------:R-:W4:Y:S01]  /*1f710*/  LDL.LU R103, [R1+0x334] ;  /* 0x0003340001677983 */ /* 0x000f220000300800 */
[----:B------:R-:W-:Y:S01]  /*1f720*/  PRMT R56, RZ, 0x7610, R56 ;  /* 0x00007610ff387816 */ /* 0x000fe20000000038 */
[----:B------:R-:W-:Y:S01]  /*1f730*/  @!P2 IMAD.MOV.U32 R58, RZ, RZ, R101 ;  /* 0x000000ffff3aa224 */ /* 0x000fe200078e0065 */
[----:B------:R-:W-:Y:S01]  /*1f740*/  IADD3 R102, P3, PT, R36, R102, RZ ;  /* 0x0000006624667210 */ /* 0x000fe20007f7e0ff */
[----:B------:R-:W4:Y:S01]  /*1f750*/  LDL.LU R101, [R1+0x370] ;  /* 0x0003700001657983 */ /* 0x000f220000300800 */
[----:B------:R-:W-:-:S03]  /*1f760*/  PRMT R57, RZ, 0x7610, R57 ;  /* 0x00007610ff397816 */ /* 0x000fc60000000039 */
[----:B------:R0:W4:Y:S01]  /*1f770*/  @!P2 LDG.E.U8 R56, desc[UR18][R58.64] ;  /* 0x000000123a38a981 */ /* 0x000122000c1e1100 */
[----:B------:R-:W-:Y:S02]  /*1f780*/  PRMT R60, RZ, 0x7610, R60 ;  /* 0x00007610ff3c7816 */ /* 0x000fe4000000003c */
[C---:B------:R-:W-:Y:S02]  /*1f790*/  IADD3 R99, P5, PT, R36.reuse, R99, RZ ;  /* 0x0000006324637210 */ /* 0x040fe40007fbe0ff */
[----:B------:R-:W-:-:S03]  /*1f7a0*/  IADD3 R108, P4, PT, R36, R108, RZ ;  /* 0x0000006c246c7210 */ /* 0x000fc60007f9e0ff */
[----:B------:R1:W-:Y:S01]  /*1f7b0*/  STL [R1+0x2f0], R99 ;  /* 0x0002f06301007387 */ /* 0x0003e20000100800 */
[----:B0-----:R-:W-:-:S03]  /*1f7c0*/  @!P2 IMAD.MOV.U32 R58, RZ, RZ, R99 ;  /* 0x000000ffff3aa224 */ /* 0x001fc600078e0063 */
[----:B------:R-:W-:Y:S01]  /*1f7d0*/  STL [R1+0x300], R102 ;  /* 0x0003006601007387 */ /* 0x000fe20000100800 */
[----:B------:R-:W-:-:S03]  /*1f7e0*/  IMAD.X R109, R38, 0x1, R109, P5 ;  /* 0x00000001266d7824 */ /* 0x000fc600028e066d */
[----:B------:R-:W-:Y:S01]  /*1f7f0*/  STL [R1+0x2f8], R108 ;  /* 0x0002f86c01007387 */ /* 0x000fe20000100800 */
[----:B------:R-:W-:-:S03]  /*1f800*/  IMAD.X R113, R38, 0x1, R113, P4 ;  /* 0x0000000126717824 */ /* 0x000fc600020e0671 */
[----:B------:R0:W-:Y:S01]  /*1f810*/  STL [R1+0x2ec], R109 ;  /* 0x0002ec6d01007387 */ /* 0x0001e20000100800 */
[----:B------:R-:W-:-:S03]  /*1f820*/  @!P2 IMAD.MOV.U32 R59, RZ, RZ, R109 ;  /* 0x000000ffff3ba224 */ /* 0x000fc600078e006d */
[----:B------:R3:W-:Y:S04]  /*1f830*/  STL [R1+0x2f4], R113 ;  /* 0x0002f47101007387 */ /* 0x0007e80000100800 */
[----:B-1----:R-:W4:Y:S04]  /*1f840*/  LDL.LU R99, [R1+0x340] ;  /* 0x0003400001637983 */ /* 0x002f280000300800 */
[----:B0-----:R-:W4:Y:S01]  /*1f850*/  LDL.LU R109, [R1+0x368] ;  /* 0x00036800016d7983 */ /* 0x001f220000300800 */
[----:B---3--:R-:W-:-:S03]  /*1f860*/  IMAD.X R106, R38, 0x1, R106, P3 ;  /* 0x00000001266a7824 */ /* 0x008fc600018e066a */
[----:B------:R0:W3:Y:S04]  /*1f870*/  @!P2 LDG.E.U8 R57, desc[UR18][R58.64] ;  /* 0x000000123a39a981 */ /* 0x0000e8000c1e1100 */
[----:B------:R1:W-:Y:S01]  /*1f880*/  STL [R1+0x2fc], R106 ;  /* 0x0002fc6a01007387 */ /* 0x0003e20000100800 */
[----:B0-----:R-:W-:Y:S02]  /*1f890*/  @!P2 IMAD.MOV.U32 R58, RZ, RZ, R108 ;  /* 0x000000ffff3aa224 */ /* 0x001fe400078e006c */
[----:B------:R-:W-:Y:S01]  /*1f8a0*/  @!P2 IMAD.MOV.U32 R59, RZ, RZ, R113 ;  /* 0x000000ffff3ba224 */ /* 0x000fe200078e0071 */
[----:B------:R-:W3:Y:S04]  /*1f8b0*/  LDL.LU R108, [R1+0x33c] ;  /* 0x00033c00016c7983 */ /* 0x000ee80000300800 */
[----:B------:R-:W3:Y:S04]  /*1f8c0*/  LDL.LU R113, [R1+0x364] ;  /* 0x0003640001717983 */ /* 0x000ee80000300800 */
[----:B------:R0:W3:Y:S02]  /*1f8d0*/  @!P2 LDG.E.U8 R60, desc[UR18][R58.64] ;  /* 0x000000123a3ca981 */ /* 0x0000e4000c1e1100 */
[----:B0-----:R-:W-:-:S02]  /*1f8e0*/  @!P2 IMAD.MOV.U32 R59, RZ, RZ, R106 ;  /* 0x000000ffff3ba224 */ /* 0x001fc400078e006a */
[----:B-1----:R-:W3:Y:S01]  /*1f8f0*/  LDL.LU R106, [R1+0x36c] ;  /* 0x00036c00016a7983 */ /* 0x002ee20000300800 */
[----:B------:R-:W-:Y:S01]  /*1f900*/  PRMT R61, RZ, 0x7610, R61 ;  /* 0x00007610ff3d7816 */ /* 0x000fe2000000003d */
[----:B------:R-:W-:Y:S01]  /*1f910*/  @!P2 IMAD.MOV.U32 R58, RZ, RZ, R102 ;  /* 0x000000ffff3aa224 */ /* 0x000fe200078e0066 */
[----:B--2---:R-:W-:Y:S01]  /*1f920*/  IADD3 R100, P3, PT, R36, R100, RZ ;  /* 0x0000006424647210 */ /* 0x004fe20007f7e0ff */
[----:B------:R-:W2:Y:S01]  /*1f930*/  LDL.LU R102, [R1+0x3a8] ;  /* 0x0003a80001667983 */ /* 0x000ea20000300800 */
[----:B------:R-:W-:-:S03]  /*1f940*/  PRMT R62, RZ, 0x7610, R62 ;  /* 0x00007610ff3e7816 */ /* 0x000fc6000000003e */
[----:B------:R0:W2:Y:S01]  /*1f950*/  @!P2 LDG.E.U8 R61, desc[UR18][R58.64] ;  /* 0x000000123a3da981 */ /* 0x0000a2000c1e1100 */
[----:B------:R-:W-:Y:S02]  /*1f960*/  PRMT R63, RZ, 0x7610, R63 ;  /* 0x00007610ff3f7816 */ /* 0x000fe4000000003f */
[C---:B----4-:R-:W-:Y:S02]  /*1f970*/  IADD3 R98, P5, PT, R36.reuse, R98, RZ ;  /* 0x0000006224627210 */ /* 0x050fe40007fbe0ff */
[----:B------:R-:W-:-:S03]  /*1f980*/  IADD3 R105, P4, PT, R36, R105, RZ ;  /* 0x0000006924697210 */ /* 0x000fc60007f9e0ff */
[----:B------:R1:W-:Y:S01]  /*1f990*/  STL [R1+0x328], R98 ;  /* 0x0003286201007387 */ /* 0x0003e20000100800 */
[----:B0-----:R-:W-:-:S03]  /*1f9a0*/  @!P2 IMAD.MOV.U32 R58, RZ, RZ, R98 ;  /* 0x000000ffff3aa224 */ /* 0x001fc600078e0062 */
[----:B------:R-:W-:Y:S04]  /*1f9b0*/  STL [R1+0x338], R100 ;  /* 0x0003386401007387 */ /* 0x000fe80000100800 */
[----:B------:R-:W-:Y:S01]  /*1f9c0*/  STL [R1+0x330], R105 ;  /* 0x0003306901007387 */ /* 0x000fe20000100800 */
[C---:B------:R-:W-:Y:S02]  /*1f9d0*/  IMAD.X R104, R38.reuse, 0x1, R104, P5 ;  /* 0x0000000126687824 */ /* 0x040fe400028e0668 */
[----:B------:R-:W-:-:S03]  /*1f9e0*/  IMAD.X R107, R38, 0x1, R107, P4 ;  /* 0x00000001266b7824 */ /* 0x000fc600020e066b */
[----:B------:R0:W-:Y:S01]  /*1f9f0*/  STL [R1+0x324], R104 ;  /* 0x0003246801007387 */ /* 0x0001e20000100800 */
[----:B------:R-:W-:-:S03]  /*1fa00*/  @!P2 IMAD.MOV.U32 R59, RZ, RZ, R104 ;  /* 0x000000ffff3ba224 */ /* 0x000fc600078e0068 */
[----:B------:R4:W-:Y:S04]  /*1fa10*/  STL [R1+0x32c], R107 ;  /* 0x00032c6b01007387 */ /* 0x0009e80000100800 */
[----:B-1----:R-:W2:Y:S04]  /*1fa20*/  LDL.LU R98, [R1+0x378] ;  /* 0x0003780001627983 */ /* 0x002ea80000300800 */
[----:B0-----:R-:W2:Y:S01]  /*1fa30*/  LDL.LU R104, [R1+0x380] ;  /* 0x0003800001687983 */ /* 0x001ea20000300800 */
[----:B------:R-:W-:-:S03]  /*1fa40*/  IMAD.X R103, R38, 0x1, R103, P3 ;  /* 0x0000000126677824 */ /* 0x000fc600018e0667 */
[----:B------:R0:W2:Y:S04]  /*1fa50*/  @!P2 LDG.E.U8 R62, desc[UR18][R58.64] ;  /* 0x000000123a3ea981 */ /* 0x0000a8000c1e1100 */
[----:B------:R1:W-:Y:S01]  /*1fa60*/  STL [R1+0x334], R103 ;  /* 0x0003346701007387 */ /* 0x0003e20000100800 */
[----:B0-----:R-:W-:-:S03]  /*1fa70*/  @!P2 IMAD.MOV.U32 R58, RZ, RZ, R105 ;  /* 0x000000ffff3aa224 */ /* 0x001fc600078e0069 */
[----:B------:R-:W2:Y:S01]  /*1fa80*/  LDL.LU R105, [R1+0x374] ;  /* 0x0003740001697983 */ /* 0x000ea20000300800 */
[----:B------:R-:W-:-:S03]  /*1fa90*/  @!P2 IMAD.MOV.U32 R59, RZ, RZ, R107 ;  /* 0x000000ffff3ba224 */ /* 0x000fc600078e006b */
[----:B----4-:R-:W4:Y:S04]  /*1faa0*/  LDL.LU R107, [R1+0x37c] ;  /* 0x00037c00016b7983 */ /* 0x010f280000300800 */
[----:B------:R0:W4:Y:S01]  /*1fab0*/  @!P2 LDG.E.U8 R63, desc[UR18][R58.64] ;  /* 0x000000123a3fa981 */ /* 0x000122000c1e1100 */
[----:B------:R-:W-:Y:S02]  /*1fac0*/  PRMT R64, RZ, 0x7610, R64 ;  /* 0x00007610ff407816 */ /* 0x000fe40000000040 */
[----:B------:R-:W-:Y:S01]  /*1fad0*/  IADD3 R101, P3, PT, R36, R101, RZ ;  /* 0x0000006524657210 */ /* 0x000fe20007f7e0ff */
[----:B0-----:R-:W-:Y:S02]  /*1fae0*/  @!P2 IMAD.MOV.U32 R59, RZ, RZ, R103 ;  /* 0x000000ffff3ba224 */ /* 0x001fe400078e0067 */
[----:B-1----:R-:W4:Y:S01]  /*1faf0*/  LDL.LU R103, [R1+0x3a4] ;  /* 0x0003a40001677983 */ /* 0x002f220000300800 */
[----:B------:R-:W-:-:S03]  /*1fb00*/  @!P2 IMAD.MOV.U32 R58, RZ, RZ, R100 ;  /* 0x000000ffff3aa224 */ /* 0x000fc600078e0064 */
        /* <DEDUP_REMOVED lines=8> */
[----:B------:R-:W-:Y:S04]  /*1fb90*/  STL [R1+0x370], R101 ;  /* 0x0003706501007387 */ /* 0x000fe80000100800 */
[----:B------:R-:W-:Y:S01]  /*1fba0*/  STL [R1+0x368], R109 ;  /* 0x0003686d01007387 */ /* 0x000fe20000100800 */
[C---:B---3--:R-:W-:Y:S02]  /*1fbb0*/  IMAD.X R108, R38.reuse, 0x1, R108, P5 ;  /* 0x00000001266c7824 */ /* 0x048fe400028e066c */
[----:B------:R-:W-:-:S03]  /*1fbc0*/  IMAD.X R113, R38, 0x1, R113, P4 ;  /* 0x0000000126717824 */ /* 0x000fc600020e0671 */
[----:B------:R0:W-:Y:S01]  /*1fbd0*/  STL [R1+0x33c], R108 ;  /* 0x00033c6c01007387 */ /* 0x0001e20000100800 */
[----:B------:R-:W-:-:S03]  /*1fbe0*/  @!P2 IMAD.MOV.U32 R59, RZ, RZ, R108 ;  /* 0x000000ffff3ba224 */ /* 0x000fc600078e006c */
[----:B------:R3:W-:Y:S04]  /*1fbf0*/  STL [R1+0x364], R113 ;  /* 0x0003647101007387 */ /* 0x0007e80000100800 */
[----:B-1----:R-:W4:Y:S04]  /*1fc00*/  LDL.LU R99, [R1+0x3b0] ;  /* 0x0003b00001637983 */ /* 0x002f280000300800 */
[----:B0-----:R-:W4:Y:S01]  /*1fc10*/  LDL.LU R108, [R1+0x3b8] ;  /* 0x0003b800016c7983 */ /* 0x001f220000300800 */
[----:B------:R-:W-:-:S03]  /*1fc20*/  IMAD.X R106, R38, 0x1, R106, P3 ;  /* 0x00000001266a7824 */ /* 0x000fc600018e066a */
[----:B------:R0:W4:Y:S04]  /*1fc30*/  @!P2 LDG.E.U8 R65, desc[UR18][R58.64] ;  /* 0x000000123a41a981 */ /* 0x000128000c1e1100 */
[----:B------:R1:W-:Y:S01]  /*1fc40*/  STL [R1+0x36c], R106 ;  /* 0x00036c6a01007387 */ /* 0x0003e20000100800 */
[----:B0-----:R-:W-:Y:S02]  /*1fc50*/  @!P2 IMAD.MOV.U32 R58, RZ, RZ, R109 ;  /* 0x000000ffff3aa224 */ /* 0x001fe400078e006d */
[----:B------:R-:W-:Y:S01]  /*1fc60*/  @!P2 IMAD.MOV.U32 R59, RZ, RZ, R113 ;  /* 0x000000ffff3ba224 */ /* 0x000fe200078e0071 */
[----:B------:R-:W4:Y:S04]  /*1fc70*/  LDL.LU R109, [R1+0x3ac] ;  /* 0x0003ac00016d7983 */ /* 0x000f280000300800 */
[----:B---3--:R-:W3:Y:S04]  /*1fc80*/  LDL.LU R113, [R1+0x3b4] ;  /* 0x0003b40001717983 */ /* 0x008ee80000300800 */
        /* <DEDUP_REMOVED lines=10> */
[C---:B------:R-:W-:Y:S02]  /*1fd30*/  IADD3 R98, P5, PT, R36.reuse, R98, RZ ;  /* 0x0000006224627210 */ /* 0x040fe40007fbe0ff */
[----:B------:R-:W-:-:S03]  /*1fd40*/  IADD3 R104, P4, PT, R36, R104, RZ ;  /* 0x0000006824687210 */ /* 0x000fc60007f9e0ff */
[----:B0-----:R-:W-:Y:S01]  /*1fd50*/  @!P2 IMAD.MOV.U32 R58, RZ, RZ, R98 ;  /* 0x000000ffff3aa224 */ /* 0x001fe200078e0062 */
[----:B------:R0:W-:Y:S04]  /*1fd60*/  STL [R1+0x378], R98 ;  /* 0x0003786201007387 */ /* 0x0001e80000100800 */
[----:B------:R-:W-:Y:S01]  /*1fd70*/  STL [R1+0x3a8], R102 ;  /* 0x0003a86601007387 */ /* 0x000fe20000100800 */
[----:B------:R-:W-:-:S04]  /*1fd80*/  IMAD.X R105, R38, 0x1, R105, P5 ;  /* 0x0000000126697824 */ /* 0x000fc800028e0669 */
[----:B------:R-:W-:Y:S02]  /*1fd90*/  @!P2 IMAD.MOV.U32 R59, RZ, RZ, R105 ;  /* 0x000000ffff3ba224 */ /* 0x000fe400078e0069 */
[C---:B----4-:R-:W-:Y:S01]  /*1fda0*/  IMAD.X R107, R38.reuse, 0x1, R107, P4 ;  /* 0x00000001266b7824 */ /* 0x050fe200020e066b */
[----:B------:R-:W-:Y:S04]  /*1fdb0*/  STL [R1+0x380], R104 ;  /* 0x0003806801007387 */ /* 0x000fe80000100800 */
[----:B------:R1:W4:Y:S04]  /*1fdc0*/  @!P2 LDG.E.U8 R68, desc[UR18][R58.64] ;  /* 0x000000123a44a981 */ /* 0x000328000c1e1100 */
[----:B------:R0:W-:Y:S04]  /*1fdd0*/  STL [R1+0x374], R105 ;  /* 0x0003746901007387 */ /* 0x0001e80000100800 */
[----:B------:R0:W-:Y:S01]  /*1fde0*/  STL [R1+0x37c], R107 ;  /* 0x00037c6b01007387 */ /* 0x0001e20000100800 */
[----:B------:R-:W-:-:S02]  /*1fdf0*/  IMAD.X R103, R38, 0x1, R103, P3 ;  /* 0x0000000126677824 */ /* 0x000fc400018e0667 */
[----:B-1----:R-:W-:Y:S01]  /*1fe00*/  @!P2 IMAD.MOV.U32 R58, RZ, RZ, R104 ;  /* 0x000000ffff3aa224 */ /* 0x002fe200078e0068 */
[----:B0-----:R-:W4:Y:S01]  /*1fe10*/  LDL.LU R98, [R1+0x3e8] ;  /* 0x0003e80001627983 */ /* 0x001f220000300800 */
[----:B------:R-:W-:-:S03]  /*1fe20*/  @!P2 IMAD.MOV.U32 R59, RZ, RZ, R107 ;  /* 0x000000ffff3ba224 */ /* 0x000fc600078e006b */
[----:B------:R-:W4:Y:S04]  /*1fe30*/  LDL.LU R105, [R1+0x3f0] ;  /* 0x0003f00001697983 */ /* 0x000f280000300800 */
[----:B------:R0:W4:Y:S04]  /*1fe40*/  @!P2 LDG.E.U8 R69, desc[UR18][R58.64] ;  /* 0x000000123a45a981 */ /* 0x000128000c1e1100 */
[----:B------:R1:W-:Y:S01]  /*1fe50*/  STL [R1+0x3a4], R103 ;  /* 0x0003a46701007387 */ /* 0x0003e20000100800 */
[----:B0-----:R-:W-:-:S03]  /*1fe60*/  @!P2 IMAD.MOV.U32 R58, RZ, RZ, R102 ;  /* 0x000000ffff3aa224 */ /* 0x001fc600078e0066 */
[----:B------:R-:W4:Y:S04]  /*1fe70*/  LDL.LU R102, [R1+0x3e4] ;  /* 0x0003e40001667983 */ /* 0x000f280000300800 */
[----:B------:R-:W4:Y:S01]  /*1fe80*/  LDL.LU R107, [R1+0x3ec] ;  /* 0x0003ec00016b7983 */ /* 0x000f220000300800 */
[----:B------:R-:W-:-:S03]  /*1fe90*/  @!P2 IMAD.MOV.U32 R59, RZ, RZ, R103 ;  /* 0x000000ffff3ba224 */ /* 0x000fc600078e0067 */
[----:B-1----:R-:W4:Y:S01]  /*1fea0*/  LDL.LU R103, [R1+0x3f4] ;  /* 0x0003f40001677983 */ /* 0x002f220000300800 */
[----:B------:R-:W-:Y:S02]  /*1feb0*/  PRMT R70, RZ, 0x7610, R70 ;  /* 0x00007610ff467816 */ /* 0x000fe40000000046 */
        /* <DEDUP_REMOVED lines=11> */
[C---:B------:R-:W-:Y:S02]  /*1ff70*/  IMAD.X R109, R38.reuse, 0x1, R109, P5 ;  /* 0x00000001266d7824 */ /* 0x040fe400028e066d */
[----:B---3--:R-:W-:-:S03]  /*1ff80*/  IMAD.X R113, R38, 0x1, R113, P4 ;  /* 0x0000000126717824 */ /* 0x008fc600020e0671 */
        /* <DEDUP_REMOVED lines=32> */
[----:B------:R-:W-:Y:S02]  /*20190*/  @!P2 IMAD.MOV.U32 R59, RZ, RZ, R102 ;  /* 0x000000ffff3ba224 */ /* 0x000fe400078e0066 */
[----:B------:R-:W-:Y:S01]  /*201a0*/  IMAD.X R103, R38, 0x1, R103, P3 ;  /* 0x0000000126677824 */ /* 0x000fe200018e0667 */
[----:B------:R4:W-:Y:S04]  /*201b0*/  STL [R1+0x3ec], R107 ;  /* 0x0003ec6b01007387 */ /* 0x0009e80000100800 */
[----:B-1----:R-:W2:Y:S04]  /*201c0*/  LDL.LU R98, [R1+0x438] ;  /* 0x0004380001627983 */ /* 0x002ea80000300800 */
[----:B------:R1:W2:Y:S04]  /*201d0*/  @!P2 LDG.E.U8 R74, desc[UR18][R58.64] ;  /* 0x000000123a4aa981 */ /* 0x0002a8000c1e1100 */
[----:B0-----:R-:W2:Y:S04]  /*201e0*/  LDL.LU R102, [R1+0x440] ;  /* 0x0004400001667983 */ /* 0x001ea80000300800 */
[----:B------:R0:W-:Y:S01]  /*201f0*/  STL [R1+0x3f4], R103 ;  /* 0x0003f46701007387 */ /* 0x0001e20000100800 */
[----:B-1----:R-:W-:-:S02]  /*20200*/  @!P2 IMAD.MOV.U32 R58, RZ, RZ, R105 ;  /* 0x000000ffff3aa224 */ /* 0x002fc400078e0069 */
[----:B------:R-:W-:Y:S02]  /*20210*/  @!P2 IMAD.MOV.U32 R59, RZ, RZ, R107 ;  /* 0x000000ffff3ba224 */ /* 0x000fe400078e006b */
[----:B----4-:R-:W4:Y:S04]  /*20220*/  LDL.LU R107, [R1+0x434] ;  /* 0x00043400016b7983 */ /* 0x010f280000300800 */
[----:B------:R1:W4:Y:S04]  /*20230*/  @!P2 LDG.E.U8 R75, desc[UR18][R58.64] ;  /* 0x000000123a4ba981 */ /* 0x000328000c1e1100 */
[----:B------:R-:W4:Y:S01]  /*20240*/  LDL.LU R105, [R1+0x43c] ;  /* 0x00043c0001697983 */ /* 0x000f220000300800 */
[----:B-1----:R-:W-:-:S03]  /*20250*/  @!P2 IMAD.MOV.U32 R59, RZ, RZ, R103 ;  /* 0x000000ffff3ba224 */ /* 0x002fc600078e0067 */
[----:B0-----:R-:W4:Y:S01]  /*20260*/  LDL.LU R103, [R1+0x464] ;  /* 0x0004640001677983 */ /* 0x001f220000300800 */
[----:B------:R-:W-:Y:S01]  /*20270*/  @!P2 IMAD.MOV.U32 R58, RZ, RZ, R101 ;  /* 0x000000ffff3aa224 */ /* 0x000fe200078e0065 */
[----:B------:R-:W-:Y:S02]  /*20280*/  IADD3 R104, P3, PT, R36, R104, RZ ;  /* 0x0000006824687210 */ /* 0x000fe40007f7e0ff */
[----:B------:R-:W4:Y:S01]  /*20290*/  LDL.LU R101, [R1+0x4e8] ;  /* 0x0004e80001657983 */ /* 0x000f220000300800 */
[----:B------:R-:W-:-:S03]  /*202a0*/  PRMT R77, RZ, 0x7610, R77 ;  /* 0x00007610ff4d7816 */ /* 0x000fc6000000004d */
[----:B------:R0:W4:Y:S01]  /*202b0*/  @!P2 LDG.E.U8 R76, desc[UR18][R58.64] ;  /* 0x000000123a4ca981 */ /* 0x000122000c1e1100 */
[-C--:B------:R-:W-:Y:S02]  /*202c0*/  @!P2 LOP3.LUT R83, R83, R82.reuse, RZ, 0x3c, !PT ;  /* 0x000000525353a212 */ /* 0x080fe400078e3cff */
[----:B------:R-:W-:Y:S02]  /*202d0*/  PRMT R78, RZ, 0x7610, R78 ;  /* 0x00007610ff4e7816 */ /* 0x000fe4000000004e */
[C---:B------:R-:W-:Y:S02]  /*202e0*/  @!P2 LOP3.LUT R82, R83.reuse, R82, RZ, 0x3c, !PT ;  /* 0x000000525352a212 */ /* 0x040fe400078e3cff */
[----:B------:R-:W-:Y:S02]  /*202f0*/  PRMT R84, RZ, 0x7610, R84 ;  /* 0x00007610ff547816 */ /* 0x000fe40000000054 */
[----:B------:R-:W-:-:S05]  /*20300*/  @!P2 LOP3.LUT R83, R83, R82, RZ, 0x3c, !PT ;  /* 0x000000525353a212 */ /* 0x000fca00078e3cff */
[----:B------:R-:W4:Y:S01]  /*20310*/  @!P2 LDG.E.U8 R84, desc[UR18][R82.64] ;  /* 0x000000125254a981 */ /* 0x000f22000c1e1100 */
[C---:B------:R-:W-:Y:S02]  /*20320*/  IADD3 R99, P5, PT, R36.reuse, R99, RZ ;  /* 0x0000006324637210 */ /* 0x040fe40007fbe0ff */
[----:B------:R-:W-:-:S03]  /*20330*/  IADD3 R109, P4, PT, R36, R109, RZ ;  /* 0x0000006d246d7210 */ /* 0x000fc60007f9e0ff */
[----:B------:R-:W-:Y:S01]  /*20340*/  STL [R1+0x400], R99 ;  /* 0x0004006301007387 */ /* 0x000fe20000100800 */
[----:B0-----:R-:W-:-:S03]  /*20350*/  @!P2 IMAD.MOV.U32 R58, RZ, RZ, R99 ;  /* 0x000000ffff3aa224 */ /* 0x001fc600078e0063 */
[----:B------:R-:W-:Y:S04]  /*20360*/  STL [R1+0x430], R104 ;  /* 0x0004306801007387 */ /* 0x000fe80000100800 */
[----:B------:R-:W-:Y:S01]  /*20370*/  STL [R1+0x428], R109 ;  /* 0x0004286d01007387 */ /* 0x000fe20000100800 */
[C---:B------:R-:W-:Y:S02]  /*20380*/  IMAD.X R108, R38.reuse, 0x1, R108, P5 ;  /* 0x00000001266c7824 */ /* 0x040fe400028e066c */
[----:B---3--:R-:W-:-:S03]  /*20390*/  IMAD.X R113, R38, 0x1, R113, P4 ;  /* 0x0000000126717824 */ /* 0x008fc600020e0671 */
[----:B------:R0:W-:Y:S01]  /*203a0*/  STL [R1+0x3fc], R108 ;  /* 0x0003fc6c01007387 */ /* 0x0001e20000100800 */
[----:B------:R-:W-:-:S03]  /*203b0*/  @!P2 IMAD.MOV.U32 R59, RZ, RZ, R108 ;  /* 0x000000ffff3ba224 */ /* 0x000fc600078e006c */
[----:B------:R-:W-:Y:S04]  /*203c0*/  STL [R1+0x424], R113 ;  /* 0x0004247101007387 */ /* 0x000fe80000100800 */
[----:B------:R1:W3:Y:S04]  /*203d0*/  @!P2 LDG.E.U8 R77, desc[UR18][R58.64] ;  /* 0x000000123a4da981 */ /* 0x0002e8000c1e1100 */
[----:B0-----:R-:W3:Y:S01]  /*203e0*/  LDL.LU R108, [R1+0x470] ;  /* 0x00047000016c7983 */ /* 0x001ee20000300800 */
[----:B------:R-:W-:-:S03]  /*203f0*/  IMAD.X R106, R38, 0x1, R106, P3 ;  /* 0x00000001266a7824 */ /* 0x000fc600018e066a */
[----:B------:R-:W3:Y:S01]  /*20400*/  LDL.LU R99, [R1+0x4a8] ;  /* 0x0004a80001637983 */ /* 0x000ee20000300800 */
[----:B-1----:R-:W-:Y:S02]  /*20410*/  @!P2 IMAD.MOV.U32 R58, RZ, RZ, R109 ;  /* 0x000000ffff3aa224 */ /* 0x002fe400078e006d */
[----:B------:R-:W-:Y:S01]  /*20420*/  @!P2 IMAD.MOV.U32 R59, RZ, RZ, R113 ;  /* 0x000000ffff3ba224 */ /* 0x000fe200078e0071 */
[----:B------:R0:W-:Y:S04]  /*20430*/  STL [R1+0x42c], R106 ;  /* 0x00042c6a01007387 */ /* 0x0001e80000100800 */
[----:B------:R-:W3:Y:S04]  /*20440*/  LDL.LU R109, [R1+0x46c] ;  /* 0x00046c00016d7983 */ /* 0x000ee80000300800 */
[----:B------:R1:W3:Y:S02]  /*20450*/  @!P2 LDG.E.U8 R78, desc[UR18][R58.64] ;  /* 0x000000123a4ea981 */ /* 0x0002e4000c1e1100 */
[----:B-1----:R-:W-:-:S02]  /*20460*/  @!P2 IMAD.MOV.U32 R59, RZ, RZ, R106 ;  /* 0x000000ffff3ba224 */ /* 0x002fc400078e006a */
[----:B------:R-:W-:Y:S01]  /*20470*/  @!P2 IMAD.MOV.U32 R58, RZ, RZ, R104 ;  /* 0x000000ffff3aa224 */ /* 0x000fe200078e0068 */
[----:B0-----:R-:W3:Y:S04]  /*20480*/  LDL.LU R106, [R1+0x4a4] ;  /* 0x0004a400016a7983 */ /* 0x001ee80000300800 */
[----:B------:R-:W3:Y:S01]  /*20490*/  LDL.LU R104, [R1+0x4e4] ;  /* 0x0004e40001687983 */ /* 0x000ee20000300800 */
[----:B------:R-:W-:Y:S02]  /*204a0*/  PRMT R79, RZ, 0x7610, R79 ;  /* 0x00007610ff4f7816 */ /* 0x000fe4000000004f */
[----:B--2---:R-:W-:Y:S02]  /*204b0*/  IADD3 R100, P3, PT, R36, R100, RZ ;  /* 0x0000006424647210 */ /* 0x004fe40007f7e0ff */
[----:B------:R-:W-:-:S02]  /*204c0*/  PRMT R80, RZ, 0x7610, R80 ;  /* 0x00007610ff507816 */ /* 0x000fc40000000050 */
[----:B------:R0:W2:Y:S01]  /*204d0*/  @!P2 LDG.E.U8 R79, desc[UR18][R58.64] ;  /* 0x000000123a4fa981 */ /* 0x0000a2000c1e1100 */
[----:B------:R-:W-:Y:S02]  /*204e0*/  PRMT R81, RZ, 0x7610, R81 ;  /* 0x00007610ff517816 */ /* 0x000fe40000000051 */
[----:B------:R-:W-:Y:S02]  /*204f0*/  PRMT R82, RZ, 0x7610, R82 ;  /* 0x00007610ff527816 */ /* 0x000fe40000000052 */
[C---:B------:R-:W-:Y:S02]  /*20500*/  IADD3 R98, P5, PT, R36.reuse, R98, RZ ;  /* 0x0000006224627210 */ /* 0x040fe40007fbe0ff */
[----:B------:R-:W-:-:S03]  /*20510*/  IADD3 R102, P4, PT, R36, R102, RZ ;  /* 0x0000006624667210 */ /* 0x000fc60007f9e0ff */
[----:B------:R1:W-:Y:S01]  /*20520*/  STL [R1+0x438], R98 ;  /* 0x0004386201007387 */ /* 0x0003e20000100800 */
[----:B0-----:R-:W-:-:S03]  /*20530*/  @!P2 IMAD.MOV.U32 R58, RZ, RZ, R98 ;  /* 0x000000ffff3aa224 */ /* 0x001fc600078e0062 */
[----:B------:R-:W-:Y:S01]  /*20540*/  STL [R1+0x468], R100 ;  /* 0x0004686401007387 */ /* 0x000fe20000100800 */
[----:B----4-:R-:W-:-:S03]  /*20550*/  IMAD.X R107, R38, 0x1, R107, P5 ;  /* 0x00000001266b7824 */ /* 0x010fc600028e066b */
[----:B------:R-:W-:Y:S01]  /*20560*/  STL [R1+0x440], R102 ;  /* 0x0004406601007387 */ /* 0x000fe20000100800 */
[----:B------:R-:W-:Y:S02]  /*20570*/  @!P2 IMAD.MOV.U32 R59, RZ, RZ, R107 ;  /* 0x000000ffff3ba224 */ /* 0x000fe400078e006b */
[C---:B------:R-:W-:Y:S01]  /*20580*/  IMAD.X R105, R38.reuse, 0x1, R105, P4 ;  /* 0x0000000126697824 */ /* 0x040fe200020e0669 */
[----:B------:R-:W-:Y:S04]  /*20590*/  STL [R1+0x434], R107 ;  /* 0x0004346b01007387 */ /* 0x000fe80000100800 */
[----:B------:R0:W-:Y:S01]  /*205a0*/  STL [R1+0x43c], R105 ;  /* 0x00043c6901007387 */ /* 0x0001e20000100800 */
[----:B------:R-:W-:-:S03]  /*205b0*/  IMAD.X R103, R38, 0x1, R103, P3 ;  /* 0x0000000126677824 */ /* 0x000fc600018e0667 */
[----:B-1----:R-:W4:Y:S04]  /*205c0*/  LDL.LU R98, [R1+0x4b0] ;  /* 0x0004b00001627983 */ /* 0x002f280000300800 */
[----:B------:R1:W2:Y:S04]  /*205d0*/  @!P2 LDG.E.U8 R80, desc[UR18][R58.64] ;  /* 0x000000123a50a981 */ /* 0x0002a8000c1e1100 */
[----:B------:R0:W-:Y:S01]  /*205e0*/  STL [R1+0x464], R103 ;  /* 0x0004646701007387 */ /* 0x0001e20000100800 */
[----:B-1----:R-:W-:Y:S02]  /*205f0*/  @!P2 IMAD.MOV.U32 R58, RZ, RZ, R102 ;  /* 0x000000ffff3aa224 */ /* 0x002fe400078e0066 */
[----:B------:R-:W-:-:S02]  /*20600*/  @!P2 IMAD.MOV.U32 R59, RZ, RZ, R105 ;  /* 0x000000ffff3ba224 */ /* 0x000fc400078e0069 */
[----:B0-----:R-:W2:Y:S04]  /*20610*/  LDL.LU R105, [R1+0x520] ;  /* 0x0005200001697983 */ /* 0x001ea80000300800 */
[----:B------:R-:W2:Y:S04]  /*20620*/  LDL.LU R102, [R1+0x478] ;  /* 0x0004780001667983 */ /* 0x000ea80000300800 */
[----:B------:R0:W2:Y:S04]  /*20630*/  @!P2 LDG.E.U8 R81, desc[UR18][R58.64] ;  /* 0x000000123a51a981 */ /* 0x0000a8000c1e1100 */
[----:B------:R-:W2:Y:S01]  /*20640*/  LDL.LU R107, [R1+0x51c] ;  /* 0x00051c00016b7983 */ /* 0x000ea20000300800 */
[----:B0-----:R-:W-:-:S02]  /*20650*/  @!P2 IMAD.MOV.U32 R59, RZ, RZ, R103 ;  /* 0x000000ffff3ba224 */ /* 0x001fc400078e0067 */
[----:B------:R-:W-:Y:S01]  /*20660*/  @!P2 IMAD.MOV.U32 R58, RZ, RZ, R100 ;  /* 0x000000ffff3aa224 */ /* 0x000fe200078e0064 */
[----:B------:R-:W2:Y:S04]  /*20670*/  LDL.LU R103, [R1+0x474] ;  /* 0x0004740001677983 */ /* 0x000ea80000300800 */
[----:B------:R-:W2:Y:S01]  /*20680*/  LDL.LU R100, [R1+0x4ac] ;  /* 0x0004ac0001647983 */ /* 0x000ea20000300800 */
[----:B------:R-:W-:Y:S02]  /*20690*/  IADD3 R101, P3, PT, R36, R101, RZ ;  /* 0x0000006524657210 */ /* 0x000fe40007f7e0ff */
[----:B------:R-:W-:Y:S01]  /*206a0*/  PRMT R83, RZ, 0x7610, R83 ;  /* 0x00007610ff537816 */ /* 0x000fe20000000053 */
[----:B------:R0:W2:Y:S04]  /*206b0*/  @!P2 LDG.E.U8 R82, desc[UR18][R58.64] ;  /* 0x000000123a52a981 */ /* 0x0000a8000c1e1100 */
        /* <DEDUP_REMOVED lines=10> */
[----:B------:R1:W-:Y:S02]  /*20760*/  STS.U8 [R31+UR9+0xda00], R84 ;  /* 0x00da00541f007988 */ /* 0x0003e40008000009 */
[----:B-1----:R-:W-:-:S02]  /*20770*/  PRMT R84, RZ, 0x7610, R84 ;  /* 0x00007610ff547816 */ /* 0x002fc40000000054 */
[----:B------:R-:W-:Y:S01]  /*20780*/  STS.U8 [R31+UR9+0xd600], R116 ;  /* 0x00d600741f007988 */ /* 0x000fe20008000009 */
[C---:B---3--:R-:W-:Y:S02]  /*20790*/  IADD3 R108, P5, PT, R36.reuse, R108, RZ ;  /* 0x0000006c246c7210 */ /* 0x048fe40007fbe0ff */
[----:B------:R-:W-:-:S03]  /*207a0*/  IADD3 R99, P4, PT, R36, R99, RZ ;  /* 0x0000006324637210 */ /* 0x000fc60007f9e0ff */
[----:B0-----:R-:W-:Y:S01]  /*207b0*/  @!P2 IMAD.MOV.U32 R58, RZ, RZ, R108 ;  /* 0x000000ffff3aa224 */ /* 0x001fe200078e006c */
[----:B------:R-:W-:Y:S01]  /*207c0*/  STL [R1+0x470], R108 ;  /* 0x0004706c01007387 */ /* 0x000fe20000100800 */
[----:B------:R-:W-:-:S03]  /*207d0*/  IMAD.X R109, R38, 0x1, R109, P5 ;  /* 0x00000001266d7824 */ /* 0x000fc600028e066d */
[----:B------:R-:W-:Y:S01]  /*207e0*/  STL [R1+0x4e8], R101 ;  /* 0x0004e86501007387 */ /* 0x000fe20000100800 */
[----:B------:R-:W-:-:S03]  /*207f0*/  @!P2 IMAD.MOV.U32 R59, RZ, RZ, R109 ;  /* 0x000000ffff3ba224 */ /* 0x000fc600078e006d */
[----:B------:R0:W-:Y:S04]  /*20800*/  STL [R1+0x4a8], R99 ;  /* 0x0004a86301007387 */ /* 0x0001e80000100800 */
[----:B------:R-:W-:Y:S04]  /*20810*/  STL [R1+0x46c], R109 ;  /* 0x00046c6d01007387 */ /* 0x000fe80000100800 */
[----:B------:R1:W3:Y:S01]  /*20820*/  @!P2 LDG.E.U8 R83, desc[UR18][R58.64] ;  /* 0x000000123a53a981 */ /* 0x0002e2000c1e1100 */
[C---:B------:R-:W-:Y:S02]  /*20830*/  IMAD.X R106, R38.reuse, 0x1, R106, P4 ;  /* 0x00000001266a7824 */ /* 0x040fe400020e066a */
[----:B------:R-:W-:-:S03]  /*20840*/  IMAD.X R104, R38, 0x1, R104, P3 ;  /* 0x0000000126687824 */ /* 0x000fc600018e0668 */
[----:B------:R0:W-:Y:S01]  /*20850*/  STL [R1+0x4a4], R106 ;  /* 0x0004a46a01007387 */ /* 0x0001e20000100800 */
[----:B-1----:R-:W-:Y:S02]  /*20860*/  @!P2 IMAD.MOV.U32 R58, RZ, RZ, R99 ;  /* 0x000000ffff3aa224 */ /* 0x002fe400078e0063 */
[----:B------:R-:W-:Y:S01]  /*20870*/  @!P2 IMAD.MOV.U32 R59, RZ, RZ, R106 ;  /* 0x000000ffff3ba224 */ /* 0x000fe200078e006a */
[----:B------:R1:W-:Y:S04]  /*20880*/  STL [R1+0x4e4], R104 ;  /* 0x0004e46801007387 */ /* 0x0003e80000100800 */
[----:B0-----:R-:W3:Y:S04]  /*20890*/  LDL.LU R99, [R1+0x4f0] ;  /* 0x0004f00001637983 */ /* 0x001ee80000300800 */
[----:B------:R-:W3:Y:S04]  /*208a0*/  LDL.LU R115, [R1+0x248] ;  /* 0x0002480001737983 */ /* 0x000ee80000300800 */
[----:B------:R0:W3:Y:S04]  /*208b0*/  @!P2 LDG.E.U8 R84, desc[UR18][R58.64] ;  /* 0x000000123a54a981 */ /* 0x0000e8000c1e1100 */
[----:B------:R-:W3:Y:S01]  /*208c0*/  LDL.LU R113, [R1+0x4b8] ;  /* 0x0004b80001717983 */ /* 0x000ee20000300800 */
[----:B0-----:R-:W-:-:S03]  /*208d0*/  @!P2 IMAD.MOV.U32 R58, RZ, RZ, R101 ;  /* 0x000000ffff3aa224 */ /* 0x001fc600078e0065 */
[----:B------:R-:W3:Y:S04]  /*208e0*/  LDL.LU R101, [R1+0x4ec] ;  /* 0x0004ec0001657983 */ /* 0x000ee80000300800 */
[----:B------:R-:W3:Y:S01]  /*208f0*/  LDL.LU R116, [R1+0x244] ;  /* 0x0002440001747983 */ /* 0x000ee20000300800 */
[----:B------:R-:W-:-:S03]  /*20900*/  @!P2 IMAD.MOV.U32 R59, RZ, RZ, R104 ;  /* 0x000000ffff3ba224 */ /* 0x000fc600078e0068 */
[----:B------:R-:W3:Y:S04]  /*20910*/  LDL.LU R114, [R1+0x4b4] ;  /* 0x0004b40001727983 */ /* 0x000ee80000300800 */
[----:B------:R-:W3:Y:S04]  /*20920*/  LDL.LU R108, [R1+0x4f8] ;  /* 0x0004f800016c7983 */ /* 0x000ee80000300800 */
[----:B------:R-:W3:Y:S04]  /*20930*/  LDL.LU R106, [R1+0x23c] ;  /* 0x00023c00016a7983 */ /* 0x000ee80000300800 */
[----:B-1----:R-:W3:Y:S01]  /*20940*/  LDL.LU R104, [R1+0x480] ;  /* 0x0004800001687983 */ /* 0x002ee20000300800 */
[----:B------:R-:W-:-:S02]  /*20950*/  PRMT R85, RZ, 0x7610, R85 ;  /* 0x00007610ff557816 */ /* 0x000fc40000000055 */
[----:B------:R-:W-:-:S04]  /*20960*/  PRMT R87, RZ, 0x7610, R87 ;  /* 0x00007610ff577816 */ /* 0x000fc80000000057 */
[----:B------:R0:W3:Y:S01]  /*20970*/  @!P2 LDG.E.U8 R85, desc[UR18][R58.64] ;  /* 0x000000123a55a981 */ /* 0x0000e2000c1e1100 */
[----:B------:R-:W-:Y:S02]  /*20980*/  PRMT R86, RZ, 0x7610, R86 ;  /* 0x00007610ff567816 */ /* 0x000fe40000000056 */
[C---:B----4-:R-:W-:Y:S02]  /*20990*/  IADD3 R98, P4, PT, R36.reuse, R98, RZ ;  /* 0x0000006224627210 */ /* 0x050fe40007f9e0ff */
[C---:B--2---:R-:W-:Y:S02]  /*209a0*/  IADD3 R105, P3, PT, R36.reuse, R105, RZ ;  /* 0x0000006924697210 */ /* 0x044fe40007f7e0ff */
[----:B------:R-:W-:-:S03]  /*209b0*/  IADD3 R102, P5, PT, R36, R102, RZ ;  /* 0x0000006624667210 */ /* 0x000fc60007fbe0ff */
[----:B------:R-:W-:Y:S04]  /*209c0*/  STL [R1+0x520], R105 ;  /* 0x0005206901007387 */ /* 0x000fe80000100800 */
[----:B------:R-:W-:Y:S01]  /*209d0*/  STL [R1+0x4b0], R98 ;  /* 0x0004b06201007387 */ /* 0x000fe20000100800 */
[----:B------:R-:W-:-:S03]  /*209e0*/  IMAD.X R107, R38, 0x1, R107, P3 ;  /* 0x00000001266b7824 */ /* 0x000fc600018e066b */
[----:B------:R-:W-:Y:S04]  /*209f0*/  STL [R1+0x478], R102 ;  /* 0x0004786601007387 */ /* 0x000fe80000100800 */
[----:B------:R1:W-:Y:S01]  /*20a00*/  STL [R1+0x51c], R107 ;  /* 0x00051c6b01007387 */ /* 0x0003e20000100800 */
[C---:B------:R-:W-:Y:S02]  /*20a10*/  IMAD.X R103, R38.reuse, 0x1, R103, P5 ;  /* 0x0000000126677824 */ /* 0x040fe400028e0667 */
[----:B------:R-:W-:-:S03]  /*20a20*/  IMAD.X R100, R38, 0x1, R100, P4 ;  /* 0x0000000126647824 */ /* 0x000fc600020e0664 */
[----:B------:R2:W-:Y:S04]  /*20a30*/  STL [R1+0x474], R103 ;  /* 0x0004746701007387 */ /* 0x0005e80000100800 */
[----:B------:R4:W-:Y:S04]  /*20a40*/  STL [R1+0x4ac], R100 ;  /* 0x0004ac6401007387 */ /* 0x0009e80000100800 */
[----:B------:R-:W3:Y:S01]  /*20a50*/  LDL.LU R109, [R1+0x4f4] ;  /* 0x0004f400016d7983 */ /* 0x000ee20000300800 */
[----:B0-----:R-:W-:Y:S02]  /*20a60*/  @!P2 IMAD.MOV.U32 R58, RZ, RZ, R105 ;  /* 0x000000ffff3aa224 */ /* 0x001fe400078e0069 */
[----:B------:R-:W-:-:S02]  /*20a70*/  @!P2 IMAD.MOV.U32 R59, RZ, RZ, R107 ;  /* 0x000000ffff3ba224 */ /* 0x000fc400078e006b */
[----:B-1----:R-:W3:Y:S04]  /*20a80*/  LDL.LU R107, [R1+0x238] ;  /* 0x00023800016b7983 */ /* 0x002ee80000300800 */
[----:B------:R0:W3:Y:S04]  /*20a90*/  @!P2 LDG.E.U8 R87, desc[UR18][R58.64] ;  /* 0x000000123a57a981 */ /* 0x0000e8000c1e1100 */
[----:B------:R-:W3:Y:S01]  /*20aa0*/  LDL.LU R105, [R1+0x47c] ;  /* 0x00047c0001697983 */ /* 0x000ee20000300800 */
[----:B0-----:R-:W-:Y:S02]  /*20ab0*/  @!P2 IMAD.MOV.U32 R58, RZ, RZ, R102 ;  /* 0x000000ffff3aa224 */ /* 0x001fe400078e0066 */
[----:B------:R-:W-:-:S02]  /*20ac0*/  @!P2 IMAD.MOV.U32 R59, RZ, RZ, R103 ;  /* 0x000000ffff3ba224 */ /* 0x000fc400078e0067 */
[----:B--2---:R-:W2:Y:S01]  /*20ad0*/  LDL.LU R103, [R1+0x4bc] ;  /* 0x0004bc0001677983 */ /* 0x004ea20000300800 */
[----:B------:R-:W-:-:S03]  /*20ae0*/  PRMT R88, RZ, 0x7610, R88 ;  /* 0x00007610ff587816 */ /* 0x000fc60000000058 */
[----:B------:R-:W2:Y:S04]  /*20af0*/  LDL.LU R102, [R1+0x4c0] ;  /* 0x0004c00001667983 */ /* 0x000ea80000300800 */
[----:B------:R0:W2:Y:S02]  /*20b00*/  @!P2 LDG.E.U8 R86, desc[UR18][R58.64] ;  /* 0x000000123a56a981 */ /* 0x0000a4000c1e1100 */
[----:B0-----:R-:W-:Y:S02]  /*20b10*/  @!P2 IMAD.MOV.U32 R59, RZ, RZ, R100 ;  /* 0x000000ffff3ba224 */ /* 0x001fe400078e0064 */
[----:B------:R-:W-:Y:S01]  /*20b20*/  @!P2 IMAD.MOV.U32 R58, RZ, RZ, R98 ;  /* 0x000000ffff3aa224 */ /* 0x000fe200078e0062 */
[----:B----4-:R-:W4:Y:S04]  /*20b30*/  LDL.LU R100, [R1+0x234] ;  /* 0x0002340001647983 */ /* 0x010f280000300800 */
[----:B------:R-:W4:Y:S04]  /*20b40*/  LDL.LU R98, [R1+0x230] ;  /* 0x0002300001627983 */ /* 0x000f280000300800 */
[----:B------:R0:W4:Y:S01]  /*20b50*/  @!P2 LDG.E.U8 R88, desc[UR18][R58.64] ;  /* 0x000000123a58a981 */ /* 0x000122000c1e1100 */
[----:B---3--:R-:W-:-:S02]  /*20b60*/  IADD3 R99, P4, PT, R36, R99, RZ ;  /* 0x0000006324637210 */ /* 0x008fc40007f9e0ff */
[----:B------:R-:W-:-:S03]  /*20b70*/  IADD3 R115, P3, PT, R36, R115, RZ ;  /* 0x0000007324737210 */ /* 0x000fc60007f7e0ff */
[----:B------:R-:W-:Y:S01]  /*20b80*/  STL [R1+0x4f0], R99 ;  /* 0x0004f06301007387 */ /* 0x000fe20000100800 */
[----:B------:R-:W-:-:S03]  /*20b90*/  IADD3 R113, P5, PT, R36, R113, RZ ;  /* 0x0000007124717210 */ /* 0x000fc60007fbe0ff */
[----:B------:R-:W-:Y:S01]  /*20ba0*/  STL [R1+0x248], R115 ;  /* 0x0002487301007387 */ /* 0x000fe20000100800 */
[----:B------:R-:W-:-:S03]  /*20bb0*/  IMAD.X R101, R38, 0x1, R101, P4 ;  /* 0x0000000126657824 */ /* 0x000fc600020e0665 */
[----:B------:R-:W-:Y:S01]  /*20bc0*/  STL [R1+0x4b8], R113 ;  /* 0x0004b87101007387 */ /* 0x000fe20000100800 */
[----:B------:R-:W-:-:S03]  /*20bd0*/  IMAD.X R116, R38, 0x1, R116, P3 ;  /* 0x0000000126747824 */ /* 0x000fc600018e0674 */
[----:B------:R1:W-:Y:S01]  /*20be0*/  STL [R1+0x4ec], R101 ;  /* 0x0004ec6501007387 */ /* 0x0003e20000100800 */
[----:B0-----:R-:W-:-:S03]  /*20bf0*/  @!P2 IMAD.MOV.U32 R59, RZ, RZ, R101 ;  /* 0x000000ffff3ba224 */ /* 0x001fc600078e0065 */
[----:B------:R0:W-:Y:S01]  /*20c00*/  STL [R1+0x244], R116 ;  /* 0x0002447401007387 */ /* 0x0001e20000100800 */
[----:B------:R-:W-:-:S03]  /*20c10*/  @!P2 IMAD.MOV.U32 R58, RZ, RZ, R99 ;  /* 0x000000ffff3aa224 */ /* 0x000fc600078e0063 */
[----:B-1----:R-:W3:Y:S04]  /*20c20*/  LDL.LU R101, [R1+0x228] ;  /* 0x0002280001657983 */ /* 0x002ee80000300800 */
[----:B------:R-:W3:Y:S01]  /*20c30*/  LDL.LU R99, [R1+0x22c] ;  /* 0x00022c0001637983 */ /* 0x000ee20000300800 */
[----:B------:R-:W-:Y:S02]  /*20c40*/  PRMT R90, RZ, 0x7610, R90 ;  /* 0x00007610ff5a7816 */ /* 0x000fe4000000005a */
[----:B------:R-:W-:Y:S01]  /*20c50*/  PRMT R91, RZ, 0x7610, R91 ;  /* 0x00007610ff5b7816 */ /* 0x000fe2000000005b */
[----:B------:R-:W-:-:S03]  /*20c60*/  IMAD.X R114, R38, 0x1, R114, P5 ;  /* 0x0000000126727824 */ /* 0x000fc600028e0672 */
[----:B------:R1:W3:Y:S01]  /*20c70*/  @!P2 LDG.E.U8 R90, desc[UR18][R58.64] ;  /* 0x000000123a5aa981 */ /* 0x0002e2000c1e1100 */
[C---:B------:R-:W-:Y:S02]  /*20c80*/  IADD3 R108, P4, PT, R36.reuse, R108, RZ ;  /* 0x0000006c246c7210 */ /* 0x040fe40007f9e0ff */
[----:B------:R-:W-:Y:S01]  /*20c90*/  PRMT R89, RZ, 0x7610, R89 ;  /* 0x00007610ff597816 */ /* 0x000fe20000000059 */
[----:B-1----:R-:W-:Y:S02]  /*20ca0*/  @!P2 IMAD.MOV.U32 R58, RZ, RZ, R115 ;  /* 0x000000ffff3aa224 */ /* 0x002fe400078e0073 */
[----:B------:R-:W-:Y:S01]  /*20cb0*/  @!P2 IMAD.MOV.U32 R59, RZ, RZ, R116 ;  /* 0x000000ffff3ba224 */ /* 0x000fe200078e0074 */
[----:B------:R-:W-:-:S04]  /*20cc0*/  IADD3 R106, P3, PT, R36, R106, RZ ;  /* 0x0000006a246a7210 */ /* 0x000fc80007f7e0ff */
[----:B------:R1:W3:Y:S01]  /*20cd0*/  @!P2 LDG.E.U8 R91, desc[UR18][R58.64] ;  /* 0x000000123a5ba981 */ /* 0x0002e2000c1e1100 */
[----:B------:R-:W-:Y:S01]  /*20ce0*/  PRMT R93, RZ, 0x7610, R93 ;  /* 0x00007610ff5d7816 */ /* 0x000fe2000000005d */
[----:B-1----:R-:W-:Y:S02]  /*20cf0*/  @!P2 IMAD.MOV.U32 R58, RZ, RZ, R113 ;  /* 0x000000ffff3aa224 */ /* 0x002fe400078e0071 */
[----:B------:R-:W-:Y:S01]  /*20d00*/  @!P2 IMAD.MOV.U32 R59, RZ, RZ, R114 ;  /* 0x000000ffff3ba224 */ /* 0x000fe200078e0072 */
[----:B------:R-:W-:-:S04]  /*20d10*/  IADD3 R104, P5, PT, R36, R104, RZ ;  /* 0x0000006824687210 */ /* 0x000fc80007fbe0ff */
[----:B------:R1:W3:Y:S01]  /*20d20*/  @!P2 LDG.E.U8 R89, desc[UR18][R58.64] ;  /* 0x000000123a59a981 */ /* 0x0002e2000c1e1100 */
[----:B------:R-:W-:Y:S01]  /*20d30*/  PRMT R94, RZ, 0x7610, R94 ;  /* 0x00007610ff5e7816 */ /* 0x000fe2000000005e */
[----:B-1----:R-:W-:Y:S01]  /*20d40*/  @!P2 IMAD.MOV.U32 R58, RZ, RZ, R108 ;  /* 0x000000ffff3aa224 */ /* 0x002fe200078e006c */
[----:B------:R-:W-:Y:S02]  /*20d50*/  PRMT R92, RZ, 0x7610, R92 ;  /* 0x00007610ff5c7816 */ /* 0x000fe4000000005c */
[----:B------:R-:W-:Y:S01]  /*20d60*/  PRMT R96, RZ, 0x7610, R96 ;  /* 0x00007610ff607816 */ /* 0x000fe20000000060 */
[----:B------:R-:W-:-:S04]  /*20d70*/  IMAD.X R109, R38, 0x1, R109, P4 ;  /* 0x00000001266d7824 */ /* 0x000fc800020e066d */
[----:B------:R-:W-:Y:S02]  /*20d80*/  @!P2 IMAD.MOV.U32 R59, RZ, RZ, R109 ;  /* 0x000000ffff3ba224 */ /* 0x000fe400078e006d */
[----:B------:R-:W-:-:S03]  /*20d90*/  IMAD.X R107, R38, 0x1, R107, P3 ;  /* 0x00000001266b7824 */ /* 0x000fc600018e066b */
[----:B------:R1:W3:Y:S01]  /*20da0*/  @!P2 LDG.E.U8 R93, desc[UR18][R58.64] ;  /* 0x000000123a5da981 */ /* 0x0002e2000c1e1100 */
[----:B------:R-:W-:Y:S02]  /*20db0*/  IMAD.X R105, R38, 0x1, R105, P5 ;  /* 0x0000000126697824 */ /* 0x000fe400028e0669 */
[----:B-1----:R-:W-:Y:S02]  /*20dc0*/  @!P2 IMAD.MOV.U32 R58, RZ, RZ, R106 ;  /* 0x000000ffff3aa224 */ /* 0x002fe400078e006a */
[----:B------:R-:W-:-:S05]  /*20dd0*/  @!P2 IMAD.MOV.U32 R59, RZ, RZ, R107 ;  /* 0x000000ffff3ba224 */ /* 0x000fca00078e006b */
[----:B------:R1:W3:Y:S01]  /*20de0*/  @!P2 LDG.E.U8 R94, desc[UR18][R58.64] ;  /* 0x000000123a5ea981 */ /* 0x0002e2000c1e1100 */
[----:B--2---:R-:W-:-:S05]  /*20df0*/  IADD3 R102, P5, PT, R36, R102, RZ ;  /* 0x0000006624667210 */ /* 0x004fca0007fbe0ff */
[----:B------:R-:W-:Y:S02]  /*20e00*/  IMAD.X R103, R38, 0x1, R103, P5 ;  /* 0x0000000126677824 */ /* 0x000fe400028e0667 */
[----:B-1----:R-:W-:Y:S02]  /*20e10*/  @!P2 IMAD.MOV.U32 R58, RZ, RZ, R104 ;  /* 0x000000ffff3aa224 */ /* 0x002fe400078e0068 */
[----:B------:R-:W-:-:S05]  /*20e20*/  @!P2 IMAD.MOV.U32 R59, RZ, RZ, R105 ;  /* 0x000000ffff3ba224 */ /* 0x000fca00078e0069 */
[----:B------:R1:W2:Y:S01]  /*20e30*/  @!P2 LDG.E.U8 R92, desc[UR18][R58.64] ;  /* 0x000000123a5ca981 */ /* 0x0002a2000c1e1100 */
[C---:B----4-:R-:W-:Y:S02]  /*20e40*/  IADD3 R100, P4, PT, R36.reuse, R100, RZ ;  /* 0x0000006424647210 */ /* 0x050fe40007f9e0ff */
[----:B------:R-:W-:Y:S02]  /*20e50*/  PRMT R97, RZ, 0x7610, R97 ;  /* 0x00007610ff617816 */ /* 0x000fe40000000061 */
[----:B------:R-:W-:Y:S01]  /*20e60*/  IADD3 R98, P3, PT, R36, R98, RZ ;  /* 0x0000006224627210 */ /* 0x000fe20007f7e0ff */
[----:B-1----:R-:W-:Y:S02]  /*20e70*/  @!P2 IMAD.MOV.U32 R58, RZ, RZ, R102 ;  /* 0x000000ffff3aa224 */ /* 0x002fe400078e0066 */
[----:B------:R-:W-:-:S05]  /*20e80*/  @!P2 IMAD.MOV.U32 R59, RZ, RZ, R103 ;  /* 0x000000ffff3ba224 */ /* 0x000fca00078e0067 */
[----:B------:R1:W4:Y:S01]  /*20e90*/  @!P2 LDG.E.U8 R96, desc[UR18][R58.64] ;  /* 0x000000123a60a981 */ /* 0x000322000c1e1100 */
[----:B------:R-:W-:Y:S01]  /*20ea0*/  PRMT R95, RZ, 0x7610, R95 ;  /* 0x00007610ff5f7816 */ /* 0x000fe2000000005f */
[----:B-1----:R-:W-:Y:S02]  /*20eb0*/  @!P2 IMAD.MOV.U32 R58, RZ, RZ, R100 ;  /* 0x000000ffff3aa224 */ /* 0x002fe400078e0064 */
[----:B---3--:R-:W-:-:S04]  /*20ec0*/  IMAD.X R101, R38, 0x1, R101, P4 ;  /* 0x0000000126657824 */ /* 0x008fc800020e0665 */
[----:B------:R-:W-:Y:S02]  /*20ed0*/  @!P2 IMAD.MOV.U32 R59, RZ, RZ, R101 ;  /* 0x000000ffff3ba224 */ /* 0x000fe400078e0065 */
[----:B------:R-:W-:-:S03]  /*20ee0*/  IMAD.X R99, R38, 0x1, R99, P3 ;  /* 0x0000000126637824 */ /* 0x000fc600018e0663 */
[----:B------:R1:W3:Y:S02]  /*20ef0*/  @!P2 LDG.E.U8 R97, desc[UR18][R58.64] ;  /* 0x000000123a61a981 */ /* 0x0002e4000c1e1100 */
[----:B-1----:R-:W-:Y:S02]  /*20f00*/  @!P2 IMAD.MOV.U32 R58, RZ, RZ, R98 ;  /* 0x000000ffff3aa224 */ /* 0x002fe400078e0062 */
[----:B------:R-:W-:-:S05]  /*20f10*/  @!P2 IMAD.MOV.U32 R59, RZ, RZ, R99 ;  /* 0x000000ffff3ba224 */ /* 0x000fca00078e0063 */
[----:B------:R-:W3:Y:S04]  /*20f20*/  @!P2 LDG.E.U8 R95, desc[UR18][R58.64] ;  /* 0x000000123a5fa981 */ /* 0x000ee8000c1e1100 */
[----:B------:R0:W-:Y:S04]  /*20f30*/  STL [R1+0x4b4], R114 ;  /* 0x0004b47201007387 */ /* 0x0001e80000100800 */
[----:B------:R0:W-:Y:S04]  /*20f40*/  STS.U8 [R31+UR9+0xc200], R153 ;  /* 0x00c200991f007988 */ /* 0x0001e80008000009 */
[----:B------:R0:W-:Y:S04]  /*20f50*/  STS.U8 [R31+UR9+0xc600], R144 ;  /* 0x00c600901f007988 */ /* 0x0001e80008000009 */
[----:B------:R0:W-:Y:S04]  /*20f60*/  STS.U8 [R31+UR9+0xca00], R137 ;  /* 0x00ca00891f007988 */ /* 0x0001e80008000009 */
[----:B------:R0:W-:Y:S04]  /*20f70*/  STS.U8 [R31+UR9+0xce00], R129 ;  /* 0x00ce00811f007988 */ /* 0x0001e80008000009 */
[----:B------:R0:W-:Y:S04]  /*20f80*/  STS.U8 [R31+UR9+0xd200], R122 ;  /* 0x00d2007a1f007988 */ /* 0x0001e80008000009 */
[----:B------:R0:W-:Y:S04]  /*20f90*/  STL [R1+0x4f8], R108 ;  /* 0x0004f86c01007387 */ /* 0x0001e80000100800 */
        /* <DEDUP_REMOVED lines=56> */
[----:B--2---:R0:W-:Y:S04]  /*21320*/  STS.U8 [R34+UR9+0xf380], R92 ;  /* 0x00f3805c22007988 */ /* 0x0041e80008000009 */
[----:B----4-:R0:W-:Y:S04]  /*21330*/  STS.U8 [R34+UR9+0xf780], R96 ;  /* 0x00f7806022007988 */ /* 0x0101e80008000009 */
[----:B------:R0:W-:Y:S04]  /*21340*/  STL [R1+0x238], R107 ;  /* 0x0002386b01007387 */ /* 0x0001e80000100800 */
[----:B------:R0:W-:Y:S04]  /*21350*/  STL [R1+0x47c], R105 ;  /* 0x00047c6901007387 */ /* 0x0001e80000100800 */
[----:B------:R0:W-:Y:S04]  /*21360*/  STL [R1+0x4c0], R102 ;  /* 0x0004c06601007387 */ /* 0x0001e80000100800 */
[----:B------:R0:W-:Y:S04]  /*21370*/  STL [R1+0x230], R98 ;  /* 0x0002306201007387 */ /* 0x0001e80000100800 */
[----:B---3--:R0:W-:Y:S04]  /*21380*/  STS.U8 [R34+UR9+0xfb80], R97 ;  /* 0x00fb806122007988 */ /* 0x0081e80008000009 */
[----:B------:R0:W-:Y:S04]  /*21390*/  STL [R1+0x234], R100 ;  /* 0x0002346401007387 */ /* 0x0001e80000100800 */
[----:B------:R0:W-:Y:S04]  /*213a0*/  STL [R1+0x4bc], R103 ;  /* 0x0004bc6701007387 */ /* 0x0001e80000100800 */
[----:B------:R0:W-:Y:S01]  /*213b0*/  STS.U8 [R34+UR9+0xff80], R95 ;  /* 0x00ff805f22007988 */ /* 0x0001e20008000009 */
[----:B------:R1:W-:Y:S06]  /*213c0*/  MEMBAR.ALL.CTA ;  /* 0x0000000000007992 */ /* 0x0003ec0000008000 */
[----:B-1----:R-:W1:Y:S04]  /*213d0*/  FENCE.VIEW.ASYNC.S ;  /* 0x00000000000073c6 */ /* 0x002e680000000000 */
[----:B------:R0:W-:Y:S04]  /*213e0*/  STL [R1+0x228], R101 ;  /* 0x0002286501007387 */ /* 0x0001e80000100800 */
[----:B------:R0:W-:Y:S01]  /*213f0*/  STL [R1+0x22c], R99 ;  /* 0x00022c6301007387 */ /* 0x0001e20000100800 */
[----:B------:R-:W-:Y:S01]  /*21400*/  ULEA UR6, UR11, UR9, 0x3 ;  /* 0x000000090b067291 */ /* 0x000fe2000f8e18ff */
[----:B------:R-:W-:-:S03]  /*21410*/  UMOV UR4, UR5 ;  /* 0x0000000500047c82 */ /* 0x000fc60008000000 */
[----:B------:R-:W-:Y:S01]  /*21420*/  UIADD3 UR6, UPT, UPT, UR6, 0x10000, URZ ;  /* 0x0001000006067890 */ /* 0x000fe2000fffe0ff */
[----:B-1----:R-:W-:Y:S06]  /*21430*/  BAR.SYNC.DEFER_BLOCKING 0x0 ;  /* 0x0000000000007b1d */ /* 0x002fec0000010000 */
[----:B------:R-:W-:Y:S05]  /*21440*/  @P0 BRA `(.L_x_9) ;  /* 0x0000000000480947 */ /* 0x000fea0003800000 */
[----:B------:R-:W-:Y:S01]  /*21450*/  UMOV UR13, 0x40004040 ;  /* 0x40004040000d7882 */ /* 0x000fe20000000000 */
[----:B------:R-:W-:Y:S01]  /*21460*/  UMOV UR15, 0x40004040 ;  /* 0x40004040000f7882 */ /* 0x000fe20000000000 */
[----:B------:R-:W-:Y:S01]  /*21470*/  UMOV UR16, 0x0 ;  /* 0x0000000000107882 */ /* 0x000fe20000000000 */
[----:B------:R-:W-:Y:S01]  /*21480*/  UMOV UR17, 0x8208010 ;  /* 0x0820801000117882 */ /* 0x000fe20000000000 */
[----:B------:R-:W-:Y:S01]  /*21490*/  UMOV UR32, 0x0 ;  /* 0x0000000000207882 */ /* 0x000fe20000000000 */
[----:B------:R-:W-:Y:S01]  /*214a0*/  UMOV UR33, 0x8208010 ;  /* 0x0820801000217882 */ /* 0x000fe20000000000 */
[----:B------:R-:W-:Y:S01]  /*214b0*/  UMOV UR34, 0x0 ;  /* 0x0000000000227882 */ /* 0x000fe20000000000 */
[----:B------:R-:W-:Y:S01]  /*214c0*/  UMOV UR35, 0x8208010 ;  /* 0x0820801000237882 */ /* 0x000fe20000000000 */
[----:B------:R-:W-:Y:S01]  /*214d0*/  UMOV UR7, URZ ;  /* 0x000000ff00077c82 */ /* 0x000fe20008000000 */
[----:B------:R1:W-:Y:S01]  /*214e0*/  UTCQMMA gdesc[UR12], gdesc[UR14], tmem[UR8], tmem[UR16], idesc[UR17], UPT ;  /* 0x00ff100e0c0075ea */ /* 0x0003e2000b800308 */
        /* <DEDUP_REMOVED lines=8> */
.L_x_9:
[----:B0-----:R-:W2:Y:S04]  /*21570*/  LDL R40, [R1+0x7d4] ;  /* 0x0007d40001287983 */ /* 0x001ea80000100800 */
[----:B------:R-:W2:Y:S01]  /*21580*/  LDL.LU R39, [R1+0x7c8] ;  /* 0x0007c80001277983 */ /* 0x000ea20000300800 */
[----:B------:R-:W-:-:S04]  /*21590*/  UIADD3 UR11, UPT, UPT, UR11, 0x1, URZ ;  /* 0x000000010b0b7890 */ /* 0x000fc8000fffe0ff */
[----:B------:R-:W-:-:S04]  /*215a0*/  UISETP.GT.AND UP1, UPT, UR11, 0x1, UPT ;  /* 0x000000010b00788c */ /* 0x000fc8000bf24270 */
[----:B-1----:R-:W-:Y:S02]  /*215b0*/  USEL UR5, URZ, 0x1, !UP1 ;  /* 0x00000001ff057887 */ /* 0x002fe4000c800000 */
[----:B------:R-:W-:Y:S02]  /*215c0*/  USEL UR11, UR11, URZ, !UP1 ;  /* 0x000000ff0b0b7287 */ /* 0x000fe4000c800000 */
[----:B------:R-:W-:Y:S01]  /*215d0*/  ULOP3.LUT UR5, UR4, UR5, URZ, 0x3c, !UPT ;  /* 0x0000000504057292 */ /* 0x000fe2000f8e3cff */
[----:B--2---:R-:W-:Y:S02]  /*215e0*/  ISETP.NE.U32.AND P2, PT, R39, R40, PT ;  /* 0x000000282700720c */ /* 0x004fe40003f45070 */
[----:B------:R-:W2:Y:S01]  /*215f0*/  LDL.LU R40, [R1+0x7cc] ;  /* 0x0007cc0001287983 */ /* 0x000ea20000300800 */
[----:B------:R-:W-:-:S03]  /*21600*/  IMAD.U32 R39, RZ, RZ, UR4 ;  /* 0x00000004ff277e24 */ /* 0x000fc6000f8e00ff */
[----:B--2---:R1:W-:Y:S07]  /*21610*/  STL [R1+0x7c8], R40 ;  /* 0x0007c82801007387 */ /* 0x0043ee0000100800 */
[----:B------:R-:W-:Y:S05]  /*21620*/  @P2 BRA `(.L_x_10) ;  /* 0xffffff4400c42947 */ /* 0x000fea000383ffff */
.L_x_7:
[----:B------:R-:W2:Y:S01]  /*21630*/  LDL.LU R43, [R1+0x8a4] ;  /* 0x0008a400012b7983 */ /* 0x000ea20000300800 */
[----:B0-----:R-:W0:Y:S01]  /*21640*/  LDC R44, c[0x0][0x3a0] ;  /* 0x0000e800ff2c7b82 */ /* 0x001e220000000800 */
[----:B------:R-:W3:Y:S02]  /*21650*/  LDCU UR5, c[0x0][0x3b8] ;  /* 0x00007700ff0577ac */ /* 0x000ee40008000800 */
[----:B------:R-:W4:Y:S01]  /*21660*/  LDL.LU R42, [R1+0x8e8] ;  /* 0x0008e800012a7983 */ /* 0x000f220000300800 */
[----:B------:R-:W2:Y:S03]  /*21670*/  LDCU UR7, c[0x0][0x3b4] ;  /* 0x00007680ff0777ac */ /* 0x000ea60008000800 */
[----:B------:R-:W4:Y:S01]  /*21680*/  LDL.LU R41, [R1+0x8e4] ;  /* 0x0008e40001297983 */ /* 0x000f220000300800 */
[----:B------:R-:W1:Y:S03]  /*21690*/  LDCU.128 UR12, c[0x0][0x390] ;  /* 0x00007200ff0c77ac */ /* 0x000e660008000c00 */
[----:B-1----:R-:W4:Y:S01]  /*216a0*/  LDL.LU R40, [R1+0x8e0] ;  /* 0x0008e00001287983 */ /* 0x002f220000300800 */
[----:B---3-5:R-:W-:-:S04]  /*216b0*/  IMAD R4, R0, UR5, RZ ;  /* 0x0000000500047c24 */ /* 0x028fc8000f8e02ff */
[----:B------:R-:W-:Y:S02]  /*216c0*/  VIADD R5, R4, UR5 ;  /* 0x0000000504057c36 */ /* 0x000fe40008000000 */
[----:B0-----:R-:W-:Y:S02]  /*216d0*/  VIADD R44, R44, 0x7f ;  /* 0x0000007f2c2c7836 */ /* 0x001fe40000000000 */
[----:B------:R-:W-:-:S03]  /*216e0*/  VIADD R6, R5, UR5 ;  /* 0x0000000505067c36 */ /* 0x000fc60008000000 */
[----:B------:R-:W-:Y:S01]  /*216f0*/  ISETP.GE.AND P6, PT, R44, 0x80, PT ;  /* 0x000000802c00780c */ /* 0x000fe20003fc6270 */
[----:B------:R-:W-:-:S04]  /*21700*/  VIADD R7, R6, UR5 ;  /* 0x0000000506077c36 */ /* 0x000fc80008000000 */
[----:B------:R-:W-:-:S04]  /*21710*/  VIADD R8, R7, UR5 ;  /* 0x0000000507087c36 */ /* 0x000fc80008000000 */
[----:B------:R-:W-:Y:S02]  /*21720*/  VIADD R9, R8, UR5 ;  /* 0x0000000508097c36 */ /* 0x000fe40008000000 */
[C---:B--2---:R-:W-:Y:S01]  /*21730*/  IMAD R2, R43.reuse, UR7, RZ ;  /* 0x000000072b027c24 */ /* 0x044fe2000f8e02ff */
[----:B------:R-:W-:-:S04]  /*21740*/  ISETP.GE.AND P2, PT, R43, UR14, PT ;  /* 0x0000000e2b007c0c */ /* 0x000fc8000bf46270 */
[----:B------:R-:W-:Y:S02]  /*21750*/  IADD3 R3, P4, PT, R2, UR12, RZ ;  /* 0x0000000c02037c10 */ /* 0x000fe4000ff9e0ff */
[----:B----4-:R-:W-:Y:S02]  /*21760*/  ISETP.LT.AND P5, PT, R42, UR15, !P2 ;  /* 0x0000000f2a007c0c */ /* 0x010fe4000d7a1270 */
[----:B------:R-:W-:Y:S02]  /*21770*/  ISETP.LT.AND P0, PT, R41, UR15, !P2 ;  /* 0x0000000f29007c0c */ /* 0x000fe4000d701270 */
[----:B------:R-:W-:Y:S02]  /*21780*/  LEA.HI.X.SX32 R2, R2, UR13, 0x1, P4 ;  /* 0x0000000d02027c11 */ /* 0x000fe4000a0f0eff */
[----:B------:R-:W-:Y:S01]  /*21790*/  ISETP.LT.AND P3, PT, R40, UR15, !P2 ;  /* 0x0000000f28007c0c */ /* 0x000fe2000d761270 */
[----:B------:R-:W-:-:S12]  /*217a0*/  @!P6 BRA `(.L_x_11) ;  /* 0x000000000010e947 */ /* 0x000fd80003800000 */
[----:B------:R-:W-:-:S06]  /*217b0*/  USHF.L.U32 UR4, UR4, 0x1f, URZ ;  /* 0x0000001f04047899 */ /* 0x000fcc00080006ff */
[----:B------:R-:W-:-:S04]  /*217c0*/  IMAD.U32 R10, RZ, RZ, UR4 ;  /* 0x00000004ff0a7e24 */ /* 0x000fc8000f8e00ff */
[----:B------:R-:W0:Y:S02]  /*217d0*/  SYNCS.PHASECHK.TRANS64.TRYWAIT P4, [UR6], R10 ;  /* 0x0000000aff0075a7 */ /* 0x000e240008081106 */
[----:B0-----:R-:W-:Y:S05]  /*217e0*/  @!P4 BRA `(.L_x_12) ;  /* 0x000000480000c947 */ /* 0x001fea0003800000 */
.L_x_11:
[----:B------:R-:W-:Y:S01]  /*217f0*/  BAR.SYNC.DEFER_BLOCKING 0x0 ;  /* 0x0000000000007b1d */ /* 0x000fe20000010000 */
[CC--:B------:R-:W-:Y:S01]  /*21800*/  IADD3 R154, P4, PT, R4.reuse, R3.reuse, RZ ;  /* 0x00000003049a7210 */ /* 0x0c0fe20007f9e0ff */
[----:B------:R-:W-:Y:S01]  /*21810*/  VIADD R10, R9, UR5 ;  /* 0x00000005090a7c36 */ /* 0x000fe20008000000 */
[CC--:B------:R-:W-:Y:S02]  /*21820*/  IADD3 R158, P6, PT, R5.reuse, R3.reuse, RZ ;  /* 0x00000003059e7210 */ /* 0x0c0fe40007fde0ff */
[-C--:B------:R-:W-:Y:S01]  /*21830*/  LEA.HI.X.SX32 R155, R4, R2.reuse, 0x1, P4 ;  /* 0x00000002049b7211 */ /* 0x080fe200020f0eff */
[----:B------:R-:W-:Y:S01]  /*21840*/  VIADD R4, R10, UR5 ;  /* 0x000000050a047c36 */ /* 0x000fe20008000000 */
[-C--:B------:R-:W-:Y:S01]  /*21850*/  IADD3 R152, P4, PT, R6, R3.reuse, RZ ;  /* 0x0000000306987210 */ /* 0x080fe20007f9e0ff */
[----:B------:R-:W0:Y:S01]  /*21860*/  LDCU UR4, c[0x0][0x39c] ;  /* 0x00007380ff0477ac */ /* 0x000e220008000800 */
[-C--:B------:R-:W-:Y:S01]  /*21870*/  LEA.HI.X.SX32 R159, R5, R2.reuse, 0x1, P6 ;  /* 0x00000002059f7211 */ /* 0x080fe200030f0eff */
[----:B------:R-:W-:Y:S01]  /*21880*/  VIADD R5, R4, UR5 ;  /* 0x0000000504057c36 */ /* 0x000fe20008000000 */
[-C--:B------:R-:W-:Y:S01]  /*21890*/  LEA.HI.X.SX32 R153, R6, R2.reuse, 0x1, P4 ;  /* 0x0000000206997211 */ /* 0x080fe200020f0eff */
[----:B------:R-:W1:Y:S01]  /*218a0*/  LDCU UR6, c[0x0][0x39c] ;  /* 0x00007380ff0677ac */ /* 0x000e620008000800 */
[CC--:B------:R-:W-:Y:S01]  /*218b0*/  IADD3 R134, P4, PT, R8.reuse, R3.reuse, RZ ;  /* 0x0000000308867210 */ /* 0x0c0fe20007f9e0ff */
[----:B------:R-:W-:Y:S01]  /*218c0*/  VIADD R6, R5, UR5 ;  /* 0x0000000505067c36 */ /* 0x000fe20008000000 */
[-C--:B------:R-:W-:Y:S01]  /*218d0*/  IADD3 R150, P6, PT, R7, R3.reuse, RZ ;  /* 0x0000000307967210 */ /* 0x080fe20007fde0ff */
[----:B------:R-:W2:Y:S01]  /*218e0*/  LDCU UR7, c[0x0][0x39c] ;  /* 0x00007380ff0777ac */ /* 0x000ea20008000800 */
[----:B------:R-:W-:Y:S01]  /*218f0*/  LEA.HI.X.SX32 R135, R8, R2, 0x1, P4 ;  /* 0x0000000208877211 */ /* 0x000fe200020f0eff */
[----:B------:R-:W-:Y:S01]  /*21900*/  VIADD R11, R6, UR5 ;  /* 0x00000005060b7c36 */ /* 0x000fe20008000000 */
[----:B------:R-:W-:-:S02]  /*21910*/  IADD3 R132, P4, PT, R10, R3, RZ ;  /* 0x000000030a847210 */ /* 0x000fc40007f9e0ff */
[-C--:B------:R-:W-:Y:S01]  /*21920*/  LEA.HI.X.SX32 R151, R7, R2.reuse, 0x1, P6 ;  /* 0x0000000207977211 */ /* 0x080fe200030f0eff */
[----:B------:R-:W-:Y:S01]  /*21930*/  VIADD R8, R11, UR5 ;  /* 0x000000050b087c36 */ /* 0x000fe20008000000 */
[----:B------:R-:W-:Y:S01]  /*21940*/  LEA.HI.X.SX32 R133, R10, R2, 0x1, P4 ;  /* 0x000000020a857211 */ /* 0x000fe200020f0eff */
[----:B------:R-:W3:Y:S02]  /*21950*/  @!P1 SYNCS.CCTL.IV [UR9+0x10000] ;  /* 0x01000000ff0099b1 */ /* 0x000ee40008000009 */
[----:B---3--:R-:W-:Y:S01]  /*21960*/  BAR.SYNC.DEFER_BLOCKING 0x0 ;  /* 0x0000000000007b1d */ /* 0x008fe20000010000 */
[----:B------:R-:W-:-:S05]  /*21970*/  IADD3 R14, P4, PT, R5, R3, RZ ;  /* 0x00000003050e7210 */ /* 0x000fca0007f9e0ff */
[----:B------:R-:W3:Y:S01]  /*21980*/  @!P1 SYNCS.CCTL.IV [UR9+0x10008] ;  /* 0x01000800ff0099b1 */ /* 0x000ee20008000009 */
[CC--:B------:R-:W-:Y:S01]  /*21990*/  IADD3 R148, P1, PT, R9.reuse, R3.reuse, RZ ;  /* 0x0000000309947210 */ /* 0x0c0fe20007f3e0ff */
[----:B------:R-:W4:Y:S03]  /*219a0*/  LDCU UR9, c[0x0][0x39c] ;  /* 0x00007380ff0977ac */ /* 0x000f260008000800 */
[----:B------:R-:W-:Y:S01]  /*219b0*/  LEA.HI.X.SX32 R149, R9, R2, 0x1, P1 ;  /* 0x0000000209957211 */ /* 0x000fe200008f0eff */
[----:B------:R-:W-:Y:S01]  /*219c0*/  VIADD R9, R8, UR5 ;  /* 0x0000000508097c36 */ /* 0x000fe20008000000 */
[----:B------:R-:W-:-:S04]  /*219d0*/  IADD3 R12, P1, PT, R4, R3, RZ ;  /* 0x00000003040c7210 */ /* 0x000fc80007f3e0ff */
[----:B------:R-:W-:-:S05]  /*219e0*/  LEA.HI.X.SX32 R13, R4, R2, 0x1, P1 ;  /* 0x00000002040d7211 */ /* 0x000fca00008f0eff */
[----:B------:R5:W-:Y:S04]  /*219f0*/  STL.64 [R1+0x18], R12 ;  /* 0x0000180c01007387 */ /* 0x000be80000100a00 */
[----:B-----5:R-:W5:Y:S01]  /*21a00*/  LDL.LU R12, [R1+0x8ec] ;  /* 0x0008ec00010c7983 */ /* 0x020f620000300800 */
[-C--:B------:R-:W-:Y:S01]  /*21a10*/  LEA.HI.X.SX32 R15, R5, R2.reuse, 0x1, P4 ;  /* 0x00000002050f7211 */ /* 0x080fe200020f0eff */
[----:B------:R-:W-:Y:S01]  /*21a20*/  VIADD R7, R9, UR5 ;  /* 0x0000000509077c36 */ /* 0x000fe20008000000 */
[CC--:B------:R-:W-:Y:S01]  /*21a30*/  IADD3 R16, P1, PT, R6.reuse, R3.reuse, RZ ;  /* 0x0000000306107210 */ /* 0x0c0fe20007f3e0ff */
[----:B------:R-:W2:Y:S03]  /*21a40*/  LDL.LU R10, [R1+0x81c] ;  /* 0x00081c00010a7983 */ /* 0x000ea60000300800 */
[----:B------:R-:W-:Y:S01]  /*21a50*/  LEA.HI.X.SX32 R17, R6, R2, 0x1, P1 ;  /* 0x0000000206117211 */ /* 0x000fe200008f0eff */
[----:B------:R0:W-:Y:S01]  /*21a60*/  STL.64 [R1+0x10], R14 ;  /* 0x0000100e01007387 */ /* 0x0001e20000100a00 */
[----:B------:R-:W-:Y:S01]  /*21a70*/  VIADD R6, R7, UR5 ;  /* 0x0000000507067c36 */ /* 0x000fe20008000000 */
[----:B------:R-:W-:-:S02]  /*21a80*/  IADD3 R164, P1, PT, R8, R3, RZ ;  /* 0x0000000308a47210 */ /* 0x000fc40007f3e0ff */
[----:B------:R-:W-:Y:S01]  /*21a90*/  STL.64 [R1+0x8], R16 ;  /* 0x0000081001007387 */ /* 0x000fe20000100a00 */
[----:B------:R-:W-:Y:S01]  /*21aa0*/  VIADD R5, R6, UR5 ;  /* 0x0000000506057c36 */ /* 0x000fe20008000000 */
[CC--:B0-----:R-:W-:Y:S02]  /*21ab0*/  IADD3 R14, P4, PT, R11.reuse, R3.reuse, RZ ;  /* 0x000000030b0e7210 */ /* 0x0c1fe40007f9e0ff */
[----:B------:R-:W3:Y:S02]  /*21ac0*/  LDL.LU R157, [R1+0x868] ;  /* 0x00086800019d7983 */ /* 0x000ee40000300800 */
[-C--:B------:R-:W-:Y:S02]  /*21ad0*/  LEA.HI.X.SX32 R15, R11, R2.reuse, 0x1, P4 ;  /* 0x000000020b0f7211 */ /* 0x080fe400020f0eff */
[----:B------:R-:W-:Y:S01]  /*21ae0*/  LEA.HI.X.SX32 R165, R8, R2, 0x1, P1 ;  /* 0x0000000208a57211 */ /* 0x000fe200008f0eff */
[----:B------:R-:W-:Y:S01]  /*21af0*/  VIADD R4, R5, UR5 ;  /* 0x0000000505047c36 */ /* 0x000fe20008000000 */
[-C--:B------:R-:W-:Y:S01]  /*21b00*/  IADD3 R146, P4, PT, R9, R3.reuse, RZ ;  /* 0x0000000309927210 */ /* 0x080fe20007f9e0ff */
[----:B------:R-:W3:Y:S01]  /*21b10*/  LDL.LU R160, [R1+0x86c] ;  /* 0x00086c0001a07983 */ /* 0x000ee20000300800 */
[----:B------:R-:W-:-:S02]  /*21b20*/  IADD3 R144, P1, PT, R7, R3, RZ ;  /* 0x0000000307907210 */ /* 0x000fc40007f3e0ff */
[-C--:B------:R-:W-:Y:S02]  /*21b30*/  LEA.HI.X.SX32 R147, R9, R2.reuse, 0x1, P4 ;  /* 0x0000000209937211 */ /* 0x080fe400020f0eff */
[CC--:B------:R-:W-:Y:S02]  /*21b40*/  IADD3 R142, P4, PT, R6.reuse, R3.reuse, RZ ;  /* 0x00000003068e7210 */ /* 0x0c0fe40007f9e0ff */
[-C--:B------:R-:W-:Y:S02]  /*21b50*/  LEA.HI.X.SX32 R145, R7, R2.reuse, 0x1, P1 ;  /* 0x0000000207917211 */ /* 0x080fe400008f0eff */
[-C--:B------:R-:W-:Y:S02]  /*21b60*/  IADD3 R140, P1, PT, R5, R3.reuse, RZ ;  /* 0x00000003058c7210 */ /* 0x080fe40007f3e0ff */
[----:B------:R-:W-:Y:S01]  /*21b70*/  LEA.HI.X.SX32 R143, R6, R2, 0x1, P4 ;  /* 0x00000002068f7211 */ /* 0x000fe200020f0eff */
[----:B------:R-:W-:Y:S01]  /*21b80*/  STL.64 [R1], R14 ;  /* 0x0000000e01007387 */ /* 0x000fe20000100a00 */
[----:B------:R-:W-:-:S02]  /*21b90*/  IADD3 R138, P4, PT, R4, R3, RZ ;  /* 0x00000003048a7210 */ /* 0x000fc40007f9e0ff */
[-C--:B------:R-:W-:Y:S01]  /*21ba0*/  LEA.HI.X.SX32 R141, R5, R2.reuse, 0x1, P1 ;  /* 0x00000002058d7211 */ /* 0x080fe200008f0eff */
[----:B------:R-:W-:Y:S01]  /*21bb0*/  STL.64 [R1+0x9d8], R164 ;  /* 0x0009d8a401007387 */ /* 0x000fe20000100a00 */
[----:B------:R-:W-:-:S03]  /*21bc0*/  LEA.HI.X.SX32 R139, R4, R2, 0x1, P4 ;  /* 0x00000002048b7211 */ /* 0x000fc600020f0eff */
[----:B------:R-:W-:Y:S04]  /*21bd0*/  STL [R1+0x9f0], R146 ;  /* 0x0009f09201007387 */ /* 0x000fe80000100800 */
[----:B------:R-:W-:Y:S04]  /*21be0*/  STL [R1+0x9e0], R147 ;  /* 0x0009e09301007387 */ /* 0x000fe80000100800 */
[----:B------:R-:W-:Y:S04]  /*21bf0*/  STL.64 [R1+0x9e8], R144 ;  /* 0x0009e89001007387 */ /* 0x000fe80000100a00 */
[----:B------:R-:W-:Y:S04]  /*21c00*/  STL.64 [R1+0x9f8], R142 ;  /* 0x0009f88e01007387 */ /* 0x000fe80000100a00 */
[----:B------:R0:W-:Y:S04]  /*21c10*/  STL [R1+0xa04], R140 ;  /* 0x000a048c01007387 */ /* 0x0001e80000100800 */
[----:B------:R-:W-:Y:S04]  /*21c20*/  STL [R1+0xa00], R141 ;  /* 0x000a008d01007387 */ /* 0x000fe80000100800 */
[----:B------:R1:W-:Y:S04]  /*21c30*/  STL.64 [R1+0xa08], R138 ;  /* 0x000a088a01007387 */ /* 0x0003e80000100a00 */
[----:B0-----:R-:W4:Y:S01]  /*21c40*/  LDL.LU R140, [R1+0x8f0] ;  /* 0x0008f000018c7983 */ /* 0x001f220000300800 */
[----:B------:R-:W-:-:S05]  /*21c50*/  VIADD R156, R4, UR5 ;  /* 0x00000005049c7c36 */ /* 0x000fca0008000000 */
[----:B------:R-:W-:-:S04]  /*21c60*/  IADD3 R136, P6, PT, R156, R3, RZ ;  /* 0x000000039c887210 */ /* 0x000fc80007fde0ff */
[----:B------:R-:W-:Y:S02]  /*21c70*/  LEA.HI.X.SX32 R137, R156, R2, 0x1, P6 ;  /* 0x000000029c897211 */ /* 0x000fe400030f0eff */
[----:B------:R-:W-:-:S03]  /*21c80*/  ISETP.LT.AND P6, PT, R0, UR15, !P2 ;  /* 0x0000000f00007c0c */ /* 0x000fc6000d7c1270 */
[----:B------:R-:W-:Y:S04]  /*21c90*/  STL [R1+0xa10], R137 ;  /* 0x000a108901007387 */ /* 0x000fe80000100800 */
[----:B-1----:R-:W4:Y:S04]  /*21ca0*/  LDL.LU R139, [R1+0x8f4] ;  /* 0x0008f400018b7983 */ /* 0x002f280000300800 */
[----:B------:R-:W4:Y:S01]  /*21cb0*/  LDL.LU R138, [R1+0x8f8] ;  /* 0x0008f800018a7983 */ /* 0x000f220000300800 */
[----:B-----5:R-:W-:Y:S02]  /*21cc0*/  ISETP.LT.AND P1, PT, R12, UR15, !P2 ;  /* 0x0000000f0c007c0c */ /* 0x020fe4000d721270 */
[----:B--2---:R-:W-:-:S02]  /*21cd0*/  ISETP.LT.AND P4, PT, R10, UR15, !P2 ;  /* 0x0000000f0a007c0c */ /* 0x004fc4000d781270 */
[----:B------:R-:W0:Y:S01]  /*21ce0*/  LDTM.x128 R4, tmem[UR10] ;  /* 0x0000000a000479ee */ /* 0x000e2200083c0000 */
[----:B------:R-:W-:Y:S01]  /*21cf0*/  NOP ;  /* 0x0000000000007918 */ /* 0x000fe20000000000 */
[----:B------:R-:W-:Y:S01]  /*21d00*/  VIADD R0, R156, UR5 ;  /* 0x000000059c007c36 */ /* 0x000fe20008000000 */
[----:B------:R-:W1:Y:S01]  /*21d10*/  LDCU UR10, c[0x0][0x39c] ;  /* 0x00007380ff0a77ac */ /* 0x000e620008000800 */
[----:B0-----:R-:W-:-:S05]  /*21d20*/  F2FP.SATFINITE.E4M3.F32.PACK_AB_MERGE_C R5, R5, R4, RZ ;  /* 0x000000040505723e */ /* 0x001fca00048070ff */
[----:B------:R0:W-:Y:S02]  /*21d30*/  @P6 STG.E.U8 desc[UR18][R154.64], R5 ;  /* 0x000000059a006986 */ /* 0x0001e4000c101112 */
[----:B0-----:R-:W-:-:S04]  /*21d40*/  PRMT R5, R5, 0x9910, RZ ;  /* 0x0000991005057816 */ /* 0x001fc800000000ff */
[----:B------:R-:W-:-:S05]  /*21d50*/  SHF.R.S32.HI R5, RZ, 0x8, R5 ;  /* 0x00000008ff057819 */ /* 0x000fca0000011405 */
[----:B------:R0:W-:Y:S01]  /*21d60*/  @P5 STG.E.U8 desc[UR18][R158.64], R5 ;  /* 0x000000059e005986 */ /* 0x0001e2000c101112 */
[----:B---3--:R-:W-:Y:S02]  /*21d70*/  ISETP.LT.AND P5, PT, R160, UR15, !P2 ;  /* 0x0000000fa0007c0c */ /* 0x008fe4000d7a1270 */
[----:B------:R-:W-:-:S05]  /*21d80*/  F2FP.SATFINITE.E4M3.F32.PACK_AB_MERGE_C R160, R7, R6, RZ ;  /* 0x0000000607a0723e */ /* 0x000fca00048070ff */
[----:B------:R2:W-:Y:S01]  /*21d90*/  @P0 STG.E.U8 desc[UR18][R152.64], R160 ;  /* 0x000000a098000986 */ /* 0x0005e2000c101112 */
[----:B----4-:R-:W-:-:S03]  /*21da0*/  ISETP.LT.AND P0, PT, R140, UR15, !P2 ;  /* 0x0000000f8c007c0c */ /* 0x010fc6000d701270 */
[----:B------:R-:W3:Y:S04]  /*21db0*/  LDL.LU R140, [R1+0x8fc] ;  /* 0x0008fc00018c7983 */ /* 0x000ee80000300800 */
[----:B------:R-:W4:Y:S01]  /*21dc0*/  LDL.LU R146, [R1+0x900] ;  /* 0x0009000001927983 */ /* 0x000f220000300800 */
[----:B------:R-:W-:-:S04]  /*21dd0*/  ISETP.LT.AND P6, PT, R157, UR15, !P2 ;  /* 0x0000000f9d007c0c */ /* 0x000fc8000d7c1270 */
[----:B------:R-:W-:Y:S02]  /*21de0*/  P2R R4, PR, RZ, 0x40 ;  /* 0x00000040ff047803 */ /* 0x000fe40000000000 */
[----:B------:R-:W-:-:S04]  /*21df0*/  IADD3 R156, P6, PT, R0, R3, RZ ;  /* 0x00000003009c7210 */ /* 0x000fc80007fde0ff */
[C---:B------:R-:W-:Y:S01]  /*21e00*/  LEA.HI.X.SX32 R157, R0.reuse, R2, 0x1, P6 ;  /* 0x00000002009d7211 */ /* 0x040fe200030f0eff */
[----:B------:R-:W-:-:S05]  /*21e10*/  VIADD R0, R0, UR5 ;  /* 0x0000000500007c36 */ /* 0x000fca0008000000 */
[----:B------:R-:W-:-:S04]  /*21e20*/  IADD3 R154, P6, PT, R0, R3, RZ ;  /* 0x00000003009a7210 */ /* 0x000fc80007fde0ff */
[C---:B------:R-:W-:Y:S01]  /*21e30*/  LEA.HI.X.SX32 R155, R0.reuse, R2, 0x1, P6 ;  /* 0x00000002009b7211 */ /* 0x040fe200030f0eff */
[----:B------:R-:W-:Y:S01]  /*21e40*/  VIADD R0, R0, UR5 ;  /* 0x0000000500007c36 */ /* 0x000fe20008000000 */
[----:B------:R-:W-:Y:S02]  /*21e50*/  ISETP.NE.AND P6, PT, R4, RZ, PT ;  /* 0x000000ff0400720c */ /* 0x000fe40003fc5270 */
[----:B------:R-:W-:Y:S02]  /*21e60*/  P2R R137, PR, RZ, 0x20 ;  /* 0x00000020ff897803 */ /* 0x000fe40000000000 */
[----:B------:R-:W-:-:S04]  /*21e70*/  IADD3 R4, P5, PT, R0, R3, RZ ;  /* 0x0000000300047210 */ /* 0x000fc80007fbe0ff */
[C---:B0-----:R-:W-:Y:S01]  /*21e80*/  LEA.HI.X.SX32 R5, R0.reuse, R2, 0x1, P5 ;  /* 0x0000000200057211 */ /* 0x041fe200028f0eff */
[----:B------:R-:W-:-:S05]  /*21e90*/  VIADD R0, R0, UR5 ;  /* 0x0000000500007c36 */ /* 0x000fca0008000000 */
[----:B------:R-:W-:-:S04]  /*21ea0*/  IADD3 R6, P5, PT, R0, R3, RZ ;  /* 0x0000000300067210 */ /* 0x000fc80007fbe0ff */
[C---:B------:R-:W-:Y:S01]  /*21eb0*/  LEA.HI.X.SX32 R7, R0.reuse, R2, 0x1, P5 ;  /* 0x0000000200077211 */ /* 0x040fe200028f0eff */
[----:B------:R-:W-:-:S05]  /*21ec0*/  VIADD R0, R0, UR5 ;  /* 0x0000000500007c36 */ /* 0x000fca0008000000 */
[----:B------:R-:W-:-:S04]  /*21ed0*/  IADD3 R158, P5, PT, R0, R3, RZ ;  /* 0x00000003009e7210 */ /* 0x000fc80007fbe0ff */
[C---:B------:R-:W-:Y:S01]  /*21ee0*/  LEA.HI.X.SX32 R159, R0.reuse, R2, 0x1, P5 ;  /* 0x00000002009f7211 */ /* 0x040fe200028f0eff */
[----:B------:R-:W-:Y:S01]  /*21ef0*/  VIADD R0, R0, UR5 ;  /* 0x0000000500007c36 */ /* 0x000fe20008000000 */
[----:B--2---:R-:W-:-:S04]  /*21f00*/  PRMT R160, R160, 0x9910, RZ ;  /* 0x00009910a0a07816 */ /* 0x004fc800000000ff */
[CC--:B------:R-:W-:Y:S02]  /*21f10*/  IADD3 R152, P5, PT, R0.reuse, R3.reuse, RZ ;  /* 0x0000000300987210 */ /* 0x0c0fe40007fbe0ff */
[----:B------:R-:W-:Y:S02]  /*21f20*/  SHF.R.S32.HI R160, RZ, 0x8, R160 ;  /* 0x00000008ffa07819 */ /* 0x000fe400000114a0 */
[C---:B------:R-:W-:Y:S01]  /*21f30*/  LEA.HI.X.SX32 R153, R0.reuse, R2, 0x1, P5 ;  /* 0x0000000200997211 */ /* 0x040fe200028f0eff */
[----:B------:R-:W-:Y:S02]  /*21f40*/  VIADD R0, R0, UR5 ;  /* 0x0000000500007c36 */ /* 0x000fe40008000000 */
[----:B------:R0:W-:Y:S01]  /*21f50*/  @P3 STG.E.U8 desc[UR18][R150.64], R160 ;  /* 0x000000a096003986 */ /* 0x0001e2000c101112 */
[----:B------:R-:W-:Y:S02]  /*21f60*/  F2FP.SATFINITE.E4M3.F32.PACK_AB_MERGE_C R162, R9, R8, RZ ;  /* 0x0000000809a2723e */ /* 0x000fe400048070ff */
[----:B0-----:R-:W-:-:S04]  /*21f70*/  IADD3 R150, P5, PT, R0, R3, RZ ;  /* 0x0000000300967210 */ /* 0x001fc80007fbe0ff */
[C---:B------:R-:W-:Y:S01]  /*21f80*/  LEA.HI.X.SX32 R151, R0.reuse, R2, 0x1, P5 ;  /* 0x0000000200977211 */ /* 0x040fe200028f0eff */
[----:B------:R-:W-:-:S05]  /*21f90*/  VIADD R0, R0, UR5 ;  /* 0x0000000500007c36 */ /* 0x000fca0008000000 */
[----:B------:R-:W-:-:S04]  /*21fa0*/  IADD3 R8, P5, PT, R0, R3, RZ ;  /* 0x0000000300087210 */ /* 0x000fc80007fbe0ff */
[C---:B------:R-:W-:Y:S01]  /*21fb0*/  LEA.HI.X.SX32 R9, R0.reuse, R2, 0x1, P5 ;  /* 0x0000000200097211 */ /* 0x040fe200028f0eff */
[----:B------:R-:W-:-:S05]  /*21fc0*/  VIADD R0, R0, UR5 ;  /* 0x0000000500007c36 */ /* 0x000fca0008000000 */
[----:B------:R-:W-:-:S04]  /*21fd0*/  IADD3 R160, P5, PT, R0, R3, RZ ;  /* 0x0000000300a07210 */ /* 0x000fc80007fbe0ff */
[CC--:B------:R-:W-:Y:S01]  /*21fe0*/  LEA.HI.X.SX32 R161, R0.reuse, R2.reuse, 0x1, P5 ;  /* 0x0000000200a17211 */ /* 0x0c0fe200028f0eff */
[----:B------:R-:W-:Y:S01]  /*21ff0*/  VIADD R0, R0, UR5 ;  /* 0x0000000500007c36 */ /* 0x000fe20008000000 */
[----:B------:R0:W-:Y:S04]  /*22000*/  @P1 STG.E.U8 desc[UR18][R134.64], R162 ;  /* 0x000000a286001986 */ /* 0x0001e8000c101112 */
[----:B0-----:R-:W-:Y:S02]  /*22010*/  IADD3 R134, P5, PT, R0, R3, RZ ;  /* 0x0000000300867210 */ /* 0x001fe40007fbe0ff */
[----:B------:R-:W-:Y:S02]  /*22020*/  PRMT R162, R162, 0x9910, RZ ;  /* 0x00009910a2a27816 */ /* 0x000fe400000000ff */
[C---:B------:R-:W-:Y:S01]  /*22030*/  LEA.HI.X.SX32 R135, R0.reuse, R2, 0x1, P5 ;  /* 0x0000000200877211 */ /* 0x040fe200028f0eff */
[----:B------:R-:W-:Y:S01]  /*22040*/  VIADD R0, R0, UR5 ;  /* 0x0000000500007c36 */ /* 0x000fe20008000000 */
[----:B------:R-:W-:-:S05]  /*22050*/  SHF.R.S32.HI R162, RZ, 0x8, R162 ;  /* 0x00000008ffa27819 */ /* 0x000fca00000114a2 */
[----:B------:R0:W-:Y:S01]  /*22060*/  @P4 STG.E.U8 desc[UR18][R148.64], R162 ;  /* 0x000000a294004986 */ /* 0x0001e2000c101112 */
[----:B------:R-:W-:Y:S02]  /*22070*/  ISETP.LT.AND P3, PT, R139, UR15, !P2 ;  /* 0x0000000f8b007c0c */ /* 0x000fe4000d761270 */
[----:B------:R-:W-:Y:S02]  /*22080*/  ISETP.LT.AND P1, PT, R138, UR15, !P2 ;  /* 0x0000000f8a007c0c */ /* 0x000fe4000d721270 */
[----:B------:R-:W2:Y:S04]  /*22090*/  LDL.LU.64 R138, [R1+0x18] ;  /* 0x00001800018a7983 */ /* 0x000ea80000300a00 */
[----:B------:R-:W5:Y:S01]  /*220a0*/  LDL.LU.64 R142, [R1+0x10] ;  /* 0x00001000018e7983 */ /* 0x000f620000300a00 */
[----:B0-----:R-:W-:-:S03]  /*220b0*/  IADD3 R148, P4, PT, R0, R3, RZ ;  /* 0x0000000300947210 */ /* 0x001fc60007f9e0ff */
[----:B------:R-:W5:Y:S01]  /*220c0*/  LDL.LU R141, [R1+0x7dc] ;  /* 0x0007dc00018d7983 */ /* 0x000f620000300800 */
[C---:B------:R-:W-:Y:S01]  /*220d0*/  LEA.HI.X.SX32 R149, R0.reuse, R2, 0x1, P4 ;  /* 0x0000000200957211 */ /* 0x040fe200020f0eff */
[----:B------:R-:W-:Y:S02]  /*220e0*/  VIADD R0, R0, UR5 ;  /* 0x0000000500007c36 */ /* 0x000fe40008000000 */
[----:B------:R-:W5:Y:S04]  /*220f0*/  LDL.LU.64 R144, [R1+0x8] ;  /* 0x0000080001907983 */ /* 0x000f680000300a00 */
[----:B------:R-:W5:Y:S01]  /*22100*/  LDL.LU.64 R164, [R1] ;  /* 0x0000000001a47983 */ /* 0x000f620000300a00 */
[----:B---3--:R-:W-:Y:S02]  /*22110*/  ISETP.LT.AND P5, PT, R140, UR15, !P2 ;  /* 0x0000000f8c007c0c */ /* 0x008fe4000d7a1270 */
[----:B------:R-:W-:-:S02]  /*22120*/  F2FP.SATFINITE.E4M3.F32.PACK_AB_MERGE_C R140, R11, R10, RZ ;  /* 0x0000000a0b8c723e */ /* 0x000fc400048070ff */
[----:B------:R-:W-:-:S04]  /*22130*/  IADD3 R10, P4, PT, R0, R3, RZ ;  /* 0x00000003000a7210 */ /* 0x000fc80007f9e0ff */
[----:B------:R-:W-:Y:S02]  /*22140*/  LEA.HI.X.SX32 R11, R0, R2, 0x1, P4 ;  /* 0x00000002000b7211 */ /* 0x000fe400020f0eff */
[----:B----4-:R-:W-:Y:S02]  /*22150*/  ISETP.LT.AND P4, PT, R146, UR15, !P2 ;  /* 0x0000000f92007c0c */ /* 0x010fe4000d781270 */
[----:B------:R-:W3:Y:S04]  /*22160*/  LDL.LU R146, [R1+0x88c] ;  /* 0x00088c0001927983 */ /* 0x000ee80000300800 */
[----:B------:R-:W4:Y:S01]  /*22170*/  LDL.LU R147, [R1+0x888] ;  /* 0x0008880001937983 */ /* 0x000f220000300800 */
[----:B------:R-:W-:-:S03]  /*22180*/  VIADD R0, R0, UR5 ;  /* 0x0000000500007c36 */ /* 0x000fc60008000000 */
[----:B------:R0:W-:Y:S02]  /*22190*/  @P6 STG.E.U8 desc[UR18][R132.64], R140 ;  /* 0x0000008c84006986 */ /* 0x0001e4000c101112 */
[----:B0-----:R-:W-:-:S04]  /*221a0*/  IADD3 R132, P6, PT, R0, R3, RZ ;  /* 0x0000000300847210 */ /* 0x001fc80007fde0ff */
[C---:B------:R-:W-:Y:S01]  /*221b0*/  LEA.HI.X.SX32 R133, R0.reuse, R2, 0x1, P6 ;  /* 0x0000000200857211 */ /* 0x040fe200030f0eff */
[----:B------:R-:W-:-:S05]  /*221c0*/  VIADD R0, R0, UR5 ;  /* 0x0000000500007c36 */ /* 0x000fca0008000000 */
[----:B------:R-:W-:-:S04]  /*221d0*/  IADD3 R162, P6, PT, R0, R3, RZ ;  /* 0x0000000300a27210 */ /* 0x000fc80007fde0ff */
[----:B------:R-:W-:Y:S02]  /*221e0*/  LEA.HI.X.SX32 R163, R0, R2, 0x1, P6 ;  /* 0x0000000200a37211 */ /* 0x000fe400030f0eff */
[----:B------:R-:W-:Y:S02]  /*221f0*/  ISETP.NE.AND P6, PT, R137, RZ, PT ;  /* 0x000000ff8900720c */ /* 0x000fe40003fc5270 */
[----:B------:R-:W-:Y:S01]  /*22200*/  PRMT R140, R140, 0x9910, RZ ;  /* 0x000099108c8c7816 */ /* 0x000fe200000000ff */
[----:B------:R-:W4:Y:S01]  /*22210*/  LDL.LU R137, [R1+0xa10] ;  /* 0x000a100001897983 */ /* 0x000f220000300800 */
[----:B------:R-:W-:Y:S02]  /*22220*/  F2FP.SATFINITE.E4M3.F32.PACK_AB_MERGE_C R12, R13, R12, RZ ;  /* 0x0000000c0d0c723e */ /* 0x000fe400048070ff */
[----:B------:R-:W-:Y:S02]  /*22230*/  SHF.R.S32.HI R140, RZ, 0x8, R140 ;  /* 0x00000008ff8c7819 */ /* 0x000fe4000001148c */
[----:B------:R-:W-:-:S05]  /*22240*/  F2FP.SATFINITE.E4M3.F32.PACK_AB_MERGE_C R14, R15, R14, RZ ;  /* 0x0000000e0f0e723e */ /* 0x000fca00048070ff */
[----:B--2---:R0:W-:Y:S04]  /*22250*/  @P6 STG.E.U8 desc[UR18][R138.64], R140 ;  /* 0x0000008c8a006986 */ /* 0x0041e8000c101112 */
[----:B-----5:R2:W-:Y:S01]  /*22260*/  @P0 STG.E.U8 desc[UR18][R142.64], R12 ;  /* 0x0000000c8e000986 */ /* 0x0205e2000c101112 */
[----:B------:R-:W-:-:S03]  /*22270*/  ISETP.LT.AND P6, PT, R141, UR15, !P2 ;  /* 0x0000000f8d007c0c */ /* 0x000fc6000d7c1270 */
[----:B0-----:R-:W5:Y:S01]  /*22280*/  LDL.LU.64 R138, [R1+0xa08] ;  /* 0x000a0800018a7983 */ /* 0x001f620000300a00 */
[----:B--2---:R-:W-:-:S03]  /*22290*/  PRMT R12, R12, 0x9910, RZ ;  /* 0x000099100c0c7816 */ /* 0x004fc600000000ff */
[----:B------:R-:W2:Y:S01]  /*222a0*/  LDL.LU R140, [R1+0xa04] ;  /* 0x000a0400018c7983 */ /* 0x000ea20000300800 */
[----:B------:R-:W-:-:S03]  /*222b0*/  SHF.R.S32.HI R12, RZ, 0x8, R12 ;  /* 0x00000008ff0c7819 */ /* 0x000fc6000001140c */
[----:B------:R-:W2:Y:S04]  /*222c0*/  LDL.LU R141, [R1+0xa00] ;  /* 0x000a0000018d7983 */ /* 0x000ea80000300800 */
[----:B------:R-:W2:Y:S04]  /*222d0*/  LDL.LU R13, [R1+0x908] ;  /* 0x00090800010d7983 */ /* 0x000ea80000300800 */
[----:B------:R-:W2:Y:S04]  /*222e0*/  LDL.LU.64 R142, [R1+0x9f8] ;  /* 0x0009f800018e7983 */ /* 0x000ea80000300a00 */
[----:B------:R0:W-:Y:S04]  /*222f0*/  @P3 STG.E.U8 desc[UR18][R144.64], R12 ;  /* 0x0000000c90003986 */ /* 0x0001e8000c101112 */
[----:B------:R0:W-:Y:S01]  /*22300*/  @P1 STG.E.U8 desc[UR18][R164.64], R14 ;  /* 0x0000000ea4001986 */ /* 0x0001e2000c101112 */
[----:B---3--:R-:W-:-:S03]  /*22310*/  ISETP.LT.AND P0, PT, R146, UR15, !P2 ;  /* 0x0000000f92007c0c */ /* 0x008fc6000d701270 */
[----:B------:R-:W3:Y:S01]  /*22320*/  LDL.LU R146, [R1+0x9f0] ;  /* 0x0009f00001927983 */ /* 0x000ee20000300800 */
[----:B----4-:R-:W-:-:S03]  /*22330*/  ISETP.LT.AND P3, PT, R147, UR15, !P2 ;  /* 0x0000000f93007c0c */ /* 0x010fc6000d761270 */
[----:B0-----:R-:W4:Y:S04]  /*22340*/  LDL.LU.64 R144, [R1+0x9e8] ;  /* 0x0009e80001907983 */ /* 0x001f280000300a00 */
[----:B------:R-:W2:Y:S04]  /*22350*/  LDL.LU R12, [R1+0x7e4] ;  /* 0x0007e400010c7983 */ /* 0x000ea80000300800 */
[----:B------:R-:W3:Y:S04]  /*22360*/  LDL.LU R147, [R1+0x9e0] ;  /* 0x0009e00001937983 */ /* 0x000ee80000300800 */
[----:B------:R-:W2:Y:S04]  /*22370*/  LDL.LU R15, [R1+0x904] ;  /* 0x00090400010f7983 */ /* 0x000ea80000300800 */
[----:B------:R-:W2:Y:S01]  /*22380*/  LDL.LU.64 R164, [R1+0x9d8] ;  /* 0x0009d80001a47983 */ /* 0x000ea20000300a00 */
[----:B------:R-:W-:-:S04]  /*22390*/  PRMT R14, R14, 0x9910, RZ ;  /* 0x000099100e0e7816 */ /* 0x000fc800000000ff */
[----:B------:R-:W-:Y:S02]  /*223a0*/  SHF.R.S32.HI R14, RZ, 0x8, R14 ;  /* 0x00000008ff0e7819 */ /* 0x000fe4000001140e */
[----:B------:R-:W-:-:S03]  /*223b0*/  F2FP.SATFINITE.E4M3.F32.PACK_AB_MERGE_C R16, R17, R16, RZ ;  /* 0x000000101110723e */ /* 0x000fc600048070ff */
[----:B--2---:R0:W-:Y:S04]  /*223c0*/  @P5 STG.E.U8 desc[UR18][R164.64], R14 ;  /* 0x0000000ea4005986 */ /* 0x0041e8000c101112 */
[----:B0-----:R-:W2:Y:S04]  /*223d0*/  LDL.LU R165, [R1+0x90c] ;  /* 0x00090c0001a57983 */ /* 0x001ea80000300800 */
[----:B------:R-:W2:Y:S01]  /*223e0*/  LDL.LU R164, [R1+0x910] ;  /* 0x0009100001a47983 */ /* 0x000ea20000300800 */
[----:B------:R-:W-:-:S03]  /*223f0*/  ISETP.LT.AND P1, PT, R15, UR15, !P2 ;  /* 0x0000000f0f007c0c */ /* 0x000fc6000d721270 */
[----:B------:R-:W2:Y:S01]  /*22400*/  LDL.LU R15, [R1+0x8c4] ;  /* 0x0008c400010f7983 */ /* 0x000ea20000300800 */
[----:B------:R-:W-:-:S03]  /*22410*/  ISETP.LT.AND P5, PT, R13, UR15, !P2 ;  /* 0x0000000f0d007c0c */ /* 0x000fc6000d7a1270 */
[----:B------:R-:W2:Y:S04]  /*22420*/  LDL.LU R13, [R1+0x8b4] ;  /* 0x0008b400010d7983 */ /* 0x000ea80000300800 */
[----:B---3--:R0:W-:Y:S01]  /*22430*/  @P4 STG.E.U8 desc[UR18][R146.64], R16 ;  /* 0x0000001092004986 */ /* 0x0081e2000c101112 */
[----:B------:R-:W-:Y:S01]  /*22440*/  ISETP.LT.AND P4, PT, R12, UR4, !P2 ;  /* 0x000000040c007c0c */ /* 0x000fe2000d781270 */
[----:B------:R-:W2:Y:S02]  /*22450*/  LDCU UR4, c[0x0][0x39c] ;  /* 0x00007380ff0477ac */ /* 0x000ea40008000800 */
[----:B------:R-:W3:Y:S04]  /*22460*/  LDL.LU R12, [R1+0x8a8] ;  /* 0x0008a800010c7983 */ /* 0x000ee80000300800 */
[----:B------:R-:W3:Y:S01]  /*22470*/  LDL.LU R14, [R1+0x898] ;  /* 0x00089800010e7983 */ /* 0x000ee20000300800 */
[----:B0-----:R-:W-:-:S03]  /*22480*/  PRMT R16, R16, 0x9910, RZ ;  /* 0x0000991010107816 */ /* 0x001fc600000000ff */
[----:B------:R-:W3:Y:S01]  /*22490*/  LDL.LU R17, [R1+0x914] ;  /* 0x0009140001117983 */ /* 0x000ee20000300800 */
[----:B------:R-:W-:-:S05]  /*224a0*/  SHF.R.S32.HI R16, RZ, 0x8, R16 ;  /* 0x00000008ff107819 */ /* 0x000fca0000011410 */
[----:B----4-:R0:W-:Y:S01]  /*224b0*/  @P6 STG.E.U8 desc[UR18][R144.64], R16 ;  /* 0x0000001090006986 */ /* 0x0101e2000c101112 */
[----:B------:R-:W-:-:S05]  /*224c0*/  F2FP.SATFINITE.E4M3.F32.PACK_AB_MERGE_C R18, R19, R18, RZ ;  /* 0x000000121312723e */ /* 0x000fca00048070ff */
[----:B------:R4:W-:Y:S04]  /*224d0*/  @P0 STG.E.U8 desc[UR18][R142.64], R18 ;  /* 0x000000128e000986 */ /* 0x0009e8000c101112 */
[----:B0-----:R-:W3:Y:S01]  /*224e0*/  LDL.LU R16, [R1+0x918] ;  /* 0x0009180001107983 */ /* 0x001ee20000300800 */
[----:B----4-:R-:W-:-:S04]  /*224f0*/  PRMT R18, R18, 0x9910, RZ ;  /* 0x0000991012127816 */ /* 0x010fc800000000ff */
[----:B------:R-:W-:-:S05]  /*22500*/  SHF.R.S32.HI R18, RZ, 0x8, R18 ;  /* 0x00000008ff127819 */ /* 0x000fca0000011412 */
[----:B------:R-:W-:Y:S01]  /*22510*/  @P3 STG.E.U8 desc[UR18][R140.64], R18 ;  /* 0x000000128c003986 */ /* 0x000fe2000c101112 */
[----:B------:R-:W-:-:S05]  /*22520*/  F2FP.SATFINITE.E4M3.F32.PACK_AB_MERGE_C R20, R21, R20, RZ ;  /* 0x000000141514723e */ /* 0x000fca00048070ff */
[----:B-----5:R0:W-:Y:S02]  /*22530*/  @P1 STG.E.U8 desc[UR18][R138.64], R20 ;  /* 0x000000148a001986 */ /* 0x0201e4000c101112 */
[----:B0-----:R-:W-:-:S04]  /*22540*/  PRMT R20, R20, 0x9910, RZ ;  /* 0x0000991014147816 */ /* 0x001fc800000000ff */
[----:B------:R-:W-:-:S05]  /*22550*/  SHF.R.S32.HI R20, RZ, 0x8, R20 ;  /* 0x00000008ff147819 */ /* 0x000fca0000011414 */
[----:B------:R-:W-:Y:S01]  /*22560*/  @P5 STG.E.U8 desc[UR18][R136.64], R20 ;  /* 0x0000001488005986 */ /* 0x000fe2000c101112 */
[----:B--2---:R-:W-:Y:S01]  /*22570*/  ISETP.LT.AND P6, PT, R165, UR4, !P2 ;  /* 0x00000004a5007c0c */ /* 0x004fe2000d7c1270 */
[----:B------:R-:W0:Y:S02]  /*22580*/  LDCU UR4, c[0x0][0x39c] ;  /* 0x00007380ff0477ac */ /* 0x000e240008000800 */
[----:B0-----:R-:W-:Y:S01]  /*22590*/  ISETP.LT.AND P0, PT, R164, UR4, !P2 ;  /* 0x00000004a4007c0c */ /* 0x001fe2000d701270 */
[----:B------:R-:W0:Y:S02]  /*225a0*/  LDCU UR4, c[0x0][0x39c] ;  /* 0x00007380ff0477ac */ /* 0x000e240008000800 */
[----:B0-----:R-:W-:Y:S01]  /*225b0*/  ISETP.LT.AND P3, PT, R15, UR4, !P2 ;  /* 0x000000040f007c0c */ /* 0x001fe2000d761270 */
[----:B------:R-:W0:Y:S01]  /*225c0*/  LDCU UR4, c[0x0][0x39c] ;  /* 0x00007380ff0477ac */ /* 0x000e220008000800 */
[----:B------:R-:W2:Y:S01]  /*225d0*/  LDL.LU R15, [R1+0x91c] ;  /* 0x00091c00010f7983 */ /* 0x000ea20000300800 */
[----:B0-----:R-:W-:Y:S01]  /*225e0*/  ISETP.LT.AND P1, PT, R13, UR4, !P2 ;  /* 0x000000040d007c0c */ /* 0x001fe2000d721270 */
[----:B------:R-:W3:Y:S02]  /*225f0*/  LDCU UR4, c[0x0][0x39c] ;  /* 0x00007380ff0477ac */ /* 0x000ee40008000800 */
[----:B------:R-:W4:Y:S01]  /*22600*/  LDL.LU R13, [R1+0x920] ;  /* 0x00092000010d7983 */ /* 0x000f220000300800 */
[----:B---3--:R-:W-:Y:S01]  /*22610*/  ISETP.LT.AND P5, PT, R12, UR4, !P2 ;  /* 0x000000040c007c0c */ /* 0x008fe2000d7a1270 */
[----:B------:R-:W0:Y:S02]  /*22620*/  LDCU UR4, c[0x0][0x39c] ;  /* 0x00007380ff0477ac */ /* 0x000e240008000800 */
[----:B------:R-:W3:Y:S01]  /*22630*/  LDL.LU R12, [R1+0x8d0] ;  /* 0x0008d000010c7983 */ /* 0x000ee20000300800 */
[----:B------:R-:W-:-:S05]  /*22640*/  F2FP.SATFINITE.E4M3.F32.PACK_AB_MERGE_C R22, R23, R22, RZ ;  /* 0x000000161716723e */ /* 0x000fca00048070ff */
[----:B------:R5:W-:Y:S01]  /*22650*/  @P6 STG.E.U8 desc[UR18][R156.64], R22 ;  /* 0x000000169c006986 */ /* 0x000be2000c101112 */
[----:B0-----:R-:W-:Y:S01]  /*22660*/  ISETP.LT.AND P6, PT, R14, UR4, !P2 ;  /* 0x000000040e007c0c */ /* 0x001fe2000d7c1270 */
[----:B------:R-:W0:Y:S01]  /*22670*/  LDCU UR4, c[0x0][0x39c] ;  /* 0x00007380ff0477ac */ /* 0x000e220008000800 */
[----:B-----5:R-:W-:Y:S01]  /*22680*/  PRMT R22, R22, 0x9910, RZ ;  /* 0x0000991016167816 */ /* 0x020fe200000000ff */
[----:B------:R-:W5:Y:S03]  /*22690*/  LDL.LU R14, [R1+0x8b8] ;  /* 0x0008b800010e7983 */ /* 0x000f660000300800 */
[----:B------:R-:W-:-:S05]  /*226a0*/  SHF.R.S32.HI R22, RZ, 0x8, R22 ;  /* 0x00000008ff167819 */ /* 0x000fca0000011416 */
[----:B------:R-:W-:Y:S01]  /*226b0*/  @P0 STG.E.U8 desc[UR18][R154.64], R22 ;  /* 0x000000169a000986 */ /* 0x000fe2000c101112 */
[----:B0-----:R-:W-:Y:S01]  /*226c0*/  ISETP.LT.AND P0, PT, R17, UR4, !P2 ;  /* 0x0000000411007c0c */ /* 0x001fe2000d701270 */
[----:B------:R-:W0:Y:S01]  /*226d0*/  LDCU UR4, c[0x0][0x39c] ;  /* 0x00007380ff0477ac */ /* 0x000e220008000800 */
[----:B------:R-:W-:-:S05]  /*226e0*/  F2FP.SATFINITE.E4M3.F32.PACK_AB_MERGE_C R24, R25, R24, RZ ;  /* 0x000000181918723e */ /* 0x000fca00048070ff */
[----:B------:R0:W-:Y:S02]  /*226f0*/  @P3 STG.E.U8 desc[UR18][R4.64], R24 ;  /* 0x0000001804003986 */ /* 0x0001e4000c101112 */
[----:B0-----:R-:W-:Y:S01]  /*22700*/  ISETP.LT.AND P3, PT, R16, UR4, !P2 ;  /* 0x0000000410007c0c */ /* 0x001fe2000d761270 */
[----:B------:R-:W2:Y:S01]  /*22710*/  LDCU UR4, c[0x0][0x39c] ;  /* 0x00007380ff0477ac */ /* 0x000ea20008000800 */
[----:B------:R-:W-:Y:S01]  /*22720*/  PRMT R24, R24, 0x9910, RZ ;  /* 0x0000991018187816 */ /* 0x000fe200000000ff */
[----:B------:R-:W5:Y:S03]  /*22730*/  LDL.LU R5, [R1+0x8b0] ;  /* 0x0008b00001057983 */ /* 0x000f660000300800 */
[----:B------:R-:W-:Y:S01]  /*22740*/  SHF.R.S32.HI R24, RZ, 0x8, R24 ;  /* 0x00000008ff187819 */ /* 0x000fe20000011418 */
[----:B------:R-:W5:Y:S04]  /*22750*/  LDL.LU R4, [R1+0x894] ;  /* 0x0008940001047983 */ /* 0x000f680000300800 */
[----:B------:R-:W-:Y:S01]  /*22760*/  @P1 STG.E.U8 desc[UR18][R6.64], R24 ;  /* 0x0000001806001986 */ /* 0x000fe2000c101112 */
[----:B------:R-:W-:-:S05]  /*22770*/  F2FP.SATFINITE.E4M3.F32.PACK_AB_MERGE_C R26, R27, R26, RZ ;  /* 0x0000001a1b1a723e */ /* 0x000fca00048070ff */
[----:B------:R0:W-:Y:S02]  /*22780*/  @P5 STG.E.U8 desc[UR18][R158.64], R26 ;  /* 0x0000001a9e005986 */ /* 0x0001e4000c101112 */
[----:B0-----:R-:W-:-:S04]  /*22790*/  PRMT R26, R26, 0x9910, RZ ;  /* 0x000099101a1a7816 */ /* 0x001fc800000000ff */
[----:B------:R-:W-:-:S05]  /*227a0*/  SHF.R.S32.HI R26, RZ, 0x8, R26 ;  /* 0x00000008ff1a7819 */ /* 0x000fca000001141a */
[----:B------:R-:W-:Y:S01]  /*227b0*/  @P6 STG.E.U8 desc[UR18][R152.64], R26 ;  /* 0x0000001a98006986 */ /* 0x000fe2000c101112 */
[----:B--2---:R-:W-:Y:S01]  /*227c0*/  ISETP.LT.AND P1, PT, R15, UR4, !P2 ;  /* 0x000000040f007c0c */ /* 0x004fe2000d721270 */
[----:B------:R-:W4:Y:S02]  /*227d0*/  LDCU UR4, c[0x0][0x39c] ;  /* 0x00007380ff0477ac */ /* 0x000f240008000800 */
[----:B----4-:R-:W-:Y:S01]  /*227e0*/  ISETP.LT.AND P5, PT, R13, UR4, !P2 ;  /* 0x000000040d007c0c */ /* 0x010fe2000d7a1270 */
[----:B------:R-:W3:Y:S01]  /*227f0*/  LDCU UR4, c[0x0][0x39c] ;  /* 0x00007380ff0477ac */ /* 0x000ee20008000800 */
[----:B------:R-:W2:Y:S01]  /*22800*/  LDL.LU R13, [R1+0x930] ;  /* 0x00093000010d7983 */ /* 0x000ea20000300800 */
[----:B---3--:R-:W-:Y:S01]  /*22810*/  ISETP.LT.AND P6, PT, R12, UR4, !P2 ;  /* 0x000000040c007c0c */ /* 0x008fe2000d7c1270 */
[----:B------:R-:W5:Y:S02]  /*22820*/  LDCU UR4, c[0x0][0x39c] ;  /* 0x00007380ff0477ac */ /* 0x000f640008000800 */
[----:B------:R-:W3:Y:S01]  /*22830*/  LDL.LU R12, [R1+0x92c] ;  /* 0x00092c00010c7983 */ /* 0x000ee20000300800 */
[----:B------:R-:W-:-:S02]  /*22840*/  F2FP.SATFINITE.E4M3.F32.PACK_AB_MERGE_C R28, R29, R28, RZ ;  /* 0x0000001c1d1c723e */ /* 0x000fc400048070ff */
[----:B------:R-:W-:Y:S01]  /*22850*/  F2FP.SATFINITE.E4M3.F32.PACK_AB_MERGE_C R30, R31, R30, RZ ;  /* 0x0000001e1f1e723e */ /* 0x000fe200048070ff */
[----:B------:R-:W4:Y:S04]  /*22860*/  LDL.LU R7, [R1+0x928] ;  /* 0x0009280001077983 */ /* 0x000f280000300800 */
[----:B------:R0:W-:Y:S04]  /*22870*/  @P0 STG.E.U8 desc[UR18][R150.64], R28 ;  /* 0x0000001c96000986 */ /* 0x0001e8000c101112 */
[----:B------:R-:W2:Y:S01]  /*22880*/  LDL.LU R6, [R1+0x924] ;  /* 0x0009240001067983 */ /* 0x000ea20000300800 */
[----:B-----5:R-:W-:Y:S01]  /*22890*/  ISETP.LT.AND P0, PT, R14, UR4, !P2 ;  /* 0x000000040e007c0c */ /* 0x020fe2000d701270 */
[----:B------:R-:W5:Y:S01]  /*228a0*/  LDCU UR4, c[0x0][0x39c] ;  /* 0x00007380ff0477ac */ /* 0x000f620008000800 */
[----:B0-----:R-:W-:-:S04]  /*228b0*/  PRMT R28, R28, 0x9910, RZ ;  /* 0x000099101c1c7816 */ /* 0x001fc800000000ff */
[----:B------:R-:W-:-:S05]  /*228c0*/  SHF.R.S32.HI R28, RZ, 0x8, R28 ;  /* 0x00000008ff1c7819 */ /* 0x000fca000001141c */
[----:B------:R-:W-:Y:S04]  /*228d0*/  @P3 STG.E.U8 desc[UR18][R8.64], R28 ;  /* 0x0000001c08003986 */ /* 0x000fe8000c101112 */
[----:B------:R0:W-:Y:S01]  /*228e0*/  @P1 STG.E.U8 desc[UR18][R160.64], R30 ;  /* 0x0000001ea0001986 */ /* 0x0001e2000c101112 */
[----:B------:R-:W-:Y:S02]  /*228f0*/  F2FP.SATFINITE.E4M3.F32.PACK_AB_MERGE_C R32, R33, R32, RZ ;  /* 0x000000202120723e */ /* 0x000fe400048070ff */
[----:B0-----:R-:W-:Y:S02]  /*22900*/  PRMT R30, R30, 0x9910, RZ ;  /* 0x000099101e1e7816 */ /* 0x001fe400000000ff */
[----:B-----5:R-:W-:-:S03]  /*22910*/  ISETP.LT.AND P3, PT, R5, UR4, !P2 ;  /* 0x0000000405007c0c */ /* 0x020fc6000d761270 */
[----:B------:R-:W-:Y:S01]  /*22920*/  IMAD.MOV.U32 R5, RZ, RZ, R30 ;  /* 0x000000ffff057224 */ /* 0x000fe200078e001e */
[----:B------:R-:W0:Y:S04]  /*22930*/  LDCU UR4, c[0x0][0x39c] ;  /* 0x00007380ff0477ac */ /* 0x000e280008000800 */
[----:B------:R-:W-:-:S05]  /*22940*/  SHF.R.S32.HI R5, RZ, 0x8, R5 ;  /* 0x00000008ff057819 */ /* 0x000fca0000011405 */
[----:B------:R5:W-:Y:S04]  /*22950*/  @P5 STG.E.U8 desc[UR18][R134.64], R5 ;  /* 0x0000000586005986 */ /* 0x000be8000c101112 */
[----:B------:R-:W-:Y:S01]  /*22960*/  @P6 STG.E.U8 desc[UR18][R148.64], R32 ;  /* 0x0000002094006986 */ /* 0x000fe2000c101112 */
[----:B---3--:R-:W-:Y:S02]  /*22970*/  ISETP.LT.AND P6, PT, R12, UR6, !P2 ;  /* 0x000000060c007c0c */ /* 0x008fe4000d7c1270 */
[----:B------:R-:W-:Y:S01]  /*22980*/  F2FP.SATFINITE.E4M3.F32.PACK_AB_MERGE_C R34, R35, R34, RZ ;  /* 0x000000222322723e */ /* 0x000fe200048070ff */
[----:B------:R-:W3:Y:S01]  /*22990*/  LDL.LU R12, [R1+0x8c0] ;  /* 0x0008c000010c7983 */ /* 0x000ee20000300800 */
[----:B0-----:R-:W-:Y:S01]  /*229a0*/  ISETP.LT.AND P1, PT, R4, UR4, !P2 ;  /* 0x0000000404007c0c */ /* 0x001fe2000d721270 */
[----:B------:R-:W2:Y:S01]  /*229b0*/  LDCU UR4, c[0x0][0x39c] ;  /* 0x00007380ff0477ac */ /* 0x000ea20008000800 */
[----:B------:R-:W-:Y:S01]  /*229c0*/  PRMT R4, R32, 0x9910, RZ ;  /* 0x0000991020047816 */ /* 0x000fe200000000ff */
[----:B------:R-:W-:Y:S01]  /*229d0*/  VIADD R0, R0, UR5 ;  /* 0x0000000500007c36 */ /* 0x000fe20008000000 */
[----:B------:R-:W-:Y:S01]  /*229e0*/  F2FP.SATFINITE.E4M3.F32.PACK_AB_MERGE_C R36, R37, R36, RZ ;  /* 0x000000242524723e */ /* 0x000fe200048070ff */
[----:B------:R-:W0:Y:S01]  /*229f0*/  LDCU UR6, c[0x0][0x39c] ;  /* 0x00007380ff0677ac */ /* 0x000e220008000800 */
[----:B------:R-:W-:-:S02]  /*22a00*/  SHF.R.S32.HI R4, RZ, 0x8, R4 ;  /* 0x00000008ff047819 */ /* 0x000fc40000011404 */
[----:B-----5:R-:W-:-:S03]  /*22a10*/  PRMT R5, R34, 0x9910, RZ ;  /* 0x0000991022057816 */ /* 0x020fc600000000ff */
[----:B------:R5:W-:Y:S01]  /*22a20*/  @P0 STG.E.U8 desc[UR18][R10.64], R4 ;  /* 0x000000040a000986 */ /* 0x000be2000c101112 */
[----:B------:R-:W-:Y:S01]  /*22a30*/  SHF.R.S32.HI R5, RZ, 0x8, R5 ;  /* 0x00000008ff057819 */ /* 0x000fe20000011405 */
[C---:B------:R-:W-:Y:S02]  /*22a40*/  VIADD R8, R0.reuse, UR5 ;  /* 0x0000000500087c36 */ /* 0x040fe40008000000 */
[----:B------:R-:W-:Y:S04]  /*22a50*/  @P3 STG.E.U8 desc[UR18][R132.64], R34 ;  /* 0x0000002284003986 */ /* 0x000fe8000c101112 */
[----:B-----5:R-:W0:Y:S01]  /*22a60*/  LDL.LU R11, [R1+0x8ac] ;  /* 0x0008ac00010b7983 */ /* 0x020e220000300800 */
[----:B--2---:R-:W-:Y:S01]  /*22a70*/  ISETP.LT.AND P5, PT, R13, UR4, !P2 ;  /* 0x000000040d007c0c */ /* 0x004fe2000d7a1270 */
[----:B------:R-:W3:Y:S02]  /*22a80*/  LDCU UR4, c[0x0][0x39c] ;  /* 0x00007380ff0477ac */ /* 0x000ee40008000800 */
[----:B------:R2:W-:Y:S01]  /*22a90*/  @P1 STG.E.U8 desc[UR18][R162.64], R5 ;  /* 0x00000005a2001986 */ /* 0x0005e2000c101112 */
[----:B------:R-:W-:-:S02]  /*22aa0*/  IADD3 R4, P1, PT, R0, R3, RZ ;  /* 0x0000000300047210 */ /* 0x000fc40007f3e0ff */
[----:B----4-:R-:W-:Y:S01]  /*22ab0*/  ISETP.LT.AND P0, PT, R7, UR7, !P2 ;  /* 0x0000000707007c0c */ /* 0x010fe2000d701270 */
[----:B------:R-:W4:Y:S01]  /*22ac0*/  LDL.LU R10, [R1+0x890] ;  /* 0x00089000010a7983 */ /* 0x000f220000300800 */
[----:B------:R-:W-:Y:S01]  /*22ad0*/  ISETP.LT.AND P3, PT, R6, UR9, !P2 ;  /* 0x0000000906007c0c */ /* 0x000fe2000d761270 */
[----:B------:R-:W4:Y:S01]  /*22ae0*/  LDCU UR7, c[0x0][0x39c] ;  /* 0x00007380ff0777ac */ /* 0x000f220008000800 */
[----:B------:R-:W-:Y:S01]  /*22af0*/  PRMT R7, R36, 0x9910, RZ ;  /* 0x0000991024077816 */ /* 0x000fe200000000ff */
[----:B------:R-:W5:Y:S01]  /*22b00*/  LDL.LU R13, [R1+0x884] ;  /* 0x00088400010d7983 */ /* 0x000f620000300800 */
[----:B------:R-:W-:Y:S01]  /*22b10*/  F2FP.SATFINITE.E4M3.F32.PACK_AB_MERGE_C R38, R39, R38, RZ ;  /* 0x000000262726723e */ /* 0x000fe200048070ff */
[----:B------:R-:W5:Y:S01]  /*22b20*/  LDCU UR9, c[0x0][0x39c] ;  /* 0x00007380ff0977ac */ /* 0x000f620008000800 */
[----:B--2---:R-:W-:Y:S01]  /*22b30*/  LEA.HI.X.SX32 R5, R0, R2, 0x1, P1 ;  /* 0x0000000200057211 */ /* 0x004fe200008f0eff */
[----:B------:R-:W1:Y:S01]  /*22b40*/  LDL.LU R9, [R1+0x934] ;  /* 0x0009340001097983 */ /* 0x000e620000300800 */
[----:B------:R-:W-:-:S02]  /*22b50*/  IADD3 R6, P1, PT, R8, R3, RZ ;  /* 0x0000000308067210 */ /* 0x000fc40007f3e0ff */
[----:B------:R-:W-:Y:S02]  /*22b60*/  SHF.R.S32.HI R0, RZ, 0x8, R7 ;  /* 0x00000008ff007819 */ /* 0x000fe40000011407 */
[C---:B------:R-:W-:Y:S01]  /*22b70*/  LEA.HI.X.SX32 R7, R8.reuse, R2, 0x1, P1 ;  /* 0x0000000208077211 */ /* 0x040fe200008f0eff */
[----:B------:R-:W-:Y:S01]  /*22b80*/  VIADD R8, R8, UR5 ;  /* 0x0000000508087c36 */ /* 0x000fe20008000000 */
[----:B------:R2:W-:Y:S04]  /*22b90*/  @P5 STG.E.U8 desc[UR18][R4.64], R36 ;  /* 0x0000002404005986 */ /* 0x0005e8000c101112 */
[----:B--2---:R-:W-:-:S04]  /*22ba0*/  IADD3 R4, P1, PT, R8, R3, RZ ;  /* 0x0000000308047210 */ /* 0x004fc80007f3e0ff */
[----:B------:R-:W-:Y:S02]  /*22bb0*/  LEA.HI.X.SX32 R5, R8, R2, 0x1, P1 ;  /* 0x0000000208057211 */ /* 0x000fe400008f0eff */
[----:B---3--:R-:W-:Y:S01]  /*22bc0*/  ISETP.LT.AND P1, PT, R12, UR4, !P2 ;  /* 0x000000040c007c0c */ /* 0x008fe2000d721270 */
[----:B------:R2:W-:Y:S01]  /*22bd0*/  @P6 STG.E.U8 desc[UR18][R6.64], R0 ;  /* 0x0000000006006986 */ /* 0x0005e2000c101112 */
[----:B------:R-:W3:Y:S03]  /*22be0*/  LDCU UR4, c[0x0][0x39c] ;  /* 0x00007380ff0477ac */ /* 0x000ee60008000800 */
[----:B------:R-:W3:Y:S01]  /*22bf0*/  LDL.LU R12, [R1+0x938] ;  /* 0x00093800010c7983 */ /* 0x000ee20000300800 */
[----:B--2---:R-:W-:Y:S01]  /*22c00*/  VIADD R0, R8, UR5 ;  /* 0x0000000508007c36 */ /* 0x004fe20008000000 */
[----:B------:R-:W-:-:S04]  /*22c10*/  PRMT R7, R38, 0x9910, RZ ;  /* 0x0000991026077816 */ /* 0x000fc800000000ff */
[CC--:B------:R-:W-:Y:S02]  /*22c20*/  IADD3 R6, P6, PT, R0.reuse, R3.reuse, RZ ;  /* 0x0000000300067210 */ /* 0x0c0fe40007fde0ff */
[----:B------:R-:W-:Y:S02]  /*22c30*/  SHF.R.S32.HI R8, RZ, 0x8, R7 ;  /* 0x00000008ff087819 */ /* 0x000fe40000011407 */
[C---:B------:R-:W-:Y:S02]  /*22c40*/  LEA.HI.X.SX32 R7, R0.reuse, R2, 0x1, P6 ;  /* 0x0000000200077211 */ /* 0x040fe400030f0eff */
[----:B0-----:R-:W-:Y:S01]  /*22c50*/  ISETP.LT.AND P5, PT, R11, UR6, !P2 ;  /* 0x000000060b007c0c */ /* 0x001fe2000d7a1270 */
[----:B------:R-:W-:Y:S01]  /*22c60*/  VIADD R0, R0, UR5 ;  /* 0x0000000500007c36 */ /* 0x000fe20008000000 */
[----:B------:R-:W2:Y:S01]  /*22c70*/  LDL.LU R11, [R1+0x940] ;  /* 0x00094000010b7983 */ /* 0x000ea20000300800 */
[----:B------:R-:W-:Y:S01]  /*22c80*/  F2FP.SATFINITE.E4M3.F32.PACK_AB_MERGE_C R40, R41, R40, RZ ;  /* 0x000000282928723e */ /* 0x000fe200048070ff */
[----:B------:R-:W2:Y:S02]  /*22c90*/  LDCU UR6, c[0x0][0x39c] ;  /* 0x00007380ff0677ac */ /* 0x000ea40008000800 */
[----:B------:R0:W-:Y:S04]  /*22ca0*/  @P0 STG.E.U8 desc[UR18][R4.64], R38 ;  /* 0x0000002604000986 */ /* 0x0001e8000c101112 */
[----:B------:R1:W-:Y:S01]  /*22cb0*/  @P3 STG.E.U8 desc[UR18][R6.64], R8 ;  /* 0x0000000806003986 */ /* 0x0003e2000c101112 */
[----:B0-----:R-:W-:-:S04]  /*22cc0*/  IADD3 R4, P6, PT, R0, R3, RZ ;  /* 0x0000000300047210 */ /* 0x001fc80007fde0ff */
[C---:B------:R-:W-:Y:S01]  /*22cd0*/  LEA.HI.X.SX32 R5, R0.reuse, R2, 0x1, P6 ;  /* 0x0000000200057211 */ /* 0x040fe200030f0eff */
[----:B------:R-:W-:Y:S01]  /*22ce0*/  VIADD R0, R0, UR5 ;  /* 0x0000000500007c36 */ /* 0x000fe20008000000 */
[----:B-1----:R-:W-:-:S03]  /*22cf0*/  PRMT R6, R40, 0x9910, RZ ;  /* 0x0000991028067816 */ /* 0x002fc600000000ff */
[----:B------:R0:W-:Y:S01]  /*22d00*/  @P1 STG.E.U8 desc[UR18][R4.64], R40 ;  /* 0x0000002804001986 */ /* 0x0001e2000c101112 */
[----:B------:R-:W-:Y:S01]  /*22d10*/  VIADD R7, R0, UR5 ;  /* 0x0000000500077c36 */ /* 0x000fe20008000000 */
[----:B------:R-:W-:Y:S02]  /*22d20*/  SHF.R.S32.HI R8, RZ, 0x8, R6 ;  /* 0x00000008ff087819 */ /* 0x000fe40000011406 */
[----:B----4-:R-:W-:Y:S01]  /*22d30*/  ISETP.LT.AND P0, PT, R10, UR7, !P2 ;  /* 0x000000070a007c0c */ /* 0x010fe2000d701270 */
[----:B------:R-:W1:Y:S01]  /*22d40*/  LDCU UR7, c[0x0][0x39c] ;  /* 0x00007380ff0777ac */ /* 0x000e620008000800 */
[----:B------:R-:W1:Y:S01]  /*22d50*/  LDL.LU R10, [R1+0x93c] ;  /* 0x00093c00010a7983 */ /* 0x000e620000300800 */
[----:B0-----:R-:W-:-:S04]  /*22d60*/  IADD3 R4, P1, PT, R0, R3, RZ ;  /* 0x0000000300047210 */ /* 0x001fc80007f3e0ff */
[----:B------:R-:W-:Y:S02]  /*22d70*/  LEA.HI.X.SX32 R5, R0, R2, 0x1, P1 ;  /* 0x0000000200057211 */ /* 0x000fe400008f0eff */
[C---:B------:R-:W-:Y:S01]  /*22d80*/  IADD3 R6, P1, PT, R7.reuse, R3, RZ ;  /* 0x0000000307067210 */ /* 0x040fe20007f3e0ff */
[----:B------:R-:W-:-:S03]  /*22d90*/  VIADD R0, R7, UR5 ;  /* 0x0000000507007c36 */ /* 0x000fc60008000000 */
[----:B------:R-:W-:Y:S02]  /*22da0*/  LEA.HI.X.SX32 R7, R7, R2, 0x1, P1 ;  /* 0x0000000207077211 */ /* 0x000fe400008f0eff */
[----:B---3--:R-:W-:Y:S02]  /*22db0*/  ISETP.LT.AND P1, PT, R12, UR4, !P2 ;  /* 0x000000040c007c0c */ /* 0x008fe4000d721270 */
[----:B-----5:R-:W-:Y:S01]  /*22dc0*/  ISETP.LT.AND P3, PT, R13, UR9, !P2 ;  /* 0x000000090d007c0c */ /* 0x020fe2000d761270 */
[----:B------:R-:W3:Y:S01]  /*22dd0*/  LDL.LU R12, [R1+0x8cc] ;  /* 0x0008cc00010c7983 */ /* 0x000ee20000300800 */
[----:B------:R-:W-:Y:S01]  /*22de0*/  F2FP.SATFINITE.E4M3.F32.PACK_AB_MERGE_C R42, R43, R42, RZ ;  /* 0x0000002a2b2a723e */ /* 0x000fe200048070ff */
[----:B------:R-:W3:Y:S01]  /*22df0*/  LDCU UR4, c[0x0][0x39c] ;  /* 0x00007380ff0477ac */ /* 0x000ee20008000800 */
[----:B------:R-:W-:Y:S01]  /*22e00*/  ISETP.LT.AND P6, PT, R9, UR10, !P2 ;  /* 0x0000000a09007c0c */ /* 0x000fe2000d7c1270 */
[----:B------:R0:W-:Y:S01]  /*22e10*/  @P5 STG.E.U8 desc[UR18][R4.64], R8 ;  /* 0x0000000804005986 */ /* 0x0001e2000c101112 */
[----:B------:R-:W-:Y:S01]  /*22e20*/  PRMT R9, R42, 0x9910, RZ ;  /* 0x000099102a097816 */ /* 0x000fe200000000ff */
[----:B------:R-:W4:Y:S02]  /*22e30*/  LDCU UR10, c[0x0][0x39c] ;  /* 0x00007380ff0a77ac */ /* 0x000f240008000800 */
[----:B------:R5:W-:Y:S01]  /*22e40*/  @P0 STG.E.U8 desc[UR18][R6.64], R42 ;  /* 0x0000002a06000986 */ /* 0x000be2000c101112 */
[----:B------:R-:W-:Y:S01]  /*22e50*/  SHF.R.S32.HI R9, RZ, 0x8, R9 ;  /* 0x00000008ff097819 */ /* 0x000fe20000011409 */
[----:B------:R-:W1:Y:S01]  /*22e60*/  LDCU UR9, c[0x0][0x39c] ;  /* 0x00007380ff0977ac */ /* 0x000e620008000800 */
[----:B0-----:R-:W-:-:S02]  /*22e70*/  IADD3 R4, P5, PT, R0, R3, RZ ;  /* 0x0000000300047210 */ /* 0x001fc40007fbe0ff */
[----:B--2---:R-:W-:Y:S01]  /*22e80*/  ISETP.LT.AND P0, PT, R11, UR6, !P2 ;  /* 0x000000060b007c0c */ /* 0x004fe2000d701270 */
[----:B------:R-:W0:Y:S01]  /*22e90*/  LDCU UR6, c[0x0][0x39c] ;  /* 0x00007380ff0677ac */ /* 0x000e220008000800 */
[----:B------:R-:W0:Y:S01]  /*22ea0*/  LDL.LU R11, [R1+0x8bc] ;  /* 0x0008bc00010b7983 */ /* 0x000e220000300800 */
[C---:B------:R-:W-:Y:S01]  /*22eb0*/  LEA.HI.X.SX32 R5, R0.reuse, R2, 0x1, P5 ;  /* 0x0000000200057211 */ /* 0x040fe200028f0eff */
[----:B------:R-:W-:Y:S01]  /*22ec0*/  VIADD R0, R0, UR5 ;  /* 0x0000000500007c36 */ /* 0x000fe20008000000 */
[----:B------:R-:W-:-:S03]  /*22ed0*/  F2FP.SATFINITE.E4M3.F32.PACK_AB_MERGE_C R44, R45, R44, RZ ;  /* 0x0000002c2d2c723e */ /* 0x000fc600048070ff */
[----:B------:R2:W-:Y:S01]  /*22ee0*/  @P3 STG.E.U8 desc[UR18][R4.64], R9 ;  /* 0x0000000904003986 */ /* 0x0005e2000c101112 */
[----:B------:R-:W-:Y:S01]  /*22ef0*/  VIADD R8, R0, UR5 ;  /* 0x0000000500087c36 */ /* 0x000fe20008000000 */
[----:B-----5:R-:W-:Y:S02]  /*22f00*/  PRMT R7, R44, 0x9910, RZ ;  /* 0x000099102c077816 */ /* 0x020fe400000000ff */
[----:B--2---:R-:W-:-:S04]  /*22f10*/  IADD3 R4, P3, PT, R0, R3, RZ ;  /* 0x0000000300047210 */ /* 0x004fc80007f7e0ff */
[-C--:B------:R-:W-:Y:S02]  /*22f20*/  LEA.HI.X.SX32 R5, R0, R2.reuse, 0x1, P3 ;  /* 0x0000000200057211 */ /* 0x080fe400018f0eff */
[CC--:B------:R-:W-:Y:S02]  /*22f30*/  IADD3 R6, P3, PT, R8.reuse, R3.reuse, RZ ;  /* 0x0000000308067210 */ /* 0x0c0fe40007f7e0ff */
[----:B------:R-:W-:Y:S02]  /*22f40*/  SHF.R.S32.HI R0, RZ, 0x8, R7 ;  /* 0x00000008ff007819 */ /* 0x000fe40000011407 */
[C---:B------:R-:W-:Y:S01]  /*22f50*/  LEA.HI.X.SX32 R7, R8.reuse, R2, 0x1, P3 ;  /* 0x0000000208077211 */ /* 0x040fe200018f0eff */
[----:B------:R-:W-:Y:S01]  /*22f60*/  VIADD R8, R8, UR5 ;  /* 0x0000000508087c36 */ /* 0x000fe20008000000 */
[----:B------:R2:W-:Y:S01]  /*22f70*/  @P6 STG.E.U8 desc[UR18][R4.64], R44 ;  /* 0x0000002c04006986 */ /* 0x0005e2000c101112 */
[----:B-1----:R-:W-:Y:S01]  /*22f80*/  ISETP.LT.AND P5, PT, R10, UR7, !P2 ;  /* 0x000000070a007c0c */ /* 0x002fe2000d7a1270 */
[----:B------:R-:W1:Y:S02]  /*22f90*/  LDCU UR7, c[0x0][0x39c] ;  /* 0x00007380ff0777ac */ /* 0x000e640008000800 */
[----:B------:R5:W-:Y:S04]  /*22fa0*/  @P1 STG.E.U8 desc[UR18][R6.64], R0 ;  /* 0x0000000006001986 */ /* 0x000be8000c101112 */
[----:B------:R-:W1:Y:S01]  /*22fb0*/  LDL.LU R10, [R1+0x8a0] ;  /* 0x0008a000010a7983 */ /* 0x000e620000300800 */
[----:B--2---:R-:W-:-:S03]  /*22fc0*/  IADD3 R4, P1, PT, R8, R3, RZ ;  /* 0x0000000308047210 */ /* 0x004fc60007f3e0ff */
[----:B------:R-:W2:Y:S01]  /*22fd0*/  LDL.LU R14, [R1+0x89c] ;  /* 0x00089c00010e7983 */ /* 0x000ea20000300800 */
[----:B------:R-:W-:-:S03]  /*22fe0*/  LEA.HI.X.SX32 R5, R8, R2, 0x1, P1 ;  /* 0x0000000208057211 */ /* 0x000fc600008f0eff */
[----:B------:R-:W4:Y:S01]  /*22ff0*/  LDL.LU R13, [R1+0x944] ;  /* 0x00094400010d7983 */ /* 0x000f220000300800 */
[----:B---3--:R-:W-:Y:S01]  /*23000*/  ISETP.LT.AND P1, PT, R12, UR4, !P2 ;  /* 0x000000040c007c0c */ /* 0x008fe2000d721270 */
[----:B-----5:R-:W-:Y:S02]  /*23010*/  VIADD R0, R8, UR5 ;  /* 0x0000000508007c36 */ /* 0x020fe40008000000 */
[----:B------:R-:W3:Y:S01]  /*23020*/  LDL.LU R12, [R1+0x948] ;  /* 0x00094800010c7983 */ /* 0x000ee20000300800 */
[----:B------:R-:W-:Y:S01]  /*23030*/  F2FP.SATFINITE.E4M3.F32.PACK_AB_MERGE_C R46, R47, R46, RZ ;  /* 0x0000002e2f2e723e */ /* 0x000fe200048070ff */
[----:B------:R-:W3:Y:S01]  /*23040*/  LDCU UR4, c[0x0][0x39c] ;  /* 0x00007380ff0477ac */ /* 0x000ee20008000800 */
[----:B------:R-:W-:Y:S02]  /*23050*/  IADD3 R6, P6, PT, R0, R3, RZ ;  /* 0x0000000300067210 */ /* 0x000fe40007fde0ff */
[----:B------:R-:W-:-:S04]  /*23060*/  PRMT R7, R46, 0x9910, RZ ;  /* 0x000099102e077816 */ /* 0x000fc800000000ff */
[----:B------:R-:W-:Y:S02]  /*23070*/  SHF.R.S32.HI R8, RZ, 0x8, R7 ;  /* 0x00000008ff087819 */ /* 0x000fe40000011407 */
[C---:B------:R-:W-:Y:S01]  /*23080*/  LEA.HI.X.SX32 R7, R0.reuse, R2, 0x1, P6 ;  /* 0x0000000200077211 */ /* 0x040fe200030f0eff */
[----:B------:R-:W-:Y:S01]  /*23090*/  VIADD R0, R0, UR5 ;  /* 0x0000000500007c36 */ /* 0x000fe20008000000 */
[----:B0-----:R-:W-:Y:S01]  /*230a0*/  ISETP.LT.AND P3, PT, R11, UR6, !P2 ;  /* 0x000000060b007c0c */ /* 0x001fe2000d761270 */
[----:B------:R0:W-:Y:S01]  /*230b0*/  @P0 STG.E.U8 desc[UR18][R4.64], R46 ;  /* 0x0000002e04000986 */ /* 0x0001e2000c101112 */
[----:B------:R-:W-:Y:S01]  /*230c0*/  F2FP.SATFINITE.E4M3.F32.PACK_AB_MERGE_C R48, R49, R48, RZ ;  /* 0x000000303130723e */ /* 0x000fe200048070ff */
[----:B------:R-:W5:Y:S02]  /*230d0*/  LDCU UR6, c[0x0][0x39c] ;  /* 0x00007380ff0677ac */ /* 0x000f640008000800 */
[----:B------:R-:W5:Y:S01]  /*230e0*/  LDL.LU R11, [R1+0x950] ;  /* 0x00095000010b7983 */ /* 0x000f620000300800 */
[----:B0-----:R-:W-:-:S04]  /*230f0*/  IADD3 R4, P6, PT, R0, R3, RZ ;  /* 0x0000000300047210 */ /* 0x001fc80007fde0ff */
[C---:B------:R-:W-:Y:S01]  /*23100*/  LEA.HI.X.SX32 R5, R0.reuse, R2, 0x1, P6 ;  /* 0x0000000200057211 */ /* 0x040fe200030f0eff */
[----:B------:R-:W-:Y:S01]  /*23110*/  VIADD R0, R0, UR5 ;  /* 0x0000000500007c36 */ /* 0x000fe20008000000 */
[----:B------:R0:W-:Y:S04]  /*23120*/  @P5 STG.E.U8 desc[UR18][R6.64], R8 ;  /* 0x0000000806005986 */ /* 0x0001e8000c101112 */
[----:B------:R1:W-:Y:S01]  /*23130*/  @P1 STG.E.U8 desc[UR18][R4.64], R48 ;  /* 0x0000003004001986 */ /* 0x0003e2000c101112 */
[----:B0-----:R-:W-:Y:S01]  /*23140*/  PRMT R6, R48, 0x9910, RZ ;  /* 0x0000991030067816 */ /* 0x001fe200000000ff */
[C---:B------:R-:W-:Y:S01]  /*23150*/  VIADD R7, R0.reuse, UR5 ;  /* 0x0000000500077c36 */ /* 0x040fe20008000000 */
[----:B-1----:R-:W-:Y:S02]  /*23160*/  IADD3 R4, P1, PT, R0, R3, RZ ;  /* 0x0000000300047210 */ /* 0x002fe40007f3e0ff */
[----:B------:R-:W-:-:S02]  /*23170*/  SHF.R.S32.HI R8, RZ, 0x8, R6 ;  /* 0x00000008ff087819 */ /* 0x000fc40000011406 */
[-C--:B------:R-:W-:Y:S02]  /*23180*/  LEA.HI.X.SX32 R5, R0, R2.reuse, 0x1, P1 ;  /* 0x0000000200057211 */ /* 0x080fe400008f0eff */
[C---:B------:R-:W-:Y:S01]  /*23190*/  IADD3 R6, P1, PT, R7.reuse, R3, RZ ;  /* 0x0000000307067210 */ /* 0x040fe20007f3e0ff */
[----:B------:R-:W-:Y:S01]  /*231a0*/  VIADD R0, R7, UR5 ;  /* 0x0000000507007c36 */ /* 0x000fe20008000000 */
[----:B------:R-:W-:Y:S02]  /*231b0*/  ISETP.LT.AND P0, PT, R10, UR7, !P2 ;  /* 0x000000070a007c0c */ /* 0x000fe4000d701270 */
[----:B----4-:R-:W-:Y:S01]  /*231c0*/  ISETP.LT.AND P6, PT, R13, UR10, !P2 ;  /* 0x0000000a0d007c0c */ /* 0x010fe2000d7c1270 */
[----:B------:R-:W4:Y:S01]  /*231d0*/  LDL.LU R10, [R1+0x94c] ;  /* 0x00094c00010a7983 */ /* 0x000f220000300800 */
[----:B------:R-:W-:Y:S01]  /*231e0*/  LEA.HI.X.SX32 R7, R7, R2, 0x1, P1 ;  /* 0x0000000207077211 */ /* 0x000fe200008f0eff */
[----:B------:R-:W4:Y:S02]  /*231f0*/  LDCU UR7, c[0x0][0x39c] ;  /* 0x00007380ff0777ac */ /* 0x000f240008000800 */
[----:B------:R-:W4:Y:S01]  /*23200*/  LDL.LU R13, [R1+0x8c8] ;  /* 0x0008c800010d7983 */ /* 0x000f220000300800 */
[----:B--2---:R-:W-:Y:S01]  /*23210*/  ISETP.LT.AND P5, PT, R14, UR9, !P2 ;  /* 0x000000090e007c0c */ /* 0x004fe2000d7a1270 */
[----:B------:R-:W0:Y:S01]  /*23220*/  LDCU UR9, c[0x0][0x39c] ;  /* 0x00007380ff0977ac */ /* 0x000e220008000800 */
[----:B------:R-:W-:Y:S01]  /*23230*/  F2FP.SATFINITE.E4M3.F32.PACK_AB_MERGE_C R50, R51, R50, RZ ;  /* 0x000000323332723e */ /* 0x000fe200048070ff */
[----:B------:R1:W-:Y:S01]  /*23240*/  @P3 STG.E.U8 desc[UR18][R4.64], R8 ;  /* 0x0000000804003986 */ /* 0x0003e2000c101112 */
[----:B------:R-:W-:Y:S01]  /*23250*/  F2FP.SATFINITE.E4M3.F32.PACK_AB_MERGE_C R53, R53, R52, RZ ;  /* 0x000000343535723e */ /* 0x000fe200048070ff */
[----:B------:R-:W2:Y:S01]  /*23260*/  LDCU UR10, c[0x0][0x39c] ;  /* 0x00007380ff0a77ac */ /* 0x000ea20008000800 */
[----:B---3--:R-:W-:-:S02]  /*23270*/  ISETP.LT.AND P1, PT, R12, UR4, !P2 ;  /* 0x000000040c007c0c */ /* 0x008fc4000d721270 */
[----:B------:R-:W-:Y:S01]  /*23280*/  PRMT R9, R50, 0x9910, RZ ;  /* 0x0000991032097816 */ /* 0x000fe200000000ff */
[----:B------:R-:W3:Y:S01]  /*23290*/  LDL.LU R12, [R1+0x880] ;  /* 0x00088000010c7983 */ /* 0x000ee20000300800 */
[C---:B-1----:R-:W-:Y:S01]  /*232a0*/  IADD3 R4, P3, PT, R0.reuse, R3, RZ ;  /* 0x0000000300047210 */ /* 0x042fe20007f7e0ff */
[----:B------:R-:W4:Y:S02]  /*232b0*/  LDCU UR4, c[0x0][0x39c] ;  /* 0x00007380ff0477ac */ /* 0x000f240008000800 */
[----:B------:R1:W-:Y:S01]  /*232c0*/  @P0 STG.E.U8 desc[UR18][R6.64], R50 ;  /* 0x0000003206000986 */ /* 0x0003e2000c101112 */
[C---:B------:R-:W-:Y:S02]  /*232d0*/  LEA.HI.X.SX32 R5, R0.reuse, R2, 0x1, P3 ;  /* 0x0000000200057211 */ /* 0x040fe400018f0eff */
[----:B------:R-:W-:Y:S01]  /*232e0*/  PRMT R8, R53, 0x9910, RZ ;  /* 0x0000991035087816 */ /* 0x000fe200000000ff */
[----:B------:R-:W2:Y:S04]  /*232f0*/  LDL.LU R16, [R1+0x87c] ;  /* 0x00087c0001107983 */ /* 0x000ea80000300800 */
[----:B------:R-:W0:Y:S01]  /*23300*/  LDL.LU R15, [R1+0x878] ;  /* 0x00087800010f7983 */ /* 0x000e220000300800 */
[----:B-----5:R-:W-:Y:S01]  /*23310*/  ISETP.LT.AND P0, PT, R11, UR6, !P2 ;  /* 0x000000060b007c0c */ /* 0x020fe2000d701270 */
[----:B-1----:R-:W-:Y:S01]  /*23320*/  IMAD.MOV.U32 R7, RZ, RZ, R8 ;  /* 0x000000ffff077224 */ /* 0x002fe200078e0008 */
[----:B------:R-:W-:Y:S01]  /*23330*/  SHF.R.S32.HI R11, RZ, 0x8, R9 ;  /* 0x00000008ff0b7819 */ /* 0x000fe20000011409 */
[----:B------:R-:W-:Y:S01]  /*23340*/  VIADD R9, R0, UR5 ;  /* 0x0000000500097c36 */ /* 0x000fe20008000000 */
[----:B------:R-:W3:Y:S01]  /*23350*/  LDCU UR6, c[0x0][0x39c] ;  /* 0x00007380ff0677ac */ /* 0x000ee20008000800 */
[----:B------:R-:W5:Y:S02]  /*23360*/  LDL.LU R14, [R1+0x964] ;  /* 0x00096400010e7983 */ /* 0x000f640000300800 */
[----:B------:R-:W-:-:S02]  /*23370*/  VIADD R0, R9, UR5 ;  /* 0x0000000509007c36 */ /* 0x000fc40008000000 */
[----:B------:R1:W-:Y:S02]  /*23380*/  @P5 STG.E.U8 desc[UR18][R4.64], R11 ;  /* 0x0000000b04005986 */ /* 0x0003e4000c101112 */
[----:B-1----:R-:W-:-:S04]  /*23390*/  IADD3 R4, P5, PT, R9, R3, RZ ;  /* 0x0000000309047210 */ /* 0x002fc80007fbe0ff */
[-C--:B------:R-:W-:Y:S02]  /*233a0*/  LEA.HI.X.SX32 R5, R9, R2.reuse, 0x1, P5 ;  /* 0x0000000209057211 */ /* 0x080fe400028f0eff */
[CC--:B------:R-:W-:Y:S02]  /*233b0*/  IADD3 R6, P5, PT, R0.reuse, R3.reuse, RZ ;  /* 0x0000000300067210 */ /* 0x0c0fe40007fbe0ff */
[----:B------:R-:W-:Y:S02]  /*233c0*/  SHF.R.S32.HI R9, RZ, 0x8, R7 ;  /* 0x00000008ff097819 */ /* 0x000fe40000011407 */
[C---:B------:R-:W-:Y:S01]  /*233d0*/  LEA.HI.X.SX32 R7, R0.reuse, R2, 0x1, P5 ;  /* 0x0000000200077211 */ /* 0x040fe200028f0eff */
[----:B------:R-:W-:Y:S01]  /*233e0*/  VIADD R0, R0, UR5 ;  /* 0x0000000500007c36 */ /* 0x000fe20008000000 */
[----:B------:R1:W-:Y:S04]  /*233f0*/  @P6 STG.E.U8 desc[UR18][R4.64], R53 ;  /* 0x0000003504006986 */ /* 0x0003e8000c101112 */
[----:B------:R3:W-:Y:S01]  /*23400*/  @P1 STG.E.U8 desc[UR18][R6.64], R9 ;  /* 0x0000000906001986 */ /* 0x0007e2000c101112 */
[----:B-1----:R-:W-:-:S04]  /*23410*/  IADD3 R4, P1, PT, R0, R3, RZ ;  /* 0x0000000300047210 */ /* 0x002fc80007f3e0ff */
[----:B------:R-:W-:Y:S02]  /*23420*/  LEA.HI.X.SX32 R5, R0, R2, 0x1, P1 ;  /* 0x0000000200057211 */ /* 0x000fe400008f0eff */
[----:B----4-:R-:W-:Y:S02]  /*23430*/  ISETP.LT.AND P1, PT, R13, UR4, !P2 ;  /* 0x000000040d007c0c */ /* 0x010fe4000d721270 */
[----:B---3--:R-:W-:Y:S01]  /*23440*/  ISETP.LT.AND P5, PT, R12, UR6, !P2 ;  /* 0x000000060c007c0c */ /* 0x008fe2000d7a1270 */
[----:B------:R-:W3:Y:S01]  /*23450*/  LDL.LU R13, [R1+0x968] ;  /* 0x00096800010d7983 */ /* 0x000ee20000300800 */
[----:B------:R-:W-:Y:S01]  /*23460*/  VIADD R8, R0, UR5 ;  /* 0x0000000500087c36 */ /* 0x000fe20008000000 */
[----:B------:R-:W-:Y:S01]  /*23470*/  ISETP.LT.AND P3, PT, R10, UR7, !P2 ;  /* 0x000000070a007c0c */ /* 0x000fe2000d761270 */
[----:B------:R-:W2:Y:S01]  /*23480*/  LDCU UR7, c[0x0][0x39c] ;  /* 0x00007380ff0777ac */ /* 0x000ea20008000800 */
[----:B------:R-:W4:Y:S02]  /*23490*/  LDL.LU R12, [R1+0x974] ;  /* 0x00097400010c7983 */ /* 0x000f240000300800 */
[----:B------:R-:W-:Y:S01]  /*234a0*/  IADD3 R6, P6, PT, R8, R3, RZ ;  /* 0x0000000308067210 */ /* 0x000fe20007fde0ff */
[----:B------:R-:W3:Y:S01]  /*234b0*/  LDCU UR4, c[0x0][0x39c] ;  /* 0x00007380ff0477ac */ /* 0x000ee20008000800 */
[----:B------:R-:W-:-:S02]  /*234c0*/  F2FP.SATFINITE.E4M3.F32.PACK_AB_MERGE_C R55, R55, R54, RZ ;  /* 0x000000363737723e */ /* 0x000fc400048070ff */
[C---:B------:R-:W-:Y:S01]  /*234d0*/  LEA.HI.X.SX32 R7, R8.reuse, R2, 0x1, P6 ;  /* 0x0000000208077211 */ /* 0x040fe200030f0eff */
[----:B------:R-:W-:Y:S01]  /*234e0*/  VIADD R8, R8, UR5 ;  /* 0x0000000508087c36 */ /* 0x000fe20008000000 */
[----:B------:R-:W-:Y:S01]  /*234f0*/  PRMT R10, R55, 0x9910, RZ ;  /* 0x00009910370a7816 */ /* 0x000fe200000000ff */
[----:B------:R1:W-:Y:S01]  /*23500*/  @P0 STG.E.U8 desc[UR18][R4.64], R55 ;  /* 0x0000003704000986 */ /* 0x0003e2000c101112 */
[----:B------:R-:W-:Y:S01]  /*23510*/  F2FP.SATFINITE.E4M3.F32.PACK_AB_MERGE_C R57, R57, R56, RZ ;  /* 0x000000383939723e */ /* 0x000fe200048070ff */
[----:B------:R-:W4:Y:S01]  /*23520*/  LDCU UR6, c[0x0][0x39c] ;  /* 0x00007380ff0677ac */ /* 0x000f220008000800 */
[----:B------:R-:W-:Y:S02]  /*23530*/  SHF.R.S32.HI R9, RZ, 0x8, R10 ;  /* 0x00000008ff097819 */ /* 0x000fe4000001140a */
[----:B------:R-:W-:Y:S01]  /*23540*/  PRMT R0, R57, 0x9910, RZ ;  /* 0x0000991039007816 */ /* 0x000fe200000000ff */
[----:B------:R-:W5:Y:S01]  /*23550*/  LDL.LU R10, [R1+0x970] ;  /* 0x00097000010a7983 */ /* 0x000f620000300800 */
[----:B-1----:R-:W-:-:S04]  /*23560*/  IADD3 R4, P6, PT, R8, R3, RZ ;  /* 0x0000000308047210 */ /* 0x002fc80007fde0ff */
[C---:B------:R-:W-:Y:S01]  /*23570*/  LEA.HI.X.SX32 R5, R8.reuse, R2, 0x1, P6 ;  /* 0x0000000208057211 */ /* 0x040fe200030f0eff */
[----:B------:R-:W-:Y:S01]  /*23580*/  VIADD R8, R8, UR5 ;  /* 0x0000000508087c36 */ /* 0x000fe20008000000 */
[----:B------:R1:W-:Y:S01]  /*23590*/  @P3 STG.E.U8 desc[UR18][R6.64], R9 ;  /* 0x0000000906003986 */ /* 0x0003e2000c101112 */
[----:B--2---:R-:W-:Y:S01]  /*235a0*/  ISETP.LT.AND P0, PT, R16, UR7, !P2 ;  /* 0x0000000710007c0c */ /* 0x004fe2000d701270 */
[----:B------:R-:W2:Y:S02]  /*235b0*/  LDCU UR7, c[0x0][0x39c] ;  /* 0x00007380ff0777ac */ /* 0x000ea40008000800 */
[----:B------:R0:W-:Y:S01]  /*235c0*/  @P1 STG.E.U8 desc[UR18][R4.64], R57 ;  /* 0x0000003904001986 */ /* 0x0001e2000c101112 */
[----:B-1----:R-:W-:Y:S02]  /*235d0*/  IMAD.MOV.U32 R9, RZ, RZ, R0 ;  /* 0x000000ffff097224 */ /* 0x002fe400078e0000 */
[C---:B------:R-:W-:Y:S01]  /*235e0*/  VIADD R0, R8.reuse, UR5 ;  /* 0x0000000508007c36 */ /* 0x040fe20008000000 */
[----:B0-----:R-:W-:-:S04]  /*235f0*/  IADD3 R4, P1, PT, R8, R3, RZ ;  /* 0x0000000308047210 */ /* 0x001fc80007f3e0ff */
[----:B------:R-:W-:Y:S02]  /*23600*/  LEA.HI.X.SX32 R5, R8, R2, 0x1, P1 ;  /* 0x0000000208057211 */ /* 0x000fe400008f0eff */
[C---:B------:R-:W-:Y:S02]  /*23610*/  IADD3 R6, P1, PT, R0.reuse, R3, RZ ;  /* 0x0000000300067210 */ /* 0x040fe40007f3e0ff */
[----:B------:R-:W-:Y:S02]  /*23620*/  SHF.R.S32.HI R9, RZ, 0x8, R9 ;  /* 0x00000008ff097819 */ /* 0x000fe40000011409 */
[----:B------:R-:W-:Y:S02]  /*23630*/  F2FP.SATFINITE.E4M3.F32.PACK_AB_MERGE_C R59, R59, R58, RZ ;  /* 0x0000003a3b3b723e */ /* 0x000fe400048070ff */
[C---:B------:R-:W-:Y:S01]  /*23640*/  LEA.HI.X.SX32 R7, R0.reuse, R2, 0x1, P1 ;  /* 0x0000000200077211 */ /* 0x040fe200008f0eff */
[----:B------:R0:W-:Y:S04]  /*23650*/  @P5 STG.E.U8 desc[UR18][R4.64], R9 ;  /* 0x0000000904005986 */ /* 0x0001e8000c101112 */
[----:B------:R-:W-:Y:S01]  /*23660*/  @P0 STG.E.U8 desc[UR18][R6.64], R59 ;  /* 0x0000003b06000986 */ /* 0x000fe2000c101112 */
[----:B---3--:R-:W-:Y:S01]  /*23670*/  ISETP.LT.AND P1, PT, R13, UR4, !P2 ;  /* 0x000000040d007c0c */ /* 0x008fe2000d721270 */
[----:B------:R-:W-:-:S02]  /*23680*/  VIADD R8, R0, UR5 ;  /* 0x0000000500087c36 */ /* 0x000fc40008000000 */
[----:B------:R-:W3:Y:S01]  /*23690*/  LDL.LU R13, [R1+0x874] ;  /* 0x00087400010d7983 */ /* 0x000ee20000300800 */
[----:B------:R-:W-:Y:S01]  /*236a0*/  ISETP.LT.AND P3, PT, R15, UR9, !P2 ;  /* 0x000000090f007c0c */ /* 0x000fe2000d761270 */
[----:B------:R-:W3:Y:S01]  /*236b0*/  LDCU UR4, c[0x0][0x39c] ;  /* 0x00007380ff0477ac */ /* 0x000ee20008000800 */
[----:B----4-:R-:W-:Y:S02]  /*236c0*/  ISETP.LT.AND P0, PT, R12, UR6, !P2 ;  /* 0x000000060c007c0c */ /* 0x010fe4000d701270 */
[----:B------:R-:W4:Y:S01]  /*236d0*/  LDL.LU R12, [R1+0x870] ;  /* 0x00087000010c7983 */ /* 0x000f220000300800 */
[----:B------:R-:W-:Y:S01]  /*236e0*/  PRMT R11, R59, 0x9910, RZ ;  /* 0x000099103b0b7816 */ /* 0x000fe200000000ff */
[----:B------:R-:W4:Y:S01]  /*236f0*/  LDCU UR6, c[0x0][0x39c] ;  /* 0x00007380ff0677ac */ /* 0x000f220008000800 */
[CC--:B0-----:R-:W-:Y:S01]  /*23700*/  IADD3 R4, P5, PT, R8.reuse, R3.reuse, RZ ;  /* 0x0000000308047210 */ /* 0x0c1fe20007fbe0ff */
[----:B------:R-:W4:Y:S01]  /*23710*/  LDL.LU R16, [R1+0x864] ;  /* 0x0008640001107983 */ /* 0x000f220000300800 */
[----:B------:R-:W-:Y:S01]  /*23720*/  SHF.R.S32.HI R11, RZ, 0x8, R11 ;  /* 0x00000008ff0b7819 */ /* 0x000fe2000001140b */
[----:B------:R-:W0:Y:S01]  /*23730*/  LDCU UR9, c[0x0][0x39c] ;  /* 0x00007380ff0977ac */ /* 0x000e220008000800 */
[C---:B------:R-:W-:Y:S01]  /*23740*/  LEA.HI.X.SX32 R5, R8.reuse, R2, 0x1, P5 ;  /* 0x0000000208057211 */ /* 0x040fe200028f0eff */
[----:B------:R-:W-:Y:S01]  /*23750*/  VIADD R8, R8, UR5 ;  /* 0x0000000508087c36 */ /* 0x000fe20008000000 */
[----:B-----5:R-:W-:Y:S01]  /*23760*/  ISETP.LT.AND P6, PT, R14, UR10, !P2 ;  /* 0x0000000a0e007c0c */ /* 0x020fe2000d7c1270 */
[----:B------:R-:W0:Y:S01]  /*23770*/  LDL.LU R15, [R1+0x860] ;  /* 0x00086000010f7983 */ /* 0x000e220000300800 */
[----:B------:R-:W-:Y:S01]  /*23780*/  F2FP.SATFINITE.E4M3.F32.PACK_AB_MERGE_C R61, R61, R60, RZ ;  /* 0x0000003c3d3d723e */ /* 0x000fe200048070ff */
[----:B------:R-:W-:Y:S01]  /*23790*/  VIADD R0, R8, UR5 ;  /* 0x0000000508007c36 */ /* 0x000fe20008000000 */
[----:B--2---:R-:W-:Y:S01]  /*237a0*/  ISETP.LT.AND P5, PT, R10, UR7, !P2 ;  /* 0x000000070a007c0c */ /* 0x004fe2000d7a1270 */
[----:B------:R1:W-:Y:S01]  /*237b0*/  @P3 STG.E.U8 desc[UR18][R4.64], R11 ;  /* 0x0000000b04003986 */ /* 0x0003e2000c101112 */
[----:B------:R-:W-:Y:S01]  /*237c0*/  PRMT R9, R61, 0x9910, RZ ;  /* 0x000099103d097816 */ /* 0x000fe200000000ff */
[----:B------:R-:W2:Y:S02]  /*237d0*/  LDCU UR7, c[0x0][0x39c] ;  /* 0x00007380ff0777ac */ /* 0x000ea40008000800 */
[----:B------:R-:W5:Y:S01]  /*237e0*/  LDL.LU R14, [R1+0x994] ;  /* 0x00099400010e7983 */ /* 0x000f620000300800 */
[----:B------:R-:W-:Y:S01]  /*237f0*/  F2FP.SATFINITE.E4M3.F32.PACK_AB_MERGE_C R63, R63, R62, RZ ;  /* 0x0000003e3f3f723e */ /* 0x000fe200048070ff */
[----:B------:R-:W5:Y:S01]  /*23800*/  LDCU UR10, c[0x0][0x39c] ;  /* 0x00007380ff0a77ac */ /* 0x000f620008000800 */
        /* <DEDUP_REMOVED lines=9> */
[-C--:B------:R-:W-:Y:S02]  /*238a0*/  LEA.HI.X.SX32 R5, R0, R2.reuse, 0x1, P1 ;  /* 0x0000000200057211 */ /* 0x080fe400008f0eff */
[----:B---3--:R-:W-:Y:S02]  /*238b0*/  ISETP.LT.AND P1, PT, R13, UR4, !P2 ;  /* 0x000000040d007c0c */ /* 0x008fe4000d721270 */
[----:B----4-:R-:W-:Y:S01]  /*238c0*/  ISETP.LT.AND P3, PT, R12, UR6, !P2 ;  /* 0x000000060c007c0c */ /* 0x010fe2000d761270 */
[----:B------:R-:W3:Y:S01]  /*238d0*/  LDL.LU R13, [R1+0x998] ;  /* 0x00099800010d7983 */ /* 0x000ee20000300800 */
[----:B------:R-:W-:Y:S01]  /*238e0*/  VIADD R8, R0, UR5 ;  /* 0x0000000500087c36 */ /* 0x000fe20008000000 */
[----:B------:R-:W-:Y:S01]  /*238f0*/  PRMT R10, R63, 0x9910, RZ ;  /* 0x000099103f0a7816 */ /* 0x000fe200000000ff */
[----:B------:R-:W3:Y:S01]  /*23900*/  LDCU UR4, c[0x0][0x39c] ;  /* 0x00007380ff0477ac */ /* 0x000ee20008000800 */
[----:B------:R-:W4:Y:S02]  /*23910*/  LDL.LU R12, [R1+0x9a4] ;  /* 0x0009a400010c7983 */ /* 0x000f240000300800 */
[C---:B--2---:R-:W-:Y:S01]  /*23920*/  IADD3 R6, P6, PT, R8.reuse, R3, RZ ;  /* 0x0000000308067210 */ /* 0x044fe20007fde0ff */
[----:B------:R-:W4:Y:S03]  /*23930*/  LDCU UR6, c[0x0][0x39c] ;  /* 0x00007380ff0677ac */ /* 0x000f260008000800 */
[C---:B------:R-:W-:Y:S01]  /*23940*/  LEA.HI.X.SX32 R7, R8.reuse, R2, 0x1, P6 ;  /* 0x0000000208077211 */ /* 0x040fe200030f0eff */
[----:B------:R-:W-:Y:S01]  /*23950*/  VIADD R8, R8, UR5 ;  /* 0x0000000508087c36 */ /* 0x000fe20008000000 */
[----:B------:R1:W-:Y:S01]  /*23960*/  @P0 STG.E.U8 desc[UR18][R4.64], R63 ;  /* 0x0000003f04000986 */ /* 0x0003e2000c101112 */
[----:B------:R-:W-:-:S02]  /*23970*/  F2FP.SATFINITE.E4M3.F32.PACK_AB_MERGE_C R65, R65, R64, RZ ;  /* 0x000000404141723e */ /* 0x000fc400048070ff */
[----:B------:R-:W-:Y:S02]  /*23980*/  SHF.R.S32.HI R9, RZ, 0x8, R10 ;  /* 0x00000008ff097819 */ /* 0x000fe4000001140a */
[----:B------:R-:W-:Y:S01]  /*23990*/  PRMT R0, R65, 0x9910, RZ ;  /* 0x0000991041007816 */ /* 0x000fe200000000ff */
[----:B------:R-:W2:Y:S01]  /*239a0*/  LDL.LU R10, [R1+0x9a0] ;  /* 0x0009a000010a7983 */ /* 0x000ea20000300800 */
[----:B-1----:R-:W-:-:S04]  /*239b0*/  IADD3 R4, P6, PT, R8, R3, RZ ;  /* 0x0000000308047210 */ /* 0x002fc80007fde0ff */
[C---:B------:R-:W-:Y:S01]  /*239c0*/  LEA.HI.X.SX32 R5, R8.reuse, R2, 0x1, P6 ;  /* 0x0000000208057211 */ /* 0x040fe200030f0eff */
[----:B------:R-:W-:Y:S01]  /*239d0*/  VIADD R8, R8, UR5 ;  /* 0x0000000508087c36 */ /* 0x000fe20008000000 */
[----:B------:R1:W-:Y:S01]  /*239e0*/  @P5 STG.E.U8 desc[UR18][R6.64], R9 ;  /* 0x0000000906005986 */ /* 0x0003e2000c101112 */
[----:B------:R-:W-:Y:S01]  /*239f0*/  ISETP.LT.AND P0, PT, R16, UR7, !P2 ;  /* 0x0000000710007c0c */ /* 0x000fe2000d701270 */
        /* <DEDUP_REMOVED lines=9> */
[----:B------:R-:W-:Y:S01]  /*23a90*/  LEA.HI.X.SX32 R7, R0, R2, 0x1, P1 ;  /* 0x0000000200077211 */ /* 0x000fe200008f0eff */
[----:B------:R0:W-:Y:S04]  /*23aa0*/  @P3 STG.E.U8 desc[UR18][R4.64], R9 ;  /* 0x0000000904003986 */ /* 0x0001e8000c101112 */
[----:B------:R-:W-:Y:S01]  /*23ab0*/  @P0 STG.E.U8 desc[UR18][R6.64], R67 ;  /* 0x0000004306000986 */ /* 0x000fe2000c101112 */
[----:B------:R-:W-:-:S02]  /*23ac0*/  ISETP.LT.AND P5, PT, R15, UR9, !P2 ;  /* 0x000000090f007c0c */ /* 0x000fc4000d7a1270 */
[----:B-----5:R-:W-:Y:S01]  /*23ad0*/  ISETP.LT.AND P6, PT, R14, UR10, !P2 ;  /* 0x0000000a0e007c0c */ /* 0x020fe2000d7c1270 */
[----:B------:R-:W-:Y:S01]  /*23ae0*/  VIADD R8, R0, UR5 ;  /* 0x0000000500087c36 */ /* 0x000fe20008000000 */
[----:B------:R-:W-:Y:S01]  /*23af0*/  PRMT R11, R67, 0x9910, RZ ;  /* 0x00009910430b7816 */ /* 0x000fe200000000ff */
[----:B------:R-:W1:Y:S01]  /*23b00*/  LDCU UR10, c[0x0][0x39c] ;  /* 0x00007380ff0a77ac */ /* 0x000e620008000800 */
[----:B---3--:R-:W-:Y:S01]  /*23b10*/  ISETP.LT.AND P1, PT, R13, UR4, !P2 ;  /* 0x000000040d007c0c */ /* 0x008fe2000d721270 */
[----:B------:R-:W3:Y:S01]  /*23b20*/  LDCU UR4, c[0x0][0x39c] ;  /* 0x00007380ff0477ac */ /* 0x000ee20008000800 */
[----:B------:R-:W3:Y:S01]  /*23b30*/  LDL.LU R13, [R1+0x85c] ;  /* 0x00085c00010d7983 */ /* 0x000ee20000300800 */
[----:B----4-:R-:W-:Y:S01]  /*23b40*/  ISETP.LT.AND P0, PT, R12, UR6, !P2 ;  /* 0x000000060c007c0c */ /* 0x010fe2000d701270 */
[----:B------:R-:W4:Y:S02]  /*23b50*/  LDCU UR6, c[0x0][0x39c] ;  /* 0x00007380ff0677ac */ /* 0x000f240008000800 */
[----:B------:R-:W4:Y:S01]  /*23b60*/  LDL.LU R12, [R1+0x858] ;  /* 0x00085800010c7983 */ /* 0x000f220000300800 */
[----:B------:R-:W-:-:S02]  /*23b70*/  F2FP.SATFINITE.E4M3.F32.PACK_AB_MERGE_C R69, R69, R68, RZ ;  /* 0x000000444545723e */ /* 0x000fc400048070ff */
[----:B------:R-:W-:Y:S01]  /*23b80*/  F2FP.SATFINITE.E4M3.F32.PACK_AB_MERGE_C R71, R71, R70, RZ ;  /* 0x000000464747723e */ /* 0x000fe200048070ff */
[----:B------:R-:W5:Y:S01]  /*23b90*/  LDL.LU R16, [R1+0x854] ;  /* 0x0008540001107983 */ /* 0x000f620000300800 */
[----:B------:R-:W1:Y:S03]  /*23ba0*/  LDCU UR9, c[0x0][0x39c] ;  /* 0x00007380ff0977ac */ /* 0x000e660008000800 */
[----:B------:R-:W5:Y:S04]  /*23bb0*/  LDL.LU R15, [R1+0x850] ;  /* 0x00085000010f7983 */ /* 0x000f680000300800 */
[----:B------:R-:W1:Y:S01]  /*23bc0*/  LDL.LU R14, [R1+0x9c4] ;  /* 0x0009c400010e7983 */ /* 0x000e620000300800 */
[----:B0-----:R-:W-:-:S02]  /*23bd0*/  IADD3 R4, P3, PT, R8, R3, RZ ;  /* 0x0000000308047210 */ /* 0x001fc40007f7e0ff */
[----:B------:R-:W-:Y:S02]  /*23be0*/  SHF.R.S32.HI R11, RZ, 0x8, R11 ;  /* 0x00000008ff0b7819 */ /* 0x000fe4000001140b */
[C---:B------:R-:W-:Y:S01]  /*23bf0*/  LEA.HI.X.SX32 R5, R8.reuse, R2, 0x1, P3 ;  /* 0x0000000208057211 */ /* 0x040fe200018f0eff */
[----:B------:R-:W-:-:S04]  /*23c00*/  VIADD R8, R8, UR5 ;  /* 0x0000000508087c36 */ /* 0x000fc80008000000 */
[----:B------:R0:W-:Y:S01]  /*23c10*/  @P5 STG.E.U8 desc[UR18][R4.64], R11 ;  /* 0x0000000b04005986 */ /* 0x0001e2000c101112 */
[C---:B------:R-:W-:Y:S01]  /*23c20*/  VIADD R0, R8.reuse, UR5 ;  /* 0x0000000508007c36 */ /* 0x040fe20008000000 */
[----:B------:R-:W-:Y:S02]  /*23c30*/  PRMT R9, R69, 0x9910, RZ ;  /* 0x0000991045097816 */ /* 0x000fe400000000ff */
[----:B0-----:R-:W-:-:S04]  /*23c40*/  IADD3 R4, P5, PT, R8, R3, RZ ;  /* 0x0000000308047210 */ /* 0x001fc80007fbe0ff */
[-C--:B------:R-:W-:Y:S02]  /*23c50*/  LEA.HI.X.SX32 R5, R8, R2.reuse, 0x1, P5 ;  /* 0x0000000208057211 */ /* 0x080fe400028f0eff */
[C---:B------:R-:W-:Y:S02]  /*23c60*/  IADD3 R6, P5, PT, R0.reuse, R3, RZ ;  /* 0x0000000300067210 */ /* 0x040fe40007fbe0ff */
[----:B------:R-:W-:Y:S02]  /*23c70*/  SHF.R.S32.HI R9, RZ, 0x8, R9 ;  /* 0x00000008ff097819 */ /* 0x000fe40000011409 */
[C---:B------:R-:W-:Y:S01]  /*23c80*/  LEA.HI.X.SX32 R7, R0.reuse, R2, 0x1, P5 ;  /* 0x0000000200077211 */ /* 0x040fe200028f0eff */
[----:B------:R-:W-:Y:S01]  /*23c90*/  VIADD R0, R0, UR5 ;  /* 0x0000000500007c36 */ /* 0x000fe20008000000 */
[----:B------:R0:W-:Y:S01]  /*23ca0*/  @P6 STG.E.U8 desc[UR18][R4.64], R69 ;  /* 0x0000004504006986 */ /* 0x0001e2000c101112 */
[----:B--2---:R-:W-:Y:S01]  /*23cb0*/  ISETP.LT.AND P3, PT, R10, UR7, !P2 ;  /* 0x000000070a007c0c */ /* 0x004fe2000d761270 */
[----:B------:R-:W5:Y:S02]  /*23cc0*/  LDCU UR7, c[0x0][0x39c] ;  /* 0x00007380ff0777ac */ /* 0x000f640008000800 */
[----:B------:R2:W-:Y:S01]  /*23cd0*/  @P1 STG.E.U8 desc[UR18][R6.64], R9 ;  /* 0x0000000906001986 */ /* 0x0005e2000c101112 */
[----:B------:R-:W-:-:S02]  /*23ce0*/  PRMT R10, R71, 0x9910, RZ ;  /* 0x00009910470a7816 */ /* 0x000fc400000000ff */
[----:B0-----:R-:W-:-:S04]  /*23cf0*/  IADD3 R4, P1, PT, R0, R3, RZ ;  /* 0x0000000300047210 */ /* 0x001fc80007f3e0ff */
[C---:B------:R-:W-:Y:S01]  /*23d00*/  LEA.HI.X.SX32 R5, R0.reuse, R2, 0x1, P1 ;  /* 0x0000000200057211 */ /* 0x040fe200008f0eff */
[----:B------:R-:W-:Y:S01]  /*23d10*/  VIADD R8, R0, UR5 ;  /* 0x0000000500087c36 */ /* 0x000fe20008000000 */
[----:B--2---:R-:W-:-:S04]  /*23d20*/  SHF.R.S32.HI R9, RZ, 0x8, R10 ;  /* 0x00000008ff097819 */ /* 0x004fc8000001140a */
[----:B------:R-:W-:-:S04]  /*23d30*/  IADD3 R6, P6, PT, R8, R3, RZ ;  /* 0x0000000308067210 */ /* 0x000fc80007fde0ff */
[C---:B------:R-:W-:Y:S01]  /*23d40*/  LEA.HI.X.SX32 R7, R8.reuse, R2, 0x1, P6 ;  /* 0x0000000208077211 */ /* 0x040fe200030f0eff */
[----:B------:R-:W-:Y:S01]  /*23d50*/  VIADD R8, R8, UR5 ;  /* 0x0000000508087c36 */ /* 0x000fe20008000000 */
[----:B------:R0:W-:Y:S04]  /*23d60*/  @P0 STG.E.U8 desc[UR18][R4.64], R71 ;  /* 0x0000004704000986 */ /* 0x0001e8000c101112 */
[----:B0-----:R-:W-:-:S04]  /*23d70*/  IADD3 R4, P6, PT, R8, R3, RZ ;  /* 0x0000000308047210 */ /* 0x001fc80007fde0ff */
[----:B------:R-:W-:Y:S02]  /*23d80*/  LEA.HI.X.SX32 R5, R8, R2, 0x1, P6 ;  /* 0x0000000208057211 */ /* 0x000fe400030f0eff */
[----:B---3--:R-:W-:Y:S02]  /*23d90*/  ISETP.LT.AND P1, PT, R13, UR4, !P2 ;  /* 0x000000040d007c0c */ /* 0x008fe4000d721270 */
[----:B----4-:R-:W-:Y:S01]  /*23da0*/  ISETP.LT.AND P5, PT, R12, UR6, !P2 ;  /* 0x000000060c007c0c */ /* 0x010fe2000d7a1270 */
[----:B------:R-:W2:Y:S01]  /*23db0*/  LDL.LU R13, [R1+0x9c8] ;  /* 0x0009c800010d7983 */ /* 0x000ea20000300800 */
[----:B------:R-:W-:Y:S01]  /*23dc0*/  F2FP.SATFINITE.E4M3.F32.PACK_AB_MERGE_C R73, R73, R72, RZ ;  /* 0x000000484949723e */ /* 0x000fe200048070ff */
[----:B------:R-:W-:Y:S01]  /*23dd0*/  VIADD R8, R8, UR5 ;  /* 0x0000000508087c36 */ /* 0x000fe20008000000 */
[----:B------:R-:W0:Y:S01]  /*23de0*/  LDCU UR6, c[0x0][0x39c] ;  /* 0x00007380ff0677ac */ /* 0x000e220008000800 */
[----:B------:R-:W0:Y:S01]  /*23df0*/  LDL.LU R12, [R1+0x9d4] ;  /* 0x0009d400010c7983 */ /* 0x000e220000300800 */
[----:B-----5:R-:W-:-:S02]  /*23e00*/  ISETP.LT.AND P0, PT, R16, UR7, !P2 ;  /* 0x0000000710007c0c */ /* 0x020fc4000d701270 */
[----:B-1----:R-:W-:Y:S01]  /*23e10*/  ISETP.LT.AND P6, PT, R14, UR10, !P2 ;  /* 0x0000000a0e007c0c */ /* 0x002fe2000d7c1270 */
[----:B------:R-:W3:Y:S01]  /*23e20*/  LDL.LU R10, [R1+0x9d0] ;  /* 0x0009d000010a7983 */ /* 0x000ee20000300800 */
[----:B------:R-:W-:Y:S01]  /*23e30*/  PRMT R0, R73, 0x9910, RZ ;  /* 0x0000991049007816 */ /* 0x000fe200000000ff */
[----:B------:R-:W3:Y:S02]  /*23e40*/  LDCU UR7, c[0x0][0x39c] ;  /* 0x00007380ff0777ac */ /* 0x000ee40008000800 */
[----:B------:R-:W4:Y:S01]  /*23e50*/  LDL.LU R14, [R1+0x84c] ;  /* 0x00084c00010e7983 */ /* 0x000f220000300800 */
[----:B------:R-:W2:Y:S03]  /*23e60*/  LDCU UR4, c[0x0][0x39c] ;  /* 0x00007380ff0477ac */ /* 0x000ea60008000800 */
[----:B------:R1:W-:Y:S01]  /*23e70*/  @P3 STG.E.U8 desc[UR18][R6.64], R9 ;  /* 0x0000000906003986 */ /* 0x0003e2000c101112 */
[----:B------:R-:W-:Y:S01]  /*23e80*/  F2FP.SATFINITE.E4M3.F32.PACK_AB_MERGE_C R75, R75, R74, RZ ;  /* 0x0000004a4b4b723e */ /* 0x000fe200048070ff */
[----:B------:R-:W5:Y:S02]  /*23e90*/  LDCU UR10, c[0x0][0x39c] ;  /* 0x00007380ff0a77ac */ /* 0x000f640008000800 */
[----:B------:R1:W-:Y:S01]  /*23ea0*/  @P1 STG.E.U8 desc[UR18][R4.64], R73 ;  /* 0x0000004904001986 */ /* 0x0003e2000c101112 */
[----:B------:R-:W-:Y:S01]  /*23eb0*/  ISETP.LT.AND P3, PT, R15, UR9, !P2 ;  /* 0x000000090f007c0c */ /* 0x000fe2000d761270 */
[----:B------:R-:W0:Y:S01]  /*23ec0*/  LDCU UR9, c[0x0][0x39c] ;  /* 0x00007380ff0977ac */ /* 0x000e220008000800 */
[----:B-1----:R-:W-:-:S02]  /*23ed0*/  IMAD.MOV.U32 R9, RZ, RZ, R0 ;  /* 0x000000ffff097224 */ /* 0x002fc400078e0000 */
[C---:B------:R-:W-:Y:S01]  /*23ee0*/  VIADD R0, R8.reuse, UR5 ;  /* 0x0000000508007c36 */ /* 0x040fe20008000000 */
[CC--:B------:R-:W-:Y:S02]  /*23ef0*/  IADD3 R4, P1, PT, R8.reuse, R3.reuse, RZ ;  /* 0x0000000308047210 */ /* 0x0c0fe40007f3e0ff */
[----:B------:R-:W-:Y:S02]  /*23f00*/  SHF.R.S32.HI R9, RZ, 0x8, R9 ;  /* 0x00000008ff097819 */ /* 0x000fe40000011409 */
[-C--:B------:R-:W-:Y:S01]  /*23f10*/  LEA.HI.X.SX32 R5, R8, R2.reuse, 0x1, P1 ;  /* 0x0000000208057211 */ /* 0x080fe200008f0eff */
[C---:B------:R-:W-:Y:S01]  /*23f20*/  VIADD R8, R0.reuse, UR5 ;  /* 0x0000000500087c36 */ /* 0x040fe20008000000 */
[C---:B------:R-:W-:Y:S02]  /*23f30*/  IADD3 R6, P1, PT, R0.reuse, R3, RZ ;  /* 0x0000000300067210 */ /* 0x040fe40007f3e0ff */
[----:B------:R-:W-:Y:S01]  /*23f40*/  PRMT R11, R75, 0x9910, RZ ;  /* 0x000099104b0b7816 */ /* 0x000fe200000000ff */
[----:B------:R1:W-:Y:S01]  /*23f50*/  @P5 STG.E.U8 desc[UR18][R4.64], R9 ;  /* 0x0000000904005986 */ /* 0x0003e2000c101112 */
[----:B------:R-:W-:Y:S01]  /*23f60*/  LEA.HI.X.SX32 R7, R0, R2, 0x1, P1 ;  /* 0x0000000200077211 */ /* 0x000fe200008f0eff */
[----:B------:R-:W-:Y:S01]  /*23f70*/  VIADD R0, R8, UR5 ;  /* 0x0000000508007c36 */ /* 0x000fe20008000000 */
[----:B------:R-:W-:-:S03]  /*23f80*/  SHF.R.S32.HI R11, RZ, 0x8, R11 ;  /* 0x00000008ff0b7819 */ /* 0x000fc6000001140b */
[----:B------:R0:W-:Y:S01]  /*23f90*/  @P0 STG.E.U8 desc[UR18][R6.64], R75 ;  /* 0x0000004b06000986 */ /* 0x0001e2000c101112 */
[----:B-1----:R-:W-:-:S04]  /*23fa0*/  IADD3 R4, P5, PT, R8, R3, RZ ;  /* 0x0000000308047210 */ /* 0x002fc80007fbe0ff */
[----:B------:R-:W-:Y:S02]  /*23fb0*/  LEA.HI.X.SX32 R5, R8, R2, 0x1, P5 ;  /* 0x0000000208057211 */ /* 0x000fe400028f0eff */
[----:B------:R-:W-:-:S03]  /*23fc0*/  F2FP.SATFINITE.E4M3.F32.PACK_AB_MERGE_C R77, R77, R76, RZ ;  /* 0x0000004c4d4d723e */ /* 0x000fc600048070ff */
[----:B------:R1:W-:Y:S01]  /*23fd0*/  @P3 STG.E.U8 desc[UR18][R4.64], R11 ;  /* 0x0000000b04003986 */ /* 0x0003e2000c101112 */
[----:B------:R-:W-:-:S04]  /*23fe0*/  IADD3 R8, P3, PT, R0, R3, RZ ;  /* 0x0000000300087210 */ /* 0x000fc80007f7e0ff */
[----:B------:R-:W-:-:S05]  /*23ff0*/  LEA.HI.X.SX32 R9, R0, R2, 0x1, P3 ;  /* 0x0000000200097211 */ /* 0x000fca00018f0eff */
[----:B------:R0:W-:Y:S01]  /*24000*/  @P6 STG.E.U8 desc[UR18][R8.64], R77 ;  /* 0x0000004d08006986 */ /* 0x0001e2000c101112 */
[----:B--2---:R-:W-:Y:S01]  /*24010*/  ISETP.LT.AND P1, PT, R13, UR4, !P2 ;  /* 0x000000040d007c0c */ /* 0x004fe2000d721270 */
[----:B------:R-:W4:Y:S01]  /*24020*/  LDCU UR4, c[0x0][0x39c] ;  /* 0x00007380ff0477ac */ /* 0x000f220008000800 */
[----:B0-----:R-:W-:Y:S01]  /*24030*/  ISETP.LT.AND P0, PT, R12, UR6, !P2 ;  /* 0x000000060c007c0c */ /* 0x001fe2000d701270 */
[----:B------:R-:W0:Y:S01]  /*24040*/  LDCU UR6, c[0x0][0x39c] ;  /* 0x00007380ff0677ac */ /* 0x000e220008000800 */
[----:B------:R-:W0:Y:S01]  /*24050*/  LDL.LU R12, [R1+0x848] ;  /* 0x00084800010c7983 */ /* 0x000e220000300800 */
[----:B---3--:R-:W-:Y:S01]  /*24060*/  ISETP.LT.AND P5, PT, R10, UR7, !P2 ;  /* 0x000000070a007c0c */ /* 0x008fe2000d7a1270 */
[----:B------:R-:W-:Y:S01]  /*24070*/  VIADD R10, R0, UR5 ;  /* 0x00000005000a7c36 */ /* 0x000fe20008000000 */
[----:B------:R-:W-:Y:S01]  /*24080*/  PRMT R13, R77, 0x9910, RZ ;  /* 0x000099104d0d7816 */ /* 0x000fe200000000ff */
[----:B------:R-:W2:Y:S01]  /*24090*/  LDL.LU R17, [R1+0x844] ;  /* 0x0008440001117983 */ /* 0x000ea20000300800 */
[----:B------:R-:W-:Y:S01]  /*240a0*/  F2FP.SATFINITE.E4M3.F32.PACK_AB_MERGE_C R79, R79, R78, RZ ;  /* 0x0000004e4f4f723e */ /* 0x000fe200048070ff */
[----:B------:R-:W2:Y:S01]  /*240b0*/  LDCU UR7, c[0x0][0x39c] ;  /* 0x00007380ff0777ac */ /* 0x000ea20008000800 */
[----:B------:R-:W-:Y:S01]  /*240c0*/  IADD3 R6, P3, PT, R10, R3, RZ ;  /* 0x000000030a067210 */ /* 0x000fe20007f7e0ff */
[----:B------:R-:W3:Y:S01]  /*240d0*/  LDL.LU R16, [R1+0x840] ;  /* 0x0008400001107983 */ /* 0x000ee20000300800 */
[----:B------:R-:W-:-:S02]  /*240e0*/  SHF.R.S32.HI R13, RZ, 0x8, R13 ;  /* 0x00000008ff0d7819 */ /* 0x000fc4000001140d */
[C---:B------:R-:W-:Y:S01]  /*240f0*/  LEA.HI.X.SX32 R7, R10.reuse, R2, 0x1, P3 ;  /* 0x000000020a077211 */ /* 0x040fe200018f0eff */
[----:B------:R-:W-:Y:S01]  /*24100*/  VIADD R10, R10, UR5 ;  /* 0x000000050a0a7c36 */ /* 0x000fe20008000000 */
[----:B------:R-:W5:Y:S04]  /*24110*/  LDL.LU R15, [R1+0x9cc] ;  /* 0x0009cc00010f7983 */ /* 0x000f680000300800 */
[----:B------:R4:W-:Y:S01]  /*24120*/  @P1 STG.E.U8 desc[UR18][R6.64], R13 ;  /* 0x0000000d06001986 */ /* 0x0009e2000c101112 */
[----:B-1----:R-:W-:-:S04]  /*24130*/  IADD3 R4, P1, PT, R10, R3, RZ ;  /* 0x000000030a047210 */ /* 0x002fc80007f3e0ff */
[----:B------:R-:W-:Y:S02]  /*24140*/  LEA.HI.X.SX32 R5, R10, R2, 0x1, P1 ;  /* 0x000000020a057211 */ /* 0x000fe400008f0eff */
[----:B----4-:R-:W-:Y:S01]  /*24150*/  ISETP.LT.AND P1, PT, R14, UR4, !P2 ;  /* 0x000000040e007c0c */ /* 0x010fe2000d721270 */
[----:B------:R-:W-:Y:S01]  /*24160*/  VIADD R0, R10, UR5 ;  /* 0x000000050a007c36 */ /* 0x000fe20008000000 */
[----:B------:R-:W4:Y:S01]  /*24170*/  LDL.LU R14, [R1+0x9c0] ;  /* 0x0009c000010e7983 */ /* 0x000f220000300800 */
[----:B------:R-:W-:Y:S01]  /*24180*/  PRMT R11, R79, 0x9910, RZ ;  /* 0x000099104f0b7816 */ /* 0x000fe200000000ff */
[----:B------:R-:W4:Y:S02]  /*24190*/  LDCU UR4, c[0x0][0x39c] ;  /* 0x00007380ff0477ac */ /* 0x000f240008000800 */
[----:B------:R-:W-:-:S04]  /*241a0*/  IADD3 R8, P6, PT, R0, R3, RZ ;  /* 0x0000000300087210 */ /* 0x000fc80007fde0ff */
[C---:B------:R-:W-:Y:S01]  /*241b0*/  LEA.HI.X.SX32 R9, R0.reuse, R2, 0x1, P6 ;  /* 0x0000000200097211 */ /* 0x040fe200030f0eff */
[----:B------:R-:W-:Y:S01]  /*241c0*/  VIADD R0, R0, UR5 ;  /* 0x0000000500007c36 */ /* 0x000fe20008000000 */
[----:B------:R-:W-:-:S04]  /*241d0*/  SHF.R.S32.HI R11, RZ, 0x8, R11 ;  /* 0x00000008ff0b7819 */ /* 0x000fc8000001140b */
[C---:B------:R-:W-:Y:S02]  /*241e0*/  IADD3 R6, P6, PT, R0.reuse, R3, RZ ;  /* 0x0000000300067210 */ /* 0x040fe40007fde0ff */
[----:B------:R-:W-:Y:S02]  /*241f0*/  F2FP.SATFINITE.E4M3.F32.PACK_AB_MERGE_C R81, R81, R80, RZ ;  /* 0x000000505151723e */ /* 0x000fe400048070ff */
[C---:B------:R-:W-:Y:S01]  /*24200*/  LEA.HI.X.SX32 R7, R0.reuse, R2, 0x1, P6 ;  /* 0x0000000200077211 */ /* 0x040fe200030f0eff */
[----:B------:R-:W-:Y:S01]  /*24210*/  VIADD R0, R0, UR5 ;  /* 0x0000000500007c36 */ /* 0x000fe20008000000 */
[----:B------:R1:W-:Y:S04]  /*24220*/  @P0 STG.E.U8 desc[UR18][R4.64], R79 ;  /* 0x0000004f04000986 */ /* 0x0003e8000c101112 */
[----:B------:R1:W-:Y:S04]  /*24230*/  @P5 STG.E.U8 desc[UR18][R8.64], R11 ;  /* 0x0000000b08005986 */ /* 0x0003e8000c101112 */
[----:B------:R0:W-:Y:S01]  /*24240*/  @P1 STG.E.U8 desc[UR18][R6.64], R81 ;  /* 0x0000005106001986 */ /* 0x0001e2000c101112 */
[----:B-1----:R-:W-:-:S02]  /*24250*/  PRMT R5, R81, 0x9910, RZ ;  /* 0x0000991051057816 */ /* 0x002fc400000000ff */
[CC--:B------:R-:W-:Y:S01]  /*24260*/  IADD3 R4, P1, PT, R0.reuse, R3.reuse, RZ ;  /* 0x0000000300047210 */ /* 0x0c0fe20007f3e0ff */
[C---:B------:R-:W-:Y:S02]  /*24270*/  VIADD R9, R0.reuse, UR5 ;  /* 0x0000000500097c36 */ /* 0x040fe40008000000 */
[----:B------:R-:W-:Y:S01]  /*24280*/  IMAD.MOV.U32 R11, RZ, RZ, R5 ;  /* 0x000000ffff0b7224 */ /* 0x000fe200078e0005 */
[----:B------:R-:W-:Y:S02]  /*24290*/  LEA.HI.X.SX32 R5, R0, R2, 0x1, P1 ;  /* 0x0000000200057211 */ /* 0x000fe400008f0eff */
[C---:B------:R-:W-:Y:S01]  /*242a0*/  IADD3 R8, P1, PT, R9.reuse, R3, RZ ;  /* 0x0000000309087210 */ /* 0x040fe20007f3e0ff */
[----:B------:R-:W-:-:S03]  /*242b0*/  VIADD R0, R9, UR5 ;  /* 0x0000000509007c36 */ /* 0x000fc60008000000 */
[----:B------:R-:W-:Y:S02]  /*242c0*/  LEA.HI.X.SX32 R9, R9, R2, 0x1, P1 ;  /* 0x0000000209097211 */ /* 0x000fe400008f0eff */
[----:B0-----:R-:W-:Y:S01]  /*242d0*/  ISETP.LT.AND P3, PT, R12, UR6, !P2 ;  /* 0x000000060c007c0c */ /* 0x001fe2000d761270 */
[----:B------:R-:W0:Y:S01]  /*242e0*/  LDCU UR6, c[0x0][0x39c] ;  /* 0x00007380ff0677ac */ /* 0x000e220008000800 */
[----:B------:R-:W0:Y:S04]  /*242f0*/  LDL.LU R12, [R1+0x9bc] ;  /* 0x0009bc00010c7983 */ /* 0x000e280000300800 */
[----:B------:R-:W3:Y:S01]  /*24300*/  LDL.LU R10, [R1+0x9b8] ;  /* 0x0009b800010a7983 */ /* 0x000ee20000300800 */
[----:B-----5:R-:W-:Y:S01]  /*24310*/  ISETP.LT.AND P6, PT, R15, UR10, !P2 ;  /* 0x0000000a0f007c0c */ /* 0x020fe2000d7c1270 */
[----:B------:R-:W1:Y:S02]  /*24320*/  LDCU UR10, c[0x0][0x39c] ;  /* 0x00007380ff0a77ac */ /* 0x000e640008000800 */
[----:B------:R-:W5:Y:S01]  /*24330*/  LDL.LU R15, [R1+0x83c] ;  /* 0x00083c00010f7983 */ /* 0x000f620000300800 */
[----:B----4-:R-:W-:Y:S01]  /*24340*/  ISETP.LT.AND P1, PT, R14, UR4, !P2 ;  /* 0x000000040e007c0c */ /* 0x010fe2000d721270 */
[----:B------:R-:W5:Y:S02]  /*24350*/  LDCU UR4, c[0x0][0x39c] ;  /* 0x00007380ff0477ac */ /* 0x000f640008000800 */
[----:B------:R-:W4:Y:S01]  /*24360*/  LDL.LU R14, [R1+0x838] ;  /* 0x00083800010e7983 */ /* 0x000f220000300800 */
[----:B--2---:R-:W-:Y:S01]  /*24370*/  ISETP.LT.AND P0, PT, R17, UR7, !P2 ;  /* 0x0000000711007c0c */ /* 0x004fe2000d701270 */
[----:B------:R-:W2:Y:S01]  /*24380*/  LDCU UR7, c[0x0][0x39c] ;  /* 0x00007380ff0777ac */ /* 0x000ea20008000800 */
[----:B------:R-:W-:Y:S01]  /*24390*/  SHF.R.S32.HI R11, RZ, 0x8, R11 ;  /* 0x00000008ff0b7819 */ /* 0x000fe2000001140b */
[----:B------:R-:W4:Y:S01]  /*243a0*/  LDL.LU R18, [R1+0x834] ;  /* 0x0008340001127983 */ /* 0x000f220000300800 */
[----:B---3--:R-:W-:Y:S01]  /*243b0*/  ISETP.LT.AND P5, PT, R16, UR9, !P2 ;  /* 0x0000000910007c0c */ /* 0x008fe2000d7a1270 */
[----:B------:R-:W3:Y:S01]  /*243c0*/  LDCU UR9, c[0x0][0x39c] ;  /* 0x00007380ff0977ac */ /* 0x000ee20008000800 */
[----:B------:R-:W-:Y:S01]  /*243d0*/  F2FP.SATFINITE.E4M3.F32.PACK_AB_MERGE_C R83, R83, R82, RZ ;  /* 0x000000525353723e */ /* 0x000fe200048070ff */
[----:B------:R1:W-:Y:S01]  /*243e0*/  @P3 STG.E.U8 desc[UR18][R4.64], R11 ;  /* 0x0000000b04003986 */ /* 0x0003e2000c101112 */
[----:B------:R-:W-:-:S02]  /*243f0*/  IADD3 R6, P3, PT, R0, R3, RZ ;  /* 0x0000000300067210 */ /* 0x000fc40007f7e0ff */
[----:B------:R-:W-:Y:S01]  /*24400*/  PRMT R13, R83, 0x9910, RZ ;  /* 0x00009910530d7816 */ /* 0x000fe200000000ff */
[----:B------:R-:W3:Y:S01]  /*24410*/  LDL.LU R17, [R1+0x830] ;  /* 0x0008300001117983 */ /* 0x000ee20000300800 */
[C---:B------:R-:W-:Y:S01]  /*24420*/  LEA.HI.X.SX32 R7, R0.reuse, R2, 0x1, P3 ;  /* 0x0000000200077211 */ /* 0x040fe200018f0eff */
[----:B------:R-:W-:Y:S01]  /*24430*/  VIADD R0, R0, UR5 ;  /* 0x0000000500007c36 */ /* 0x000fe20008000000 */
[----:B------:R-:W-:Y:S01]  /*24440*/  SHF.R.S32.HI R13, RZ, 0x8, R13 ;  /* 0x00000008ff0d7819 */ /* 0x000fe2000001140d */
[----:B------:R0:W-:Y:S01]  /*24450*/  @P0 STG.E.U8 desc[UR18][R8.64], R83 ;  /* 0x0000005308000986 */ /* 0x0001e2000c101112 */
[----:B------:R-:W-:-:S03]  /*24460*/  F2FP.SATFINITE.E4M3.F32.PACK_AB_MERGE_C R85, R85, R84, RZ ;  /* 0x000000545555723e */ /* 0x000fc600048070ff */
[----:B------:R0:W-:Y:S01]  /*24470*/  @P5 STG.E.U8 desc[UR18][R6.64], R13 ;  /* 0x0000000d06005986 */ /* 0x0001e2000c101112 */
[C---:B-1----:R-:W-:Y:S02]  /*24480*/  IADD3 R4, P5, PT, R0.reuse, R3, RZ ;  /* 0x0000000300047210 */ /* 0x042fe40007fbe0ff */
[----:B------:R-:W-:Y:S01]  /*24490*/  PRMT R11, R85, 0x9910, RZ ;  /* 0x00009910550b7816 */ /* 0x000fe200000000ff */
[----:B------:R-:W3:Y:S01]  /*244a0*/  LDL.LU R16, [R1+0x9b4] ;  /* 0x0009b40001107983 */ /* 0x000ee20000300800 */
[----:B------:R-:W-:Y:S02]  /*244b0*/  LEA.HI.X.SX32 R5, R0, R2, 0x1, P5 ;  /* 0x0000000200057211 */ /* 0x000fe400028f0eff */
[----:B------:R-:W-:-:S03]  /*244c0*/  SHF.R.S32.HI R11, RZ, 0x8, R11 ;  /* 0x00000008ff0b7819 */ /* 0x000fc6000001140b */
[----:B------:R1:W-:Y:S01]  /*244d0*/  @P6 STG.E.U8 desc[UR18][R4.64], R85 ;  /* 0x0000005504006986 */ /* 0x0003e2000c101112 */
[----:B0-----:R-:W-:Y:S01]  /*244e0*/  ISETP.LT.AND P0, PT, R12, UR6, !P2 ;  /* 0x000000060c007c0c */ /* 0x001fe2000d701270 */
[----:B------:R-:W4:Y:S01]  /*244f0*/  LDCU UR6, c[0x0][0x39c] ;  /* 0x00007380ff0677ac */ /* 0x000f220008000800 */
[----:B--2---:R-:W-:Y:S01]  /*24500*/  ISETP.LT.AND P3, PT, R10, UR7, !P2 ;  /* 0x000000070a007c0c */ /* 0x004fe2000d761270 */
[----:B------:R-:W-:Y:S01]  /*24510*/  VIADD R10, R0, UR5 ;  /* 0x00000005000a7c36 */ /* 0x000fe20008000000 */
[----:B------:R-:W0:Y:S04]  /*24520*/  LDCU UR7, c[0x0][0x39c] ;  /* 0x00007380ff0777ac */ /* 0x000e280008000800 */
[----:B------:R-:W-:-:S04]  /*24530*/  IADD3 R8, P5, PT, R10, R3, RZ ;  /* 0x000000030a087210 */ /* 0x000fc80007fbe0ff */
[C---:B------:R-:W-:Y:S01]  /*24540*/  LEA.HI.X.SX32 R9, R10.reuse, R2, 0x1, P5 ;  /* 0x000000020a097211 */ /* 0x040fe200028f0eff */
[----:B------:R-:W-:-:S04]  /*24550*/  VIADD R10, R10, UR5 ;  /* 0x000000050a0a7c36 */ /* 0x000fc80008000000 */
[----:B------:R2:W-:Y:S01]  /*24560*/  @P1 STG.E.U8 desc[UR18][R8.64], R11 ;  /* 0x0000000b08001986 */ /* 0x0005e2000c101112 */
[----:B------:R-:W-:-:S04]  /*24570*/  IADD3 R6, P1, PT, R10, R3, RZ ;  /* 0x000000030a067210 */ /* 0x000fc80007f3e0ff */
[----:B------:R-:W-:Y:S02]  /*24580*/  LEA.HI.X.SX32 R7, R10, R2, 0x1, P1 ;  /* 0x000000020a077211 */ /* 0x000fe400008f0eff */
[----:B-----5:R-:W-:Y:S02]  /*24590*/  ISETP.LT.AND P1, PT, R15, UR4, !P2 ;  /* 0x000000040f007c0c */ /* 0x020fe4000d721270 */
[----:B----4-:R-:W-:Y:S01]  /*245a0*/  ISETP.LT.AND P5, PT, R14, UR6, !P2 ;  /* 0x000000060e007c0c */ /* 0x010fe2000d7a1270 */
[----:B------:R-:W4:Y:S01]  /*245b0*/  LDL.LU R15, [R1+0x9b0] ;  /* 0x0009b000010f7983 */ /* 0x000f220000300800 */
[----:B------:R-:W-:Y:S01]  /*245c0*/  VIADD R0, R10, UR5 ;  /* 0x000000050a007c36 */ /* 0x000fe20008000000 */
[----:B------:R-:W-:Y:S01]  /*245d0*/  F2FP.SATFINITE.E4M3.F32.PACK_AB_MERGE_C R87, R87, R86, RZ ;  /* 0x000000565757723e */ /* 0x000fe200048070ff */
[----:B------:R-:W4:Y:S01]  /*245e0*/  LDCU UR4, c[0x0][0x39c] ;  /* 0x00007380ff0477ac */ /* 0x000f220008000800 */
[----:B------:R-:W5:Y:S02]  /*245f0*/  LDL.LU R14, [R1+0x9ac] ;  /* 0x0009ac00010e7983 */ /* 0x000f640000300800 */
[C---:B-1----:R-:W-:Y:S01]  /*24600*/  IADD3 R4, P6, PT, R0.reuse, R3, RZ ;  /* 0x0000000300047210 */ /* 0x042fe20007fde0ff */
[----:B------:R-:W5:Y:S01]  /*24610*/  LDCU UR6, c[0x0][0x39c] ;  /* 0x00007380ff0677ac */ /* 0x000f620008000800 */
[----:B------:R-:W-:Y:S01]  /*24620*/  PRMT R12, R87, 0x9910, RZ ;  /* 0x00009910570c7816 */ /* 0x000fe200000000ff */
[----:B------:R-:W3:Y:S01]  /*24630*/  LDL.LU R10, [R1+0x9a8] ;  /* 0x0009a800010a7983 */ /* 0x000ee20000300800 */
[C---:B------:R-:W-:Y:S01]  /*24640*/  LEA.HI.X.SX32 R5, R0.reuse, R2, 0x1, P6 ;  /* 0x0000000200057211 */ /* 0x040fe200030f0eff */
[----:B------:R-:W-:Y:S01]  /*24650*/  VIADD R0, R0, UR5 ;  /* 0x0000000500007c36 */ /* 0x000fe20008000000 */
[----:B--2---:R-:W-:-:S04]  /*24660*/  SHF.R.S32.HI R11, RZ, 0x8, R12 ;  /* 0x00000008ff0b7819 */ /* 0x004fc8000001140c */
[CC--:B------:R-:W-:Y:S02]  /*24670*/  IADD3 R8, P6, PT, R0.reuse, R3.reuse, RZ ;  /* 0x0000000300087210 */ /* 0x0c0fe40007fde0ff */
[----:B------:R-:W-:Y:S02]  /*24680*/  F2FP.SATFINITE.E4M3.F32.PACK_AB_MERGE_C R89, R89, R88, RZ ;  /* 0x000000585959723e */ /* 0x000fe400048070ff */
[C---:B------:R-:W-:Y:S01]  /*24690*/  LEA.HI.X.SX32 R9, R0.reuse, R2, 0x1, P6 ;  /* 0x0000000200097211 */ /* 0x040fe200030f0eff */
[----:B------:R-:W-:Y:S01]  /*246a0*/  VIADD R0, R0, UR5 ;  /* 0x0000000500007c36 */ /* 0x000fe20008000000 */
[----:B------:R1:W-:Y:S01]  /*246b0*/  @P0 STG.E.U8 desc[UR18][R6.64], R87 ;  /* 0x0000005706000986 */ /* 0x0003e2000c101112 */
[----:B0-----:R-:W-:Y:S01]  /*246c0*/  ISETP.LT.AND P0, PT, R18, UR7, !P2 ;  /* 0x0000000712007c0c */ /* 0x001fe2000d701270 */
[----:B------:R-:W0:Y:S02]  /*246d0*/  LDCU UR7, c[0x0][0x39c] ;  /* 0x00007380ff0777ac */ /* 0x000e240008000800 */
[----:B------:R2:W-:Y:S04]  /*246e0*/  @P3 STG.E.U8 desc[UR18][R4.64], R11 ;  /* 0x0000000b04003986 */ /* 0x0005e8000c101112 */
[----:B------:R0:W-:Y:S01]  /*246f0*/  @P1 STG.E.U8 desc[UR18][R8.64], R89 ;  /* 0x0000005908001986 */ /* 0x0001e2000c101112 */
[----:B-1----:R-:W-:Y:S01]  /*24700*/  PRMT R6, R89, 0x9910, RZ ;  /* 0x0000991059067816 */ /* 0x002fe200000000ff */
[C---:B------:R-:W-:Y:S01]  /*24710*/  VIADD R7, R0.reuse, UR5 ;  /* 0x0000000500077c36 */ /* 0x040fe20008000000 */
[----:B--2---:R-:W-:-:S03]  /*24720*/  IADD3 R4, P1, PT, R0, R3, RZ ;  /* 0x0000000300047210 */ /* 0x004fc60007f3e0ff */
[----:B------:R-:W-:Y:S01]  /*24730*/  IMAD.MOV.U32 R11, RZ, RZ, R6 ;  /* 0x000000ffff0b7224 */ /* 0x000fe200078e0006 */
[----:B------:R-:W-:Y:S02]  /*24740*/  LEA.HI.X.SX32 R5, R0, R2, 0x1, P1 ;  /* 0x0000000200057211 */ /* 0x000fe400008f0eff */
[C---:B------:R-:W-:Y:S01]  /*24750*/  IADD3 R6, P1, PT, R7.reuse, R3, RZ ;  /* 0x0000000307067210 */ /* 0x040fe20007f3e0ff */
[----:B------:R-:W-:Y:S01]  /*24760*/  VIADD R0, R7, UR5 ;  /* 0x0000000507007c36 */ /* 0x000fe20008000000 */
[----:B------:R-:W-:Y:S02]  /*24770*/  SHF.R.S32.HI R11, RZ, 0x8, R11 ;  /* 0x00000008ff0b7819 */ /* 0x000fe4000001140b */
[----:B------:R-:W-:Y:S02]  /*24780*/  F2FP.SATFINITE.E4M3.F32.PACK_AB_MERGE_C R91, R91, R90, RZ ;  /* 0x0000005a5b5b723e */ /* 0x000fe400048070ff */
[----:B------:R-:W-:Y:S01]  /*24790*/  LEA.HI.X.SX32 R7, R7, R2, 0x1, P1 ;  /* 0x0000000207077211 */ /* 0x000fe200008f0eff */
[----:B------:R1:W-:Y:S04]  /*247a0*/  @P5 STG.E.U8 desc[UR18][R4.64], R11 ;  /* 0x0000000b04005986 */ /* 0x0003e8000c101112 */
[----:B------:R2:W-:Y:S01]  /*247b0*/  @P0 STG.E.U8 desc[UR18][R6.64], R91 ;  /* 0x0000005b06000986 */ /* 0x0005e2000c101112 */
[----:B----4-:R-:W-:Y:S01]  /*247c0*/  ISETP.LT.AND P1, PT, R15, UR4, !P2 ;  /* 0x000000040f007c0c */ /* 0x010fe2000d721270 */
[----:B------:R-:W4:Y:S02]  /*247d0*/  LDCU UR4, c[0x0][0x39c] ;  /* 0x00007380ff0477ac */ /* 0x000f240008000800 */
[----:B------:R-:W4:Y:S01]  /*247e0*/  LDL.LU R15, [R1+0x82c] ;  /* 0x00082c00010f7983 */ /* 0x000f220000300800 */
[----:B-----5:R-:W-:Y:S01]  /*247f0*/  ISETP.LT.AND P0, PT, R14, UR6, !P2 ;  /* 0x000000060e007c0c */ /* 0x020fe2000d701270 */
[----:B------:R-:W5:Y:S02]  /*24800*/  LDCU UR6, c[0x0][0x39c] ;  /* 0x00007380ff0677ac */ /* 0x000f640008000800 */
[----:B------:R-:W5:Y:S01]  /*24810*/  LDL.LU R14, [R1+0x828] ;  /* 0x00082800010e7983 */ /* 0x000f620000300800 */
[----:B---3--:R-:W-:-:S02]  /*24820*/  ISETP.LT.AND P3, PT, R17, UR9, !P2 ;  /* 0x0000000911007c0c */ /* 0x008fc4000d761270 */
[----:B------:R-:W-:Y:S01]  /*24830*/  PRMT R13, R91, 0x9910, RZ ;  /* 0x000099105b0d7816 */ /* 0x000fe200000000ff */
[----:B------:R-:W3:Y:S01]  /*24840*/  LDL.LU R18, [R1+0x824] ;  /* 0x0008240001127983 */ /* 0x000ee20000300800 */
[CC--:B0-----:R-:W-:Y:S01]  /*24850*/  IADD3 R8, P5, PT, R0.reuse, R3.reuse, RZ ;  /* 0x0000000300087210 */ /* 0x0c1fe20007fbe0ff */
[----:B------:R-:W0:Y:S01]  /*24860*/  LDCU UR9, c[0x0][0x39c] ;  /* 0x00007380ff0977ac */ /* 0x000e220008000800 */
[----:B------:R-:W-:Y:S01]  /*24870*/  SHF.R.S32.HI R13, RZ, 0x8, R13 ;  /* 0x00000008ff0d7819 */ /* 0x000fe2000001140d */
[----:B------:R-:W0:Y:S01]  /*24880*/  LDL.LU R17, [R1+0x820] ;  /* 0x0008200001117983 */ /* 0x000e220000300800 */
[C---:B------:R-:W-:Y:S01]  /*24890*/  LEA.HI.X.SX32 R9, R0.reuse, R2, 0x1, P5 ;  /* 0x0000000200097211 */ /* 0x040fe200028f0eff */
[----:B------:R-:W-:Y:S01]  /*248a0*/  VIADD R0, R0, UR5 ;  /* 0x0000000500007c36 */ /* 0x000fe20008000000 */
[----:B------:R-:W-:Y:S01]  /*248b0*/  ISETP.LT.AND P5, PT, R10, UR7, !P2 ;  /* 0x000000070a007c0c */ /* 0x000fe2000d7a1270 */
[----:B------:R-:W3:Y:S01]  /*248c0*/  LDCU UR7, c[0x0][0x39c] ;  /* 0x00007380ff0777ac */ /* 0x000ee20008000800 */
[----:B------:R-:W-:Y:S01]  /*248d0*/  ISETP.LT.AND P6, PT, R16, UR10, !P2 ;  /* 0x0000000a10007c0c */ /* 0x000fe2000d7c1270 */
[----:B------:R2:W-:Y:S01]  /*248e0*/  @P3 STG.E.U8 desc[UR18][R8.64], R13 ;  /* 0x0000000d08003986 */ /* 0x0005e2000c101112 */
[C---:B-1----:R-:W-:Y:S01]  /*248f0*/  IADD3 R4, P3, PT, R0.reuse, R3, RZ ;  /* 0x0000000300047210 */ /* 0x042fe20007f7e0ff */
[C---:B------:R-:W-:Y:S01]  /*24900*/  VIADD R10, R0.reuse, UR5 ;  /* 0x00000005000a7c36 */ /* 0x040fe20008000000 */
[----:B------:R-:W-:Y:S01]  /*24910*/  F2FP.SATFINITE.E4M3.F32.PACK_AB_MERGE_C R93, R93, R92, RZ ;  /* 0x0000005c5d5d723e */ /* 0x000fe200048070ff */
[----:B------:R-:W3:Y:S01]  /*24920*/  LDL.LU R16, [R1+0x99c] ;  /* 0x00099c0001107983 */ /* 0x000ee20000300800 */
[----:B------:R-:W-:Y:S01]  /*24930*/  LEA.HI.X.SX32 R5, R0, R2, 0x1, P3 ;  /* 0x0000000200057211 */ /* 0x000fe200018f0eff */
[----:B------:R-:W1:Y:S01]  /*24940*/  LDCU UR10, c[0x0][0x39c] ;  /* 0x00007380ff0a77ac */ /* 0x000e620008000800 */
[----:B------:R-:W-:-:S02]  /*24950*/  PRMT R11, R93, 0x9910, RZ ;  /* 0x000099105d0b7816 */ /* 0x000fc400000000ff */
[CC--:B--2---:R-:W-:Y:S02]  /*24960*/  IADD3 R6, P3, PT, R10.reuse, R3.reuse, RZ ;  /* 0x000000030a067210 */ /* 0x0c4fe40007f7e0ff */
[----:B------:R-:W-:Y:S02]  /*24970*/  SHF.R.S32.HI R11, RZ, 0x8, R11 ;  /* 0x00000008ff0b7819 */ /* 0x000fe4000001140b */
[C---:B------:R-:W-:Y:S01]  /*24980*/  LEA.HI.X.SX32 R7, R10.reuse, R2, 0x1, P3 ;  /* 0x000000020a077211 */ /* 0x040fe200018f0eff */
[----:B------:R-:W-:Y:S01]  /*24990*/  VIADD R10, R10, UR5 ;  /* 0x000000050a0a7c36 */ /* 0x000fe20008000000 */
[----:B------:R2:W-:Y:S04]  /*249a0*/  @P6 STG.E.U8 desc[UR18][R4.64], R93 ;  /* 0x0000005d04006986 */ /* 0x0005e8000c101112 */
[----:B------:R0:W-:Y:S01]  /*249b0*/  @P1 STG.E.U8 desc[UR18][R6.64], R11 ;  /* 0x0000000b06001986 */ /* 0x0001e2000c101112 */
[----:B------:R-:W-:-:S04]  /*249c0*/  IADD3 R8, P1, PT, R10, R3, RZ ;  /* 0x000000030a087210 */ /* 0x000fc80007f3e0ff */
[----:B------:R-:W-:Y:S02]  /*249d0*/  LEA.HI.X.SX32 R9, R10, R2, 0x1, P1 ;  /* 0x000000020a097211 */ /* 0x000fe400008f0eff */
[----:B----4-:R-:W-:Y:S02]  /*249e0*/  ISETP.LT.AND P1, PT, R15, UR4, !P2 ;  /* 0x000000040f007c0c */ /* 0x010fe4000d721270 */
[----:B-----5:R-:W-:Y:S01]  /*249f0*/  ISETP.LT.AND P3, PT, R14, UR6, !P2 ;  /* 0x000000060e007c0c */ /* 0x020fe2000d761270 */
[----:B------:R-:W4:Y:S01]  /*24a00*/  LDL.LU R15, [R1+0x990] ;  /* 0x00099000010f7983 */ /* 0x000f220000300800 */
[----:B------:R-:W-:Y:S01]  /*24a10*/  VIADD R0, R10, UR5 ;  /* 0x000000050a007c36 */ /* 0x000fe20008000000 */
[----:B------:R-:W-:Y:S01]  /*24a20*/  F2FP.SATFINITE.E4M3.F32.PACK_AB_MERGE_C R95, R95, R94, RZ ;  /* 0x0000005e5f5f723e */ /* 0x000fe200048070ff */
[----:B------:R-:W4:Y:S01]  /*24a30*/  LDCU UR4, c[0x0][0x39c] ;  /* 0x00007380ff0477ac */ /* 0x000f220008000800 */
[----:B------:R-:W5:Y:S02]  /*24a40*/  LDL.LU R14, [R1+0x98c] ;  /* 0x00098c00010e7983 */ /* 0x000f640000300800 */
[C---:B--2---:R-:W-:Y:S01]  /*24a50*/  IADD3 R4, P6, PT, R0.reuse, R3, RZ ;  /* 0x0000000300047210 */ /* 0x044fe20007fde0ff */
[----:B------:R-:W5:Y:S01]  /*24a60*/  LDCU UR6, c[0x0][0x39c] ;  /* 0x00007380ff0677ac */ /* 0x000f620008000800 */
[----:B------:R-:W-:Y:S01]  /*24a70*/  PRMT R12, R95, 0x9910, RZ ;  /* 0x000099105f0c7816 */ /* 0x000fe200000000ff */
[----:B------:R-:W2:Y:S01]  /*24a80*/  LDL.LU R10, [R1+0x988] ;  /* 0x00098800010a7983 */ /* 0x000ea20000300800 */
[C---:B------:R-:W-:Y:S01]  /*24a90*/  LEA.HI.X.SX32 R5, R0.reuse, R2, 0x1, P6 ;  /* 0x0000000200057211 */ /* 0x040fe200030f0eff */
[----:B------:R-:W-:Y:S01]  /*24aa0*/  VIADD R0, R0, UR5 ;  /* 0x0000000500007c36 */ /* 0x000fe20008000000 */
[----:B0-----:R-:W-:-:S04]  /*24ab0*/  SHF.R.S32.HI R11, RZ, 0x8, R12 ;  /* 0x00000008ff0b7819 */ /* 0x001fc8000001140c */
[CC--:B------:R-:W-:Y:S02]  /*24ac0*/  IADD3 R6, P6, PT, R0.reuse, R3.reuse, RZ ;  /* 0x0000000300067210 */ /* 0x0c0fe40007fde0ff */
[----:B------:R-:W-:Y:S02]  /*24ad0*/  F2FP.SATFINITE.E4M3.F32.PACK_AB_MERGE_C R97, R97, R96, RZ ;  /* 0x000000606161723e */ /* 0x000fe400048070ff */
[C---:B------:R-:W-:Y:S01]  /*24ae0*/  LEA.HI.X.SX32 R7, R0.reuse, R2, 0x1, P6 ;  /* 0x0000000200077211 */ /* 0x040fe200030f0eff */
[----:B------:R-:W-:Y:S01]  /*24af0*/  VIADD R0, R0, UR5 ;  /* 0x0000000500007c36 */ /* 0x000fe20008000000 */
[----:B------:R0:W-:Y:S01]  /*24b00*/  @P0 STG.E.U8 desc[UR18][R8.64], R95 ;  /* 0x0000005f08000986 */ /* 0x0001e2000c101112 */
[----:B---3--:R-:W-:Y:S01]  /*24b10*/  ISETP.LT.AND P0, PT, R18, UR7, !P2 ;  /* 0x0000000712007c0c */ /* 0x008fe2000d701270 */
[----:B------:R-:W2:Y:S02]  /*24b20*/  LDCU UR7, c[0x0][0x39c] ;  /* 0x00007380ff0777ac */ /* 0x000ea40008000800 */
[----:B------:R3:W-:Y:S04]  /*24b30*/  @P5 STG.E.U8 desc[UR18][R4.64], R11 ;  /* 0x0000000b04005986 */ /* 0x0007e8000c101112 */
[----:B------:R1:W-:Y:S01]  /*24b40*/  @P1 STG.E.U8 desc[UR18][R6.64], R97 ;  /* 0x0000006106001986 */ /* 0x0003e2000c101112 */
[----:B0-----:R-:W-:Y:S01]  /*24b50*/  PRMT R8, R97, 0x9910, RZ ;  /* 0x0000991061087816 */ /* 0x001fe200000000ff */
[C---:B------:R-:W-:Y:S01]  /*24b60*/  VIADD R9, R0.reuse, UR5 ;  /* 0x0000000500097c36 */ /* 0x040fe20008000000 */
[----:B---3--:R-:W-:-:S03]  /*24b70*/  IADD3 R4, P1, PT, R0, R3, RZ ;  /* 0x0000000300047210 */ /* 0x008fc60007f3e0ff */
        /* <DEDUP_REMOVED lines=15> */
[----:B------:R-:W-:-:S02]  /*24c70*/  ISETP.LT.AND P5, PT, R17, UR9, !P2 ;  /* 0x0000000911007c0c */ /* 0x000fc4000d7a1270 */
[----:B------:R-:W-:Y:S01]  /*24c80*/  PRMT R13, R99, 0x9910, RZ ;  /* 0x00009910630d7816 */ /* 0x000fe200000000ff */
[----:B------:R-:W5:Y:S01]  /*24c90*/  LDL.LU R18, [R1+0x810] ;  /* 0x0008100001127983 */ /* 0x000f620000300800 */
[CC--:B-1----:R-:W-:Y:S01]  /*24ca0*/  IADD3 R6, P3, PT, R0.reuse, R3.reuse, RZ ;  /* 0x0000000300067210 */ /* 0x0c2fe20007f7e0ff */
[----:B------:R-:W1:Y:S01]  /*24cb0*/  LDCU UR9, c[0x0][0x39c] ;  /* 0x00007380ff0977ac */ /* 0x000e620008000800 */
[----:B------:R-:W-:Y:S01]  /*24cc0*/  SHF.R.S32.HI R13, RZ, 0x8, R13 ;  /* 0x00000008ff0d7819 */ /* 0x000fe2000001140d */
[----:B------:R-:W1:Y:S01]  /*24cd0*/  LDL.LU R17, [R1+0x80c] ;  /* 0x00080c0001117983 */ /* 0x000e620000300800 */
[C---:B------:R-:W-:Y:S01]  /*24ce0*/  LEA.HI.X.SX32 R7, R0.reuse, R2, 0x1, P3 ;  /* 0x0000000200077211 */ /* 0x040fe200018f0eff */
[----:B------:R-:W-:Y:S01]  /*24cf0*/  VIADD R0, R0, UR5 ;  /* 0x0000000500007c36 */ /* 0x000fe20008000000 */
[----:B--2---:R-:W-:Y:S01]  /*24d00*/  ISETP.LT.AND P3, PT, R10, UR7, !P2 ;  /* 0x000000070a007c0c */ /* 0x004fe2000d761270 */
[----:B------:R-:W2:Y:S01]  /*24d10*/  LDCU UR7, c[0x0][0x39c] ;  /* 0x00007380ff0777ac */ /* 0x000ea20008000800 */
[----:B------:R-:W-:Y:S01]  /*24d20*/  ISETP.LT.AND P6, PT, R16, UR10, !P2 ;  /* 0x0000000a10007c0c */ /* 0x000fe2000d7c1270 */
[----:B------:R2:W-:Y:S01]  /*24d30*/  @P5 STG.E.U8 desc[UR18][R6.64], R13 ;  /* 0x0000000d06005986 */ /* 0x0005e2000c101112 */
[C---:B0-----:R-:W-:Y:S01]  /*24d40*/  IADD3 R4, P5, PT, R0.reuse, R3, RZ ;  /* 0x0000000300047210 */ /* 0x041fe20007fbe0ff */
[C---:B------:R-:W-:Y:S01]  /*24d50*/  VIADD R10, R0.reuse, UR5 ;  /* 0x00000005000a7c36 */ /* 0x040fe20008000000 */
[----:B------:R-:W-:Y:S01]  /*24d60*/  F2FP.SATFINITE.E4M3.F32.PACK_AB_MERGE_C R101, R101, R100, RZ ;  /* 0x000000646565723e */ /* 0x000fe200048070ff */
[----:B------:R-:W5:Y:S01]  /*24d70*/  LDL.LU R16, [R1+0x984] ;  /* 0x0009840001107983 */ /* 0x000f620000300800 */
[----:B------:R-:W-:Y:S01]  /*24d80*/  LEA.HI.X.SX32 R5, R0, R2, 0x1, P5 ;  /* 0x0000000200057211 */ /* 0x000fe200028f0eff */
[----:B------:R-:W0:Y:S01]  /*24d90*/  LDCU UR10, c[0x0][0x39c] ;  /* 0x00007380ff0a77ac */ /* 0x000e220008000800 */
[----:B------:R-:W-:-:S02]  /*24da0*/  PRMT R11, R101, 0x9910, RZ ;  /* 0x00009910650b7816 */ /* 0x000fc400000000ff */
[CC--:B---3--:R-:W-:Y:S02]  /*24db0*/  IADD3 R8, P5, PT, R10.reuse, R3.reuse, RZ ;  /* 0x000000030a087210 */ /* 0x0c8fe40007fbe0ff */
[----:B------:R-:W-:Y:S02]  /*24dc0*/  SHF.R.S32.HI R11, RZ, 0x8, R11 ;  /* 0x00000008ff0b7819 */ /* 0x000fe4000001140b */
[C---:B------:R-:W-:Y:S01]  /*24dd0*/  LEA.HI.X.SX32 R9, R10.reuse, R2, 0x1, P5 ;  /* 0x000000020a097211 */ /* 0x040fe200028f0eff */
[----:B------:R-:W-:Y:S01]  /*24de0*/  VIADD R10, R10, UR5 ;  /* 0x000000050a0a7c36 */ /* 0x000fe20008000000 */
[----:B------:R3:W-:Y:S04]  /*24df0*/  @P6 STG.E.U8 desc[UR18][R4.64], R101 ;  /* 0x0000006504006986 */ /* 0x0007e8000c101112 */
[----:B------:R0:W-:Y:S01]  /*24e00*/  @P1 STG.E.U8 desc[UR18][R8.64], R11 ;  /* 0x0000000b08001986 */ /* 0x0001e2000c101112 */
[----:B--2---:R-:W-:-:S04]  /*24e10*/  IADD3 R6, P1, PT, R10, R3, RZ ;  /* 0x000000030a067210 */ /* 0x004fc80007f3e0ff */
[----:B------:R-:W-:Y:S02]  /*24e20*/  LEA.HI.X.SX32 R7, R10, R2, 0x1, P1 ;  /* 0x000000020a077211 */ /* 0x000fe400008f0eff */
[----:B----4-:R-:W-:Y:S02]  /*24e30*/  ISETP.LT.AND P1, PT, R15, UR4, !P2 ;  /* 0x000000040f007c0c */ /* 0x010fe4000d721270 */
[----:B-----5:R-:W-:Y:S01]  /*24e40*/  ISETP.LT.AND P5, PT, R14, UR6, !P2 ;  /* 0x000000060e007c0c */ /* 0x020fe2000d7a1270 */
[----:B------:R-:W2:Y:S01]  /*24e50*/  LDL.LU R15, [R1+0x980] ;  /* 0x00098000010f7983 */ /* 0x000ea20000300800 */
[----:B------:R-:W-:Y:S01]  /*24e60*/  VIADD R0, R10, UR5 ;  /* 0x000000050a007c36 */ /* 0x000fe20008000000 */
[----:B------:R-:W-:Y:S01]  /*24e70*/  F2FP.SATFINITE.E4M3.F32.PACK_AB_MERGE_C R103, R103, R102, RZ ;  /* 0x000000666767723e */ /* 0x000fe200048070ff */
[----:B------:R-:W2:Y:S01]  /*24e80*/  LDCU UR4, c[0x0][0x39c] ;  /* 0x00007380ff0477ac */ /* 0x000ea20008000800 */
[----:B------:R-:W4:Y:S02]  /*24e90*/  LDL.LU R14, [R1+0x97c] ;  /* 0x00097c00010e7983 */ /* 0x000f240000300800 */
[C---:B---3--:R-:W-:Y:S01]  /*24ea0*/  IADD3 R4, P6, PT, R0.reuse, R3, RZ ;  /* 0x0000000300047210 */ /* 0x048fe20007fde0ff */
[----:B------:R-:W4:Y:S01]  /*24eb0*/  LDCU UR6, c[0x0][0x39c] ;  /* 0x00007380ff0677ac */ /* 0x000f220008000800 */
[----:B------:R-:W-:Y:S01]  /*24ec0*/  PRMT R12, R103, 0x9910, RZ ;  /* 0x00009910670c7816 */ /* 0x000fe200000000ff */
[----:B------:R-:W3:Y:S01]  /*24ed0*/  LDL.LU R10, [R1+0x8dc] ;  /* 0x0008dc00010a7983 */ /* 0x000ee20000300800 */
        /* <DEDUP_REMOVED lines=8> */
[----:B------:R-:W-:Y:S01]  /*24f60*/  ISETP.LT.AND P0, PT, R18, UR7, !P2 ;  /* 0x0000000712007c0c */ /* 0x000fe2000d701270 */
[----:B------:R-:W3:Y:S02]  /*24f70*/  LDCU UR7, c[0x0][0x39c] ;  /* 0x00007380ff0777ac */ /* 0x000ee40008000800 */
[----:B------:R5:W-:Y:S04]  /*24f80*/  @P3 STG.E.U8 desc[UR18][R4.64], R11 ;  /* 0x0000000b04003986 */ /* 0x000be8000c101112 */
[----:B------:R1:W-:Y:S01]  /*24f90*/  @P1 STG.E.U8 desc[UR18][R8.64], R105 ;  /* 0x0000006908001986 */ /* 0x0003e2000c101112 */
[----:B0-----:R-:W-:Y:S01]  /*24fa0*/  PRMT R6, R105, 0x9910, RZ ;  /* 0x0000991069067816 */ /* 0x001fe200000000ff */
[C---:B------:R-:W-:Y:S01]  /*24fb0*/  VIADD R7, R0.reuse, UR5 ;  /* 0x0000000500077c36 */ /* 0x040fe20008000000 */
[----:B-----5:R-:W-:-:S03]  /*24fc0*/  IADD3 R4, P1, PT, R0, R3, RZ ;  /* 0x0000000300047210 */ /* 0x020fc60007f3e0ff */
        /* <DEDUP_REMOVED lines=9> */
[----:B--2---:R-:W-:Y:S01]  /*25060*/  ISETP.LT.AND P1, PT, R15, UR4, !P2 ;  /* 0x000000040f007c0c */ /* 0x004fe2000d721270 */
[----:B------:R-:W2:Y:S02]  /*25070*/  LDCU UR4, c[0x0][0x39c] ;  /* 0x00007380ff0477ac */ /* 0x000ea40008000800 */
[----:B------:R-:W2:Y:S01]  /*25080*/  LDL.LU R15, [R1+0x808] ;  /* 0x00080800010f7983 */ /* 0x000ea20000300800 */
[----:B----4-:R-:W-:Y:S01]  /*25090*/  ISETP.LT.AND P0, PT, R14, UR6, !P2 ;  /* 0x000000060e007c0c */ /* 0x010fe2000d701270 */
[----:B------:R-:W4:Y:S02]  /*250a0*/  LDCU UR6, c[0x0][0x39c] ;  /* 0x00007380ff0677ac */ /* 0x000f240008000800 */
[----:B------:R-:W4:Y:S01]  /*250b0*/  LDL.LU R14, [R1+0x804] ;  /* 0x00080400010e7983 */ /* 0x000f220000300800 */
[----:B-1----:R-:W-:-:S02]  /*250c0*/  ISETP.LT.AND P3, PT, R17, UR9, !P2 ;  /* 0x0000000911007c0c */ /* 0x002fc4000d761270 */
[----:B------:R-:W-:Y:S01]  /*250d0*/  PRMT R13, R107, 0x9910, RZ ;  /* 0x000099106b0d7816 */ /* 0x000fe200000000ff */
[----:B------:R-:W4:Y:S01]  /*250e0*/  LDL.LU R18, [R1+0x800] ;  /* 0x0008000001127983 */ /* 0x000f220000300800 */
[CC--:B------:R-:W-:Y:S01]  /*250f0*/  IADD3 R8, P5, PT, R0.reuse, R3.reuse, RZ ;  /* 0x0000000300087210 */ /* 0x0c0fe20007fbe0ff */
[----:B------:R-:W1:Y:S01]  /*25100*/  LDCU UR9, c[0x0][0x39c] ;  /* 0x00007380ff0977ac */ /* 0x000e620008000800 */
[----:B------:R-:W-:Y:S01]  /*25110*/  SHF.R.S32.HI R13, RZ, 0x8, R13 ;  /* 0x00000008ff0d7819 */ /* 0x000fe2000001140d */
[----:B------:R-:W1:Y:S01]  /*25120*/  LDL.LU R17, [R1+0x7fc] ;  /* 0x0007fc0001117983 */ /* 0x000e620000300800 */
[C---:B------:R-:W-:Y:S01]  /*25130*/  LEA.HI.X.SX32 R9, R0.reuse, R2, 0x1, P5 ;  /* 0x0000000200097211 */ /* 0x040fe200028f0eff */
[----:B------:R-:W-:Y:S01]  /*25140*/  VIADD R0, R0, UR5 ;  /* 0x0000000500007c36 */ /* 0x000fe20008000000 */
[----:B---3--:R-:W-:Y:S01]  /*25150*/  ISETP.LT.AND P5, PT, R10, UR7, !P2 ;  /* 0x000000070a007c0c */ /* 0x008fe2000d7a1270 */
[----:B------:R-:W3:Y:S01]  /*25160*/  LDCU UR7, c[0x0][0x39c] ;  /* 0x00007380ff0777ac */ /* 0x000ee20008000800 */
[----:B------:R-:W-:Y:S01]  /*25170*/  ISETP.LT.AND P6, PT, R16, UR10, !P2 ;  /* 0x0000000a10007c0c */ /* 0x000fe2000d7c1270 */
[----:B------:R3:W-:Y:S01]  /*25180*/  @P3 STG.E.U8 desc[UR18][R8.64], R13 ;  /* 0x0000000d08003986 */ /* 0x0007e2000c101112 */
[C---:B0-----:R-:W-:Y:S01]  /*25190*/  IADD3 R4, P3, PT, R0.reuse, R3, RZ ;  /* 0x0000000300047210 */ /* 0x041fe20007f7e0ff */
[C---:B------:R-:W-:Y:S01]  /*251a0*/  VIADD R10, R0.reuse, UR5 ;  /* 0x00000005000a7c36 */ /* 0x040fe20008000000 */
[----:B------:R-:W-:Y:S01]  /*251b0*/  F2FP.SATFINITE.E4M3.F32.PACK_AB_MERGE_C R109, R109, R108, RZ ;  /* 0x0000006c6d6d723e */ /* 0x000fe200048070ff */
[----:B------:R-:W4:Y:S01]  /*251c0*/  LDL.LU R16, [R1+0x978] ;  /* 0x0009780001107983 */ /* 0x000f220000300800 */
[----:B------:R-:W-:Y:S01]  /*251d0*/  LEA.HI.X.SX32 R5, R0, R2, 0x1, P3 ;  /* 0x0000000200057211 */ /* 0x000fe200018f0eff */
[----:B------:R-:W0:Y:S01]  /*251e0*/  LDCU UR10, c[0x0][0x39c] ;  /* 0x00007380ff0a77ac */ /* 0x000e220008000800 */
[----:B------:R-:W-:-:S02]  /*251f0*/  PRMT R11, R109, 0x9910, RZ ;  /* 0x000099106d0b7816 */ /* 0x000fc400000000ff */
[CC--:B-----5:R-:W-:Y:S02]  /*25200*/  IADD3 R6, P3, PT, R10.reuse, R3.reuse, RZ ;  /* 0x000000030a067210 */ /* 0x0e0fe40007f7e0ff */
[----:B------:R-:W-:Y:S02]  /*25210*/  SHF.R.S32.HI R11, RZ, 0x8, R11 ;  /* 0x00000008ff0b7819 */ /* 0x000fe4000001140b */
[C---:B------:R-:W-:Y:S01]  /*25220*/  LEA.HI.X.SX32 R7, R10.reuse, R2, 0x1, P3 ;  /* 0x000000020a077211 */ /* 0x040fe200018f0eff */
[----:B------:R-:W-:Y:S01]  /*25230*/  VIADD R10, R10, UR5 ;  /* 0x000000050a0a7c36 */ /* 0x000fe20008000000 */
[----:B------:R5:W-:Y:S04]  /*25240*/  @P6 STG.E.U8 desc[UR18][R4.64], R109 ;  /* 0x0000006d04006986 */ /* 0x000be8000c101112 */
[----:B------:R0:W-:Y:S01]  /*25250*/  @P1 STG.E.U8 desc[UR18][R6.64], R11 ;  /* 0x0000000b06001986 */ /* 0x0001e2000c101112 */
[----:B---3--:R-:W-:-:S04]  /*25260*/  IADD3 R8, P1, PT, R10, R3, RZ ;  /* 0x000000030a087210 */ /* 0x008fc80007f3e0ff */
[----:B------:R-:W-:Y:S02]  /*25270*/  LEA.HI.X.SX32 R9, R10, R2, 0x1, P1 ;  /* 0x000000020a097211 */ /* 0x000fe400008f0eff */
[----:B--2---:R-:W-:Y:S02]  /*25280*/  ISETP.LT.AND P1, PT, R15, UR4, !P2 ;  /* 0x000000040f007c0c */ /* 0x004fe4000d721270 */
[----:B----4-:R-:W-:Y:S01]  /*25290*/  ISETP.LT.AND P3, PT, R14, UR6, !P2 ;  /* 0x000000060e007c0c */ /* 0x010fe2000d761270 */
[----:B------:R-:W2:Y:S01]  /*252a0*/  LDL.LU R15, [R1+0x96c] ;  /* 0x00096c00010f7983 */ /* 0x000ea20000300800 */
[----:B------:R-:W-:Y:S01]  /*252b0*/  VIADD R0, R10, UR5 ;  /* 0x000000050a007c36 */ /* 0x000fe20008000000 */
[----:B------:R-:W-:Y:S01]  /*252c0*/  F2FP.SATFINITE.E4M3.F32.PACK_AB_MERGE_C R111, R111, R110, RZ ;  /* 0x0000006e6f6f723e */ /* 0x000fe200048070ff */
[----:B------:R-:W2:Y:S01]  /*252d0*/  LDCU UR4, c[0x0][0x39c] ;  /* 0x00007380ff0477ac */ /* 0x000ea20008000800 */
[----:B------:R-:W3:Y:S02]  /*252e0*/  LDL.LU R14, [R1+0x960] ;  /* 0x00096000010e7983 */ /* 0x000ee40000300800 */
[C---:B-----5:R-:W-:Y:S01]  /*252f0*/  IADD3 R4, P6, PT, R0.reuse, R3, RZ ;  /* 0x0000000300047210 */ /* 0x060fe20007fde0ff */
[----:B------:R-:W3:Y:S01]  /*25300*/  LDCU UR6, c[0x0][0x39c] ;  /* 0x00007380ff0677ac */ /* 0x000ee20008000800 */
[----:B------:R-:W-:Y:S01]  /*25310*/  PRMT R12, R111, 0x9910, RZ ;  /* 0x000099106f0c7816 */ /* 0x000fe200000000ff */
[----:B------:R-:W4:Y:S01]  /*25320*/  LDL.LU R10, [R1+0x8d8] ;  /* 0x0008d800010a7983 */ /* 0x000f220000300800 */
        /* <DEDUP_REMOVED lines=9> */
[----:B------:R-:W4:Y:S02]  /*253c0*/  LDCU UR7, c[0x0][0x39c] ;  /* 0x00007380ff0777ac */ /* 0x000f240008000800 */
        /* <DEDUP_REMOVED lines=14> */
[----:B-1----:R-:W-:Y:S01]  /*254b0*/  ISETP.LT.AND P5, PT, R17, UR9, !P2 ;  /* 0x0000000911007c0c */ /* 0x002fe2000d7a1270 */
[----:B------:R-:W1:Y:S01]  /*254c0*/  LDCU UR9, c[0x0][0x39c] ;  /* 0x00007380ff0977ac */ /* 0x000e620008000800 */
[----:B------:R-:W-:-:S02]  /*254d0*/  ISETP.LT.AND P6, PT, R16, UR10, !P2 ;  /* 0x0000000a10007c0c */ /* 0x000fc4000d7c1270 */
[----:B--2---:R-:W-:Y:S01]  /*254e0*/  ISETP.LT.AND P1, PT, R15, UR4, !P2 ;  /* 0x000000040f007c0c */ /* 0x004fe2000d721270 */
[----:B------:R-:W2:Y:S01]  /*254f0*/  LDCU UR4, c[0x0][0x39c] ;  /* 0x00007380ff0477ac */ /* 0x000ea20008000800 */
[----:B------:R-:W2:Y:S01]  /*25500*/  LDL.LU R15, [R1+0x7f8] ;  /* 0x0007f800010f7983 */ /* 0x000ea20000300800 */
[----:B---3--:R-:W-:Y:S01]  /*25510*/  ISETP.LT.AND P0, PT, R14, UR6, !P2 ;  /* 0x000000060e007c0c */ /* 0x008fe2000d701270 */
[----:B------:R-:W3:Y:S02]  /*25520*/  LDCU UR6, c[0x0][0x39c] ;  /* 0x00007380ff0677ac */ /* 0x000ee40008000800 */
[----:B------:R-:W3:Y:S01]  /*25530*/  LDL.LU R14, [R1+0x7f4] ;  /* 0x0007f400010e7983 */ /* 0x000ee20000300800 */
[----:B------:R-:W-:Y:S02]  /*25540*/  PRMT R13, R115, 0x9910, RZ ;  /* 0x00009910730d7816 */ /* 0x000fe400000000ff */
[C---:B------:R-:W-:Y:S01]  /*25550*/  IADD3 R6, P3, PT, R0.reuse, R3, RZ ;  /* 0x0000000300067210 */ /* 0x040fe20007f7e0ff */
[----:B------:R-:W3:Y:S01]  /*25560*/  LDL.LU R18, [R1+0x7f0] ;  /* 0x0007f00001127983 */ /* 0x000ee20000300800 */
[----:B------:R-:W-:Y:S01]  /*25570*/  F2FP.SATFINITE.E4M3.F32.PACK_AB_MERGE_C R117, R117, R116, RZ ;  /* 0x000000747575723e */ /* 0x000fe200048070ff */
[----:B------:R-:W1:Y:S02]  /*25580*/  LDCU UR10, c[0x0][0x39c] ;  /* 0x00007380ff0a77ac */ /* 0x000e640008000800 */
[----:B------:R-:W3:Y:S04]  /*25590*/  LDL.LU R17, [R1+0x7e0] ;  /* 0x0007e00001117983 */ /* 0x000ee80000300800 */
[----:B------:R-:W1:Y:S01]  /*255a0*/  LDL.LU R16, [R1+0x95c] ;  /* 0x00095c0001107983 */ /* 0x000e620000300800 */
[C---:B------:R-:W-:Y:S01]  /*255b0*/  LEA.HI.X.SX32 R7, R0.reuse, R2, 0x1, P3 ;  /* 0x0000000200077211 */ /* 0x040fe200018f0eff */
[----:B------:R-:W-:Y:S01]  /*255c0*/  VIADD R0, R0, UR5 ;  /* 0x0000000500007c36 */ /* 0x000fe20008000000 */
[----:B------:R-:W-:-:S02]  /*255d0*/  SHF.R.S32.HI R13, RZ, 0x8, R13 ;  /* 0x00000008ff0d7819 */ /* 0x000fc4000001140d */
[----:B----4-:R-:W-:Y:S01]  /*255e0*/  ISETP.LT.AND P3, PT, R10, UR7, !P2 ;  /* 0x000000070a007c0c */ /* 0x010fe2000d761270 */
[C---:B------:R-:W-:Y:S01]  /*255f0*/  VIADD R10, R0.reuse, UR5 ;  /* 0x00000005000a7c36 */ /* 0x040fe20008000000 */
[----:B0-----:R-:W-:Y:S01]  /*25600*/  PRMT R11, R117, 0x9910, RZ ;  /* 0x00009910750b7816 */ /* 0x001fe200000000ff */
[----:B------:R0:W-:Y:S01]  /*25610*/  @P5 STG.E.U8 desc[UR18][R6.64], R13 ;  /* 0x0000000d06005986 */ /* 0x0001e2000c101112 */
[CC--:B------:R-:W-:Y:S01]  /*25620*/  IADD3 R4, P5, PT, R0.reuse, R3.reuse, RZ ;  /* 0x0000000300047210 */ /* 0x0c0fe20007fbe0ff */
[----:B------:R-:W4:Y:S03]  /*25630*/  LDCU UR7, c[0x0][0x39c] ;  /* 0x00007380ff0777ac */ /* 0x000f260008000800 */
[----:B------:R-:W-:Y:S02]  /*25640*/  LEA.HI.X.SX32 R5, R0, R2, 0x1, P5 ;  /* 0x0000000200057211 */ /* 0x000fe400028f0eff */
[----:B-----5:R-:W-:-:S02]  /*25650*/  IADD3 R8, P5, PT, R10, R3, RZ ;  /* 0x000000030a087210 */ /* 0x020fc40007fbe0ff */
[----:B------:R-:W-:Y:S02]  /*25660*/  SHF.R.S32.HI R11, RZ, 0x8, R11 ;  /* 0x00000008ff0b7819 */ /* 0x000fe4000001140b */
[C---:B------:R-:W-:Y:S01]  /*25670*/  LEA.HI.X.SX32 R9, R10.reuse, R2, 0x1, P5 ;  /* 0x000000020a097211 */ /* 0x040fe200028f0eff */
[----:B------:R-:W-:Y:S01]  /*25680*/  VIADD R10, R10, UR5 ;  /* 0x000000050a0a7c36 */ /* 0x000fe20008000000 */
[----:B------:R5:W-:Y:S04]  /*25690*/  @P6 STG.E.U8 desc[UR18][R4.64], R117 ;  /* 0x0000007504006986 */ /* 0x000be8000c101112 */
[----:B------:R4:W-:Y:S01]  /*256a0*/  @P1 STG.E.U8 desc[UR18][R8.64], R11 ;  /* 0x0000000b08001986 */ /* 0x0009e2000c101112 */
[C---:B0-----:R-:W-:Y:S01]  /*256b0*/  IADD3 R6, P1, PT, R10.reuse, R3, RZ ;  /* 0x000000030a067210 */ /* 0x041fe20007f3e0ff */
[----:B------:R-:W-:-:S03]  /*256c0*/  VIADD R0, R10, UR5 ;  /* 0x000000050a007c36 */ /* 0x000fc60008000000 */
[----:B------:R-:W-:Y:S02]  /*256d0*/  LEA.HI.X.SX32 R7, R10, R2, 0x1, P1 ;  /* 0x000000020a077211 */ /* 0x000fe400008f0eff */
[----:B------:R-:W-:Y:S02]  /*256e0*/  F2FP.SATFINITE.E4M3.F32.PACK_AB_MERGE_C R119, R119, R118, RZ ;  /* 0x000000767777723e */ /* 0x000fe400048070ff */
[CC--:B-----5:R-:W-:Y:S02]  /*256f0*/  IADD3 R4, P6, PT, R0.reuse, R3.reuse, RZ ;  /* 0x0000000300047210 */ /* 0x0e0fe40007fde0ff */
[----:B------:R-:W-:Y:S02]  /*25700*/  PRMT R12, R119, 0x9910, RZ ;  /* 0x00009910770c7816 */ /* 0x000fe400000000ff */
[C---:B------:R-:W-:Y:S02]  /*25710*/  LEA.HI.X.SX32 R5, R0.reuse, R2, 0x1, P6 ;  /* 0x0000000200057211 */ /* 0x040fe400030f0eff */
[----:B----4-:R-:W-:Y:S01]  /*25720*/  SHF.R.S32.HI R11, RZ, 0x8, R12 ;  /* 0x00000008ff0b7819 */ /* 0x010fe2000001140c */
[----:B------:R-:W-:Y:S01]  /*25730*/  VIADD R0, R0, UR5 ;  /* 0x0000000500007c36 */ /* 0x000fe20008000000 */
[----:B------:R0:W-:Y:S04]  /*25740*/  @P0 STG.E.U8 desc[UR18][R6.64], R119 ;  /* 0x0000007706000986 */ /* 0x0001e8000c101112 */
[----:B------:R-:W-:-:S04]  /*25750*/  IADD3 R8, P6, PT, R0, R3, RZ ;  /* 0x0000000300087210 */ /* 0x000fc80007fde0ff */
[----:B------:R-:W-:Y:S02]  /*25760*/  LEA.HI.X.SX32 R9, R0, R2, 0x1, P6 ;  /* 0x0000000200097211 */ /* 0x000fe400030f0eff */
[----:B--2---:R-:W-:Y:S02]  /*25770*/  ISETP.LT.AND P1, PT, R15, UR4, !P2 ;  /* 0x000000040f007c0c */ /* 0x004fe4000d721270 */
[----:B---3--:R-:W-:Y:S01]  /*25780*/  ISETP.LT.AND P5, PT, R14, UR6, !P2 ;  /* 0x000000060e007c0c */ /* 0x008fe2000d7a1270 */
[----:B------:R-:W2:Y:S01]  /*25790*/  LDL.LU R15, [R1+0x958] ;  /* 0x00095800010f7983 */ /* 0x000ea20000300800 */
[----:B------:R-:W-:-:S03]  /*257a0*/  ISETP.LT.AND P0, PT, R18, UR7, !P2 ;  /* 0x0000000712007c0c */ /* 0x000fc6000d701270 */
[----:B------:R-:W3:Y:S01]  /*257b0*/  LDL.LU R14, [R1+0x954] ;  /* 0x00095400010e7983 */ /* 0x000ee20000300800 */
[----:B------:R-:W-:Y:S01]  /*257c0*/  F2FP.SATFINITE.E4M3.F32.PACK_AB_MERGE_C R121, R121, R120, RZ ;  /* 0x000000787979723e */ /* 0x000fe200048070ff */
[----:B------:R-:W-:Y:S01]  /*257d0*/  VIADD R0, R0, UR5 ;  /* 0x0000000500007c36 */ /* 0x000fe20008000000 */
[----:B------:R-:W4:Y:S01]  /*257e0*/  LDCU UR7, c[0x0][0x39c] ;  /* 0x00007380ff0777ac */ /* 0x000f220008000800 */
[----:B------:R-:W4:Y:S01]  /*257f0*/  LDL.LU R10, [R1+0x8d4] ;  /* 0x0008d400010a7983 */ /* 0x000f220000300800 */
[----:B-1----:R-:W-:-:S03]  /*25800*/  ISETP.LT.AND P6, PT, R16, UR10, !P2 ;  /* 0x0000000a10007c0c */ /* 0x002fc6000d7c1270 */
[----:B------:R-:W5:Y:S01]  /*25810*/  LDL.LU R12, [R1+0x7ec] ;  /* 0x0007ec00010c7983 */ /* 0x000f620000300800 */
[----:B------:R-:W2:Y:S03]  /*25820*/  LDCU UR4, c[0x0][0x39c] ;  /* 0x00007380ff0477ac */ /* 0x000ea60008000800 */
[----:B------:R-:W5:Y:S01]  /*25830*/  LDL.LU R18, [R1+0x7e8] ;  /* 0x0007e80001127983 */ /* 0x000f620000300800 */
[----:B------:R-:W-:Y:S01]  /*25840*/  F2FP.SATFINITE.E4M3.F32.PACK_AB_MERGE_C R123, R123, R122, RZ ;  /* 0x0000007a7b7b723e */ /* 0x000fe200048070ff */
[----:B------:R-:W3:Y:S02]  /*25850*/  LDCU UR6, c[0x0][0x39c] ;  /* 0x00007380ff0677ac */ /* 0x000ee40008000800 */
[----:B------:R-:W5:Y:S01]  /*25860*/  LDL.LU R16, [R1+0x7d8] ;  /* 0x0007d80001107983 */ /* 0x000f620000300800 */
[----:B0-----:R-:W-:-:S03]  /*25870*/  PRMT R6, R121, 0x9910, RZ ;  /* 0x0000991079067816 */ /* 0x001fc600000000ff */
[----:B------:R0:W-:Y:S01]  /*25880*/  @P3 STG.E.U8 desc[UR18][R4.64], R11 ;  /* 0x0000000b04003986 */ /* 0x0001e2000c101112 */
[----:B------:R-:W-:-:S03]  /*25890*/  VIADD R7, R0, UR5 ;  /* 0x0000000500077c36 */ /* 0x000fc60008000000 */
[----:B------:R1:W-:Y:S01]  /*258a0*/  @P1 STG.E.U8 desc[UR18][R8.64], R121 ;  /* 0x0000007908001986 */ /* 0x0003e2000c101112 */
[----:B------:R-:W-:Y:S01]  /*258b0*/  ISETP.LT.AND P3, PT, R17, UR9, !P2 ;  /* 0x0000000911007c0c */ /* 0x000fe2000d761270 */
[----:B0-----:R-:W-:Y:S01]  /*258c0*/  IMAD.MOV.U32 R11, RZ, RZ, R6 ;  /* 0x000000ffff0b7224 */ /* 0x001fe200078e0006 */
[----:B------:R-:W-:-:S04]  /*258d0*/  IADD3 R4, P1, PT, R0, R3, RZ ;  /* 0x0000000300047210 */ /* 0x000fc80007f3e0ff */
[-C--:B------:R-:W-:Y:S01]  /*258e0*/  LEA.HI.X.SX32 R5, R0, R2.reuse, 0x1, P1 ;  /* 0x0000000200057211 */ /* 0x080fe200008f0eff */
[C---:B------:R-:W-:Y:S01]  /*258f0*/  VIADD R0, R7.reuse, UR5 ;  /* 0x0000000507007c36 */ /* 0x040fe20008000000 */
[----:B------:R-:W-:Y:S02]  /*25900*/  SHF.R.S32.HI R11, RZ, 0x8, R11 ;  /* 0x00000008ff0b7819 */ /* 0x000fe4000001140b */
[-C--:B------:R-:W-:Y:S02]  /*25910*/  IADD3 R6, P1, PT, R7, R3.reuse, RZ ;  /* 0x0000000307067210 */ /* 0x080fe40007f3e0ff */
[----:B------:R-:W-:Y:S01]  /*25920*/  PRMT R13, R123, 0x9910, RZ ;  /* 0x000099107b0d7816 */ /* 0x000fe200000000ff */
[----:B------:R0:W-:Y:S01]  /*25930*/  @P5 STG.E.U8 desc[UR18][R4.64], R11 ;  /* 0x0000000b04005986 */ /* 0x0001e2000c101112 */
[----:B-1----:R-:W-:Y:S02]  /*25940*/  IADD3 R8, P5, PT, R0, R3, RZ ;  /* 0x0000000300087210 */ /* 0x002fe40007fbe0ff */
[----:B------:R-:W-:-:S02]  /*25950*/  LEA.HI.X.SX32 R7, R7, R2, 0x1, P1 ;  /* 0x0000000207077211 */ /* 0x000fc400008f0eff */
[C---:B------:R-:W-:Y:S01]  /*25960*/  LEA.HI.X.SX32 R9, R0.reuse, R2, 0x1, P5 ;  /* 0x0000000200097211 */ /* 0x040fe200028f0eff */
[----:B------:R-:W-:Y:S01]  /*25970*/  VIADD R0, R0, UR5 ;  /* 0x0000000500007c36 */ /* 0x000fe20008000000 */
[----:B------:R-:W-:Y:S01]  /*25980*/  SHF.R.S32.HI R13, RZ, 0x8, R13 ;  /* 0x00000008ff0d7819 */ /* 0x000fe2000001140d */
[----:B------:R1:W-:Y:S01]  /*25990*/  @P0 STG.E.U8 desc[UR18][R6.64], R123 ;  /* 0x0000007b06000986 */ /* 0x0003e2000c101112 */
[----:B------:R-:W-:-:S03]  /*259a0*/  F2FP.SATFINITE.E4M3.F32.PACK_AB_MERGE_C R125, R125, R124, RZ ;  /* 0x0000007c7d7d723e */ /* 0x000fc600048070ff */
[----:B------:R1:W-:Y:S01]  /*259b0*/  @P3 STG.E.U8 desc[UR18][R8.64], R13 ;  /* 0x0000000d08003986 */ /* 0x0003e2000c101112 */
[C---:B0-----:R-:W-:Y:S02]  /*259c0*/  IADD3 R4, P3, PT, R0.reuse, R3, RZ ;  /* 0x0000000300047210 */ /* 0x041fe40007f7e0ff */
[----:B------:R-:W-:Y:S02]  /*259d0*/  PRMT R17, R125, 0x9910, RZ ;  /* 0x000099107d117816 */ /* 0x000fe400000000ff */
[----:B------:R-:W-:Y:S02]  /*259e0*/  LEA.HI.X.SX32 R5, R0, R2, 0x1, P3 ;  /* 0x0000000200057211 */ /* 0x000fe400018f0eff */
[----:B------:R-:W-:-:S03]  /*259f0*/  SHF.R.S32.HI R17, RZ, 0x8, R17 ;  /* 0x00000008ff117819 */ /* 0x000fc60000011411 */
[----:B------:R0:W-:Y:S01]  /*25a00*/  @P6 STG.E.U8 desc[UR18][R4.64], R125 ;  /* 0x0000007d04006986 */ /* 0x0001e2000c101112 */
[----:B------:R-:W-:Y:S02]  /*25a10*/  F2FP.SATFINITE.E4M3.F32.PACK_AB_MERGE_C R127, R127, R126, RZ ;  /* 0x0000007e7f7f723e */ /* 0x000fe400048070ff */
[----:B------:R-:W-:Y:S02]  /*25a20*/  F2FP.SATFINITE.E4M3.F32.PACK_AB_MERGE_C R129, R129, R128, RZ ;  /* 0x000000808181723e */ /* 0x000fe400048070ff */
[----:B------:R-:W-:-:S04]  /*25a30*/  F2FP.SATFINITE.E4M3.F32.PACK_AB_MERGE_C R131, R131, R130, RZ ;  /* 0x000000828383723e */ /* 0x000fc800048070ff */
[----:B------:R-:W-:-:S04]  /*25a40*/  PRMT R19, R131, 0x9910, RZ ;  /* 0x0000991083137816 */ /* 0x000fc800000000ff */
[----:B------:R-:W-:Y:S02]  /*25a50*/  SHF.R.S32.HI R19, RZ, 0x8, R19 ;  /* 0x00000008ff137819 */ /* 0x000fe40000011413 */
[----:B--2---:R-:W-:Y:S01]  /*25a60*/  ISETP.LT.AND P1, PT, R15, UR4, !P2 ;  /* 0x000000040f007c0c */ /* 0x004fe2000d721270 */
[----:B------:R-:W5:Y:S01]  /*25a70*/  LDCU UR4, c[0x0][0x39c] ;  /* 0x00007380ff0477ac */ /* 0x000f620008000800 */
[----:B----4-:R-:W-:Y:S01]  /*25a80*/  ISETP.LT.AND P5, PT, R10, UR7, !P2 ;  /* 0x000000070a007c0c */ /* 0x010fe2000d7a1270 */
[----:B------:R-:W-:Y:S01]  /*25a90*/  VIADD R10, R0, UR5 ;  /* 0x00000005000a7c36 */ /* 0x000fe20008000000 */
[----:B---3--:R-:W-:Y:S01]  /*25aa0*/  ISETP.LT.AND P0, PT, R14, UR6, !P2 ;  /* 0x000000060e007c0c */ /* 0x008fe2000d701270 */
[----:B------:R-:W2:Y:S02]  /*25ab0*/  LDCU UR6, c[0x0][0x39c] ;  /* 0x00007380ff0677ac */ /* 0x000ea40008000800 */
[C---:B------:R-:W-:Y:S01]  /*25ac0*/  VIADD R0, R10.reuse, UR5 ;  /* 0x000000050a007c36 */ /* 0x040fe20008000000 */
[----:B-1----:R-:W-:Y:S01]  /*25ad0*/  IADD3 R6, P3, PT, R10, R3, RZ ;  /* 0x000000030a067210 */ /* 0x002fe20007f7e0ff */
[----:B------:R-:W1:Y:S02]  /*25ae0*/  LDCU UR7, c[0x0][0x39c] ;  /* 0x00007380ff0777ac */ /* 0x000e640008000800 */
[----:B------:R-:W-:Y:S01]  /*25af0*/  VIADD R11, R0, UR5 ;  /* 0x00000005000b7c36 */ /* 0x000fe20008000000 */
[----:B------:R-:W-:-:S03]  /*25b00*/  LEA.HI.X.SX32 R7, R10, R2, 0x1, P3 ;  /* 0x000000020a077211 */ /* 0x000fc600018f0eff */
[----:B------:R-:W-:Y:S02]  /*25b10*/  VIADD R13, R11, UR5 ;  /* 0x000000050b0d7c36 */ /* 0x000fe40008000000 */
[----:B------:R3:W-:Y:S01]  /*25b20*/  @P1 STG.E.U8 desc[UR18][R6.64], R17 ;  /* 0x0000001106001986 */ /* 0x0007e2000c101112 */
[CC--:B------:R-:W-:Y:S01]  /*25b30*/  IADD3 R8, P1, PT, R0.reuse, R3.reuse, RZ ;  /* 0x0000000300087210 */ /* 0x0c0fe20007f3e0ff */
[----:B------:R-:W-:Y:S01]  /*25b40*/  VIADD R14, R13, UR5 ;  /* 0x000000050d0e7c36 */ /* 0x000fe20008000000 */
[CC--:B------:R-:W-:Y:S02]  /*25b50*/  IADD3 R10, P6, PT, R11.reuse, R3.reuse, RZ ;  /* 0x000000030b0a7210 */ /* 0x0c0fe40007fde0ff */
[-C--:B------:R-:W-:Y:S01]  /*25b60*/  LEA.HI.X.SX32 R9, R0, R2.reuse, 0x1, P1 ;  /* 0x0000000200097211 */ /* 0x080fe200008f0eff */
[----:B------:R-:W-:Y:S01]  /*25b70*/  VIADD R0, R14, UR5 ;  /* 0x000000050e007c36 */ /* 0x000fe20008000000 */
[----:B-----5:R-:W-:Y:S02]  /*25b80*/  ISETP.LT.AND P3, PT, R12, UR4, !P2 ;  /* 0x000000040c007c0c */ /* 0x020fe4000d761270 */
[----:B------:R-:W-:Y:S01]  /*25b90*/  LEA.HI.X.SX32 R11, R11, R2, 0x1, P6 ;  /* 0x000000020b0b7211 */ /* 0x000fe200030f0eff */
[----:B------:R-:W-:Y:S01]  /*25ba0*/  VIADD R15, R0, UR5 ;  /* 0x00000005000f7c36 */ /* 0x000fe20008000000 */
[----:B0-----:R-:W-:-:S02]  /*25bb0*/  IADD3 R4, P1, PT, R13, R3, RZ ;  /* 0x000000030d047210 */ /* 0x001fc40007f3e0ff */
[CC--:B------:R-:W-:Y:S02]  /*25bc0*/  IADD3 R12, P6, PT, R14.reuse, R3.reuse, RZ ;  /* 0x000000030e0c7210 */ /* 0x0c0fe40007fde0ff */
[-C--:B------:R-:W-:Y:S02]  /*25bd0*/  LEA.HI.X.SX32 R5, R13, R2.reuse, 0x1, P1 ;  /* 0x000000020d057211 */ /* 0x080fe400008f0eff */
[-C--:B------:R-:W-:Y:S02]  /*25be0*/  LEA.HI.X.SX32 R13, R14, R2.reuse, 0x1, P6 ;  /* 0x000000020e0d7211 */ /* 0x080fe400030f0eff */
[----:B------:R-:W-:Y:S02]  /*25bf0*/  IADD3 R14, P6, PT, R15, R3, RZ ;  /* 0x000000030f0e7210 */ /* 0x000fe40007fde0ff */
[----:B---3--:R-:W-:Y:S02]  /*25c00*/  PRMT R7, R127, 0x9910, RZ ;  /* 0x000099107f077816 */ /* 0x008fe400000000ff */
[----:B------:R-:W-:-:S02]  /*25c10*/  LEA.HI.X.SX32 R15, R15, R2, 0x1, P6 ;  /* 0x000000020f0f7211 */ /* 0x000fc400030f0eff */
[----:B--2---:R-:W-:Y:S02]  /*25c20*/  ISETP.LT.AND P1, PT, R18, UR6, !P2 ;  /* 0x0000000612007c0c */ /* 0x004fe4000d721270 */
[----:B------:R-:W-:Y:S01]  /*25c30*/  IADD3 R6, P6, PT, R0, R3, RZ ;  /* 0x0000000300067210 */ /* 0x000fe20007fde0ff */
[----:B------:R-:W-:Y:S01]  /*25c40*/  IMAD.MOV.U32 R3, RZ, RZ, R7 ;  /* 0x000000ffff037224 */ /* 0x000fe200078e0007 */
[----:B-1----:R-:W-:Y:S02]  /*25c50*/  ISETP.LT.AND P2, PT, R16, UR7, !P2 ;  /* 0x0000000710007c0c */ /* 0x002fe4000d741270 */
[----:B------:R-:W-:Y:S02]  /*25c60*/  PRMT R17, R129, 0x9910, RZ ;  /* 0x0000991081117816 */ /* 0x000fe400000000ff */
[----:B------:R-:W-:Y:S02]  /*25c70*/  SHF.R.S32.HI R3, RZ, 0x8, R3 ;  /* 0x00000008ff037819 */ /* 0x000fe40000011403 */
[----:B------:R-:W-:Y:S01]  /*25c80*/  SHF.R.S32.HI R17, RZ, 0x8, R17 ;  /* 0x00000008ff117819 */ /* 0x000fe20000011411 */
[----:B------:R0:W-:Y:S01]  /*25c90*/  @P0 STG.E.U8 desc[UR18][R8.64], R127 ;  /* 0x0000007f08000986 */ /* 0x0001e2000c101112 */
[----:B------:R-:W-:-:S03]  /*25ca0*/  LEA.HI.X.SX32 R7, R0, R2, 0x1, P6 ;  /* 0x0000000200077211 */ /* 0x000fc600030f0eff */
[----:B------:R0:W-:Y:S04]  /*25cb0*/  @P5 STG.E.U8 desc[UR18][R10.64], R3 ;  /* 0x000000030a005986 */ /* 0x0001e8000c101112 */
[----:B------:R0:W-:Y:S04]  /*25cc0*/  @P3 STG.E.U8 desc[UR18][R4.64], R129 ;  /* 0x0000008104003986 */ /* 0x0001e8000c101112 */
[----:B------:R0:W-:Y:S04]  /*25cd0*/  @P1 STG.E.U8 desc[UR18][R12.64], R17 ;  /* 0x000000110c001986 */ /* 0x0001e8000c101112 */
[----:B------:R0:W-:Y:S04]  /*25ce0*/  @P2 STG.E.U8 desc[UR18][R6.64], R131 ;  /* 0x0000008306002986 */ /* 0x0001e8000c101112 */
[----:B------:R0:W-:Y:S01]  /*25cf0*/  @P4 STG.E.U8 desc[UR18][R14.64], R19 ;  /* 0x000000130e004986 */ /* 0x0001e2000c101112 */
[----:B------:R-:W-:Y:S06]  /*25d00*/  BAR.SYNC.DEFER_BLOCKING 0x0 ;  /* 0x0000000000007b1d */ /* 0x000fec0000010000 */
[----:B------:R-:W-:Y:S05]  /*25d10*/  BRA.U UP0, `(.L_x_13) ;  /* 0x0000000100a07547 */ /* 0x000fea000b800000 */
[----:B------:R-:W1:Y:S01]  /*25d20*/  S2UR UR5, SR_CgaCtaId ;  /* 0x00000000000579c3 */ /* 0x000e620000008800 */
[----:B------:R-:W-:Y:S01]  /*25d30*/  NOP ;  /* 0x0000000000007918 */ /* 0x000fe20000000000 */
[----:B------:R-:W-:Y:S01]  /*25d40*/  UMOV UR4, 0x50 ;  /* 0x0000005000047882 */ /* 0x000fe20000000000 */
[----:B------:R-:W-:Y:S02]  /*25d50*/  IMAD.U32 R0, RZ, RZ, UR8 ;  /* 0x00000008ff007e24 */ /* 0x000fe4000f8e00ff */
[----:B0-----:R-:W-:Y:S02]  /*25d60*/  IMAD.MOV.U32 R3, RZ, RZ, 0xf ;  /* 0x0000000fff037424 */ /* 0x001fe400078e00ff */
[----:B------:R-:W-:Y:S01]  /*25d70*/  IMAD.MOV.U32 R7, RZ, RZ, 0x1 ;  /* 0x00000001ff077424 */ /* 0x000fe200078e00ff */
[----:B------:R-:W-:-:S04]  /*25d80*/  LOP3.LUT R0, R0, 0xffff, RZ, 0xc0, !PT ;  /* 0x0000ffff00007812 */ /* 0x000fc800078ec0ff */
[----:B------:R-:W-:-:S05]  /*25d90*/  SHF.R.U32.HI R0, RZ, 0x5, R0 ;  /* 0x00000005ff007819 */ /* 0x000fca0000011600 */
[----:B------:R-:W-:Y:S01]  /*25da0*/  VIADD R2, R0, 0x10 ;  /* 0x0000001000027836 */ /* 0x000fe20000000000 */
[----:B------:R-:W-:Y:S01]  /*25db0*/  SHF.L.U32 R0, R3, R0, RZ ;  /* 0x0000000003007219 */ /* 0x000fe200000006ff */
[----:B-1----:R-:W-:-:S03]  /*25dc0*/  ULEA UR6, UR5, UR4, 0x18 ;  /* 0x0000000405067291 */ /* 0x002fc6000f8ec0ff */
[----:B------:R-:W-:-:S04]  /*25dd0*/  SHF.L.U32 R3, R7, R2, RZ ;  /* 0x0000000207037219 */ /* 0x000fc800000006ff */
[----:B------:R-:W-:Y:S02]  /*25de0*/  LOP3.LUT R0, R3, R0, RZ, 0xfc, !PT ;  /* 0x0000000003007212 */ /* 0x000fe400078efcff */
[----:B------:R-:W0:Y:S02]  /*25df0*/  LDS R5, [UR6] ;  /* 0x00000006ff057984 */ /* 0x000e240008000800 */
[C---:B------:R-:W-:Y:S02]  /*25e00*/  LOP3.LUT R2, R0.reuse, 0xffff, RZ, 0xc0, !PT ;  /* 0x0000ffff00027812 */ /* 0x040fe400078ec0ff */
[----:B0-----:R-:W-:-:S04]  /*25e10*/  LOP3.LUT R3, R0, 0xffff, R5, 0x80, !PT ;  /* 0x0000ffff00037812 */ /* 0x001fc800078e8005 */
[----:B------:R-:W-:-:S13]  /*25e20*/  ISETP.NE.AND P0, PT, R3, R2, PT ;  /* 0x000000020300720c */ /* 0x000fda0003f05270 */
[----:B------:R-:W-:Y:S05]  /*25e30*/  @P0 BRA `(.L_x_14) ;  /* 0x0000000000500947 */ /* 0x000fea0003800000 */
[----:B------:R-:W-:Y:S02]  /*25e40*/  SHF.R.U32.HI R5, RZ, 0x10, R5 ;  /* 0x00000010ff057819 */ /* 0x000fe40000011605 */
[----:B------:R-:W-:-:S04]  /*25e50*/  SHF.R.U32.HI R2, RZ, 0x10, R0 ;  /* 0x00000010ff027819 */ /* 0x000fc80000011600 */
[----:B------:R-:W-:-:S04]  /*25e60*/  LOP3.LUT R5, R5, R2, RZ, 0xc0, !PT ;  /* 0x0000000205057212 */ /* 0x000fc800078ec0ff */
[----:B------:R-:W-:-:S13]  /*25e70*/  ISETP.NE.AND P0, PT, R5, R2, PT ;  /* 0x000000020500720c */ /* 0x000fda0003f05270 */
[----:B------:R-:W-:Y:S05]  /*25e80*/  @P0 BRA `(.L_x_15) ;  /* 0x0000000000300947 */ /* 0x000fea0003800000 */
[----:B------:R-:W-:Y:S01]  /*25e90*/  R2UR UR4, R0 ;  /* 0x00000000000472ca */ /* 0x000fe200000e0000 */
[----:B------:R-:W-:Y:S01]  /*25ea0*/  VOTEU.ANY UR5, UPT, PT ;  /* 0x0000000000057886 */ /* 0x000fe200038e0100 */
[----:B------:R-:W0:Y:S01]  /*25eb0*/  S2R R0, SR_LANEID ;  /* 0x0000000000007919 */ /* 0x000e220000000000 */
[----:B------:R-:W-:-:S10]  /*25ec0*/  UFLO.U32 UR5, UR5 ;  /* 0x00000005000572bd */ /* 0x000fd400080e0000 */
[----:B------:R-:W-:-:S06]  /*25ed0*/  ULOP3.LUT UR4, URZ, UR4, URZ, 0x33, !UPT ;  /* 0x00000004ff047292 */ /* 0x000fcc000f8e33ff */
[----:B------:R-:W-:-:S04]  /*25ee0*/  IMAD.U32 R2, RZ, RZ, UR4 ;  /* 0x00000004ff027e24 */ /* 0x000fc8000f8e00ff */
[----:B------:R-:W1:Y:S02]  /*25ef0*/  REDUX UR7, R2 ;  /* 0x00000000020773c4 */ /* 0x000e640000000000 */
[----:B------:R2:W-:Y:S01]  /*25f00*/  UTCATOMSWS.AND URZ, UR4 ;  /* 0x0000000400ff79e3 */ /* 0x0005e20008000000 */
[----:B0-----:R-:W-:Y:S01]  /*25f10*/  ISETP.EQ.U32.AND P0, PT, R0, UR5, PT ;  /* 0x0000000500007c0c */ /* 0x001fe2000bf02070 */
[----:B-1----:R-:W-:-:S12]  /*25f20*/  IMAD.U32 R0, RZ, RZ, UR7 ;  /* 0x00000007ff007e24 */ /* 0x002fd8000f8e00ff */
[----:B------:R2:W-:Y:S01]  /*25f30*/  @P0 ATOMS.AND RZ, [UR6], R0 ;  /* 0x00000000ffff098c */ /* 0x0005e2000a800006 */
[----:B------:R-:W-:Y:S05]  /*25f40*/  BRA `(.L_x_13) ;  /* 0x0000000000147947 */ /* 0x000fea0003800000 */
.L_x_15:
[----:B------:R-:W-:-:S07]  /*25f50*/  MOV R2, 0x25f70 ;  /* 0x00025f7000027802 */ /* 0x000fce0000000f00 */
[----:B------:R-:W-:Y:S05]  /*25f60*/  CALL.REL.NOINC `($__internal_0_$__cuda_sm10x_tcgen05_guardrail_trap_col_being_dealloced_not_returned_by_alloc) ;  /* 0x00000000002c7944 */ /* 0x000fea0003c00000 */
[----:B------:R-:W-:Y:S05]  /*25f70*/  BRA `(.L_x_13) ;  /* 0x0000000000087947 */ /* 0x000fea0003800000 */
.L_x_14:
[----:B------:R-:W-:-:S07]  /*25f80*/  MOV R2, 0x25fa0 ;  /* 0x00025fa000027802 */ /* 0x000fce0000000f00 */
[----:B------:R-:W-:Y:S05]  /*25f90*/  CALL.REL.NOINC `($__internal_2_$__cuda_sm10x_tcgen05_guardrail_trap_unallocated_columns_being_dealloced) ;  /* 0x0000000000387944 */ /* 0x000fea0003c00000 */
.L_x_13:
[----:B------:R-:W-:Y:S01]  /*25fa0*/  NOP ;  /* 0x0000000000007918 */ /* 0x000fe20000000000 */
[----:B--2---:R-:W-:Y:S05]  /*25fb0*/  EXIT ;  /* 0x000000000000794d */ /* 0x004fea0003800000 */
.L_x_8:
[----:B------:R-:W1:Y:S02]  /*25fc0*/  SYNCS.PHASECHK.TRANS64.TRYWAIT P6, [UR6], R39 ;  /* 0x00000027ff0075a7 */ /* 0x000e6400080c1106 */
[----:B-1----:R-:W-:Y:S05]  /*25fd0*/  @!P6 BRA `(.L_x_8) ;  /* 0xfffffffc00f8e947 */ /* 0x002fea000383ffff */
[----:B------:R-:W-:Y:S05]  /*25fe0*/  BRA `(.L_x_16) ;  /* 0xfffffefc00847947 */ /* 0x000fea000383ffff */
.L_x_12:
[----:B------:R-:W0:Y:S02]  /*25ff0*/  SYNCS.PHASECHK.TRANS64.TRYWAIT P4, [UR6], R10 ;  /* 0x0000000aff0075a7 */ /* 0x000e240008081106 */
[----:B0-----:R-:W-:Y:S05]  /*26000*/  @!P4 BRA `(.L_x_12) ;  /* 0xfffffffc00f8c947 */ /* 0x001fea000383ffff */
[----:B------:R-:W-:Y:S05]  /*26010*/  BRA `(.L_x_11) ;  /* 0xffffffb400f47947 */ /* 0x000fea000383ffff */
        .weak           $__internal_0_$__cuda_sm10x_tcgen05_guardrail_trap_col_being_dealloced_not_returned_by_alloc
        .type           $__internal_0_$__cuda_sm10x_tcgen05_guardrail_trap_col_being_dealloced_not_returned_by_alloc,@function
        .size           $__internal_0_$__cuda_sm10x_tcgen05_guardrail_trap_col_being_dealloced_not_returned_by_alloc,($__internal_1_$__cuda_sm10x_tcgen05_guardrail_trap_phase_invalid_during_alloc - $__internal_0_$__cuda_sm10x_tcgen05_guardrail_trap_col_being_dealloced_not_returned_by_alloc)
$__internal_0_$__cuda_sm10x_tcgen05_guardrail_trap_col_being_dealloced_not_returned_by_alloc:
[----:B------:R-:W-:Y:S05]  /*26020*/  BPT.TRAP 0x1 ;  /* 0x000000040000795c */ /* 0x000fea0000300000 */
[----:B------:R-:W-:-:S04]  /*26030*/  IMAD.MOV.U32 R3, RZ, RZ, 0x0 ;  /* 0x00000000ff037424 */ /* 0x000fc800078e00ff */
[----:B------:R-:W-:Y:S05]  /*26040*/  RET.REL.NODEC R2 `(matmul_kernel) ;  /* 0xfffffd9c02ec7950 */ /* 0x000fea0003c3ffff */
        .weak           $__internal_1_$__cuda_sm10x_tcgen05_guardrail_trap_phase_invalid_during_alloc
        .type           $__internal_1_$__cuda_sm10x_tcgen05_guardrail_trap_phase_invalid_during_alloc,@function
        .size           $__internal_1_$__cuda_sm10x_tcgen05_guardrail_trap_phase_invalid_during_alloc,($__internal_2_$__cuda_sm10x_tcgen05_guardrail_trap_unallocated_columns_being_dealloced - $__internal_1_$__cuda_sm10x_tcgen05_guardrail_trap_phase_invalid_during_alloc)
$__internal_1_$__cuda_sm10x_tcgen05_guardrail_trap_phase_invalid_during_alloc:
[----:B------:R-:W-:Y:S05]  /*26050*/  BPT.TRAP 0x1 ;  /* 0x000000040000795c */ /* 0x000fea0000300000 */
[----:B------:R-:W-:-:S04]  /*26060*/  IMAD.MOV.U32 R5, RZ, RZ, 0x0 ;  /* 0x00000000ff057424 */ /* 0x000fc800078e00ff */
[----:B------:R-:W-:Y:S05]  /*26070*/  RET.REL.NODEC R4 `(matmul_kernel) ;  /* 0xfffffd9c04e07950 */ /* 0x000fea0003c3ffff */
        .weak           $__internal_2_$__cuda_sm10x_tcgen05_guardrail_trap_unallocated_columns_being_dealloced
        .type           $__internal_2_$__cuda_sm10x_tcgen05_guardrail_trap_unallocated_columns_being_dealloced,@function
        .size           $__internal_2_$__cuda_sm10x_tcgen05_guardrail_trap_unallocated_columns_being_dealloced,(.L_x_20 - $__internal_2_$__cuda_sm10x_tcgen05_guardrail_trap_unallocated_columns_being_dealloced)
$__internal_2_$__cuda_sm10x_tcgen05_guardrail_trap_unallocated_columns_being_dealloced:
[----:B------:R-:W-:Y:S05]  /*26080*/  BPT.TRAP 0x1 ;  /* 0x000000040000795c */ /* 0x000fea0000300000 */
[----:B------:R-:W-:-:S04]  /*26090*/  IMAD.MOV.U32 R3, RZ, RZ, 0x0 ;  /* 0x00000000ff037424 */ /* 0x000fc800078e00ff */
[----:B------:R-:W-:Y:S05]  /*260a0*/  RET.REL.NODEC R2 `(matmul_kernel) ;  /* 0xfffffd9c02d47950 */ /* 0x000fea0003c3ffff */
.L_x_17:
[----:B------:R-:W-:-:S00]  /*260b0*/  BRA `(.L_x_17) ;  /* 0xfffffffc00fc7947 */ /* 0x000fc0000383ffff */
[----:B------:R-:W-:-:S00]  /*260c0*/  NOP ;  /* 0x0000000000007918 */ /* 0x000fc00000000000 */
        /* <DEDUP_REMOVED lines=11> */
.L_x_20:


//--------------------- .nv.shared.matmul_kernel  --------------------------
	.section	.nv.shared.matmul_kernel,"aw",@nobits
	.sectionflags	@""
	.align	16
	.zero		1024


//--------------------- .nv.shared.reserved.0     --------------------------
	.section	.nv.shared.reserved.0,"aw",@nobits
	.align	8
	.weak		__nv_reservedSMEM_offset_0_alias
	.size		__nv_reservedSMEM_offset_0_alias, 0, 64
	.other		__nv_reservedSMEM_offset_0_alias,@"STO_CUDA_RESERVED_SHARED STV_DEFAULT"
__nv_reservedSMEM_offset_0_alias:
	.zero		0
.nv.shared.reserved.0:
	.zero		64
	.weak		__nv_reservedSMEM_allocation_phase
	.type		__nv_reservedSMEM_allocation_phase,@object
	.size		__nv_reservedSMEM_allocation_phase,(.L_0 - __nv_reservedSMEM_allocation_phase)
__nv_reservedSMEM_allocation_phase:
	.zero		1
.L_0:
	.zero		7
	.weak		__nv_reservedSMEM_devtool_atexit_pc
	.type		__nv_reservedSMEM_devtool_atexit_pc,@object
	.size		__nv_reservedSMEM_devtool_atexit_pc,(__nv_reservedSMEM_allocation_mask - __nv_reservedSMEM_devtool_atexit_pc)
__nv_reservedSMEM_devtool_atexit_pc:
	.zero		8
	.weak		__nv_reservedSMEM_allocation_mask
	.type		__nv_reservedSMEM_allocation_mask,@object
	.size		__nv_reservedSMEM_allocation_mask,(.L_2 - __nv_reservedSMEM_allocation_mask)
__nv_reservedSMEM_allocation_mask:
	.zero		4
.L_2:


//--------------------- .nv.constant0.matmul_kernel --------------------------
	.section	.nv.constant0.matmul_kernel,"a",@progbits
	.sectionflags	@""
	.align	4
.nv.constant0.matmul_kernel:
	.zero		976


//--------------------- SYMBOLS --------------------------

	.type		.nv.reservedSmem.offset0,@object
	.size		.nv.reservedSmem.offset0,0x4
	.type		.nv.reservedSmem.cap,@object
	.size		.nv.reservedSmem.cap,0x4
